	.target	sm_90a

	.elftype	@"ET_EXEC"


//--------------------- .note.nv.tkinfo           --------------------------
	.section	.note.nv.tkinfo,"",@"SHT_NOTE"
	.sectionflags	@"SHF_NOTE_NV_TKINFO"
	.tkinfo
        /*0018*/ 	.word	0x00000002
        /*0030*/ 	.string	""
        /*0030*/ 	.string	"ptxas"
        /*0030*/ 	.string	"Cuda compilation tools, release 13.0, V13.0.88"
        /*0030*/ 	.string	"Build cuda_13.0.r13.0/compiler.36424714_0"
        /*0030*/ 	.string	"-arch sm_90a -m 64 "



//--------------------- .note.nv.cuinfo           --------------------------
	.section	.note.nv.cuinfo,"",@"SHT_NOTE"
	.sectionflags	@"SHF_NOTE_NV_CUINFO"
        /*0018*/ 	.short	0x0002
        /*001a*/ 	.short	0x005a
        /*001c*/ 	.short	0x0082
	.zero		2


//--------------------- .nv.info                  --------------------------
	.section	.nv.info,"",@"SHT_CUDA_INFO"
	.align	4


	//----- nvinfo : EIATTR_REGCOUNT
	.align		4
        /*0000*/ 	.byte	0x04, 0x2f
        /*0002*/ 	.short	(.L_29 - .L_28)
	.align		4
.L_28:
        /*0004*/ 	.word	index@(_Z27cunn_SoftMaxXEntropyForwardILi4Efff25LogSoftMaxForwardEpilogueEvPT1_PT2_PT0_Pllf)
        /*0008*/ 	.word	0x00000020


	//----- nvinfo : EIATTR_FRAME_SIZE
	.align		4
.L_29:
        /*000c*/ 	.byte	0x04, 0x11
        /*000e*/ 	.short	(.L_31 - .L_30)
	.align		4
.L_30:
        /*0010*/ 	.word	index@(_Z27cunn_SoftMaxXEntropyForwardILi4Efff25LogSoftMaxForwardEpilogueEvPT1_PT2_PT0_Pllf)
        /*0014*/ 	.word	0x00000000


	//----- nvinfo : EIATTR_REGCOUNT
	.align		4
.L_31:
        /*0018*/ 	.byte	0x04, 0x2f
        /*001a*/ 	.short	(.L_33 - .L_32)
	.align		4
.L_32:
        /*001c*/ 	.word	index@(_Z27cunn_SoftMaxXEntropyForwardILi8EN3c104HalfEfS1_25LogSoftMaxForwardEpilogueEvPT1_PT2_PT0_Pllf)
        /*0020*/ 	.word	0x00000020


	//----- nvinfo : EIATTR_FRAME_SIZE
	.align		4
.L_33:
        /*0024*/ 	.byte	0x04, 0x11
        /*0026*/ 	.short	(.L_35 - .L_34)
	.align		4
.L_34:
        /*0028*/ 	.word	index@(_Z27cunn_SoftMaxXEntropyForwardILi8EN3c104HalfEfS1_25LogSoftMaxForwardEpilogueEvPT1_PT2_PT0_Pllf)
        /*002c*/ 	.word	0x00000000


	//----- nvinfo : EIATTR_REGCOUNT
	.align		4
.L_35:
        /*0030*/ 	.byte	0x04, 0x2f
        /*0032*/ 	.short	(.L_37 - .L_36)
	.align		4
.L_36:
        /*0034*/ 	.word	index@(_Z27cunn_SoftMaxXEntropyForwardILi8EN3c104HalfEff25LogSoftMaxForwardEpilogueEvPT1_PT2_PT0_Pllf)
        /*0038*/ 	.word	0x00000020


	//----- nvinfo : EIATTR_FRAME_SIZE
	.align		4
.L_37:
        /*003c*/ 	.byte	0x04, 0x11
        /*003e*/ 	.short	(.L_39 - .L_38)
	.align		4
.L_38:
        /*0040*/ 	.word	index@(_Z27cunn_SoftMaxXEntropyForwardILi8EN3c104HalfEff25LogSoftMaxForwardEpilogueEvPT1_PT2_PT0_Pllf)
        /*0044*/ 	.word	0x00000000


	//----- nvinfo : EIATTR_REGCOUNT
	.align		4
.L_39:
        /*0048*/ 	.byte	0x04, 0x2f
        /*004a*/ 	.short	(.L_41 - .L_40)
	.align		4
.L_40:
        /*004c*/ 	.word	index@(_Z27cunn_SoftMaxXEntropyForwardILi8EN3c108BFloat16EfS1_25LogSoftMaxForwardEpilogueEvPT1_PT2_PT0_Pllf)
        /*0050*/ 	.word	0x00000020


	//----- nvinfo : EIATTR_FRAME_SIZE
	.align		4
.L_41:
        /*0054*/ 	.byte	0x04, 0x11
        /*0056*/ 	.short	(.L_43 - .L_42)
	.align		4
.L_42:
        /*0058*/ 	.word	index@(_Z27cunn_SoftMaxXEntropyForwardILi8EN3c108BFloat16EfS1_25LogSoftMaxForwardEpilogueEvPT1_PT2_PT0_Pllf)
        /*005c*/ 	.word	0x00000000


	//----- nvinfo : EIATTR_REGCOUNT
	.align		4
.L_43:
        /*0060*/ 	.byte	0x04, 0x2f
        /*0062*/ 	.short	(.L_45 - .L_44)
	.align		4
.L_44:
        /*0064*/ 	.word	index@(_Z27cunn_SoftMaxXEntropyForwardILi8EN3c108BFloat16Eff25LogSoftMaxForwardEpilogueEvPT1_PT2_PT0_Pllf)
        /*0068*/ 	.word	0x00000020


	//----- nvinfo : EIATTR_FRAME_SIZE
	.align		4
.L_45:
        /*006c*/ 	.byte	0x04, 0x11
        /*006e*/ 	.short	(.L_47 - .L_46)
	.align		4
.L_46:
        /*0070*/ 	.word	index@(_Z27cunn_SoftMaxXEntropyForwardILi8EN3c108BFloat16Eff25LogSoftMaxForwardEpilogueEvPT1_PT2_PT0_Pllf)
        /*0074*/ 	.word	0x00000000


	//----- nvinfo : EIATTR_REGCOUNT
	.align		4
.L_47:
        /*0078*/ 	.byte	0x04, 0x2f
        /*007a*/ 	.short	(.L_49 - .L_48)
	.align		4
.L_48:
        /*007c*/ 	.word	index@(_Z28cunn_SoftMaxXEntropyBackwardILi4Efff26LogSoftMaxBackwardEpilogueEvPT0_S2_PT2_S4_Plfi)
        /*0080*/ 	.word	0x0000001e


	//----- nvinfo : EIATTR_FRAME_SIZE
	.align		4
.L_49:
        /*0084*/ 	.byte	0x04, 0x11
        /*0086*/ 	.short	(.L_51 - .L_50)
	.align		4
.L_50:
        /*0088*/ 	.word	index@(_Z28cunn_SoftMaxXEntropyBackwardILi4Efff26LogSoftMaxBackwardEpilogueEvPT0_S2_PT2_S4_Plfi)
        /*008c*/ 	.word	0x00000000


	//----- nvinfo : EIATTR_REGCOUNT
	.align		4
.L_51:
        /*0090*/ 	.byte	0x04, 0x2f
        /*0092*/ 	.short	(.L_53 - .L_52)
	.align		4
.L_52:
        /*0094*/ 	.word	index@(_Z28cunn_SoftMaxXEntropyBackwardILi8EN3c104HalfEfS1_26LogSoftMaxBackwardEpilogueEvPT0_S4_PT2_S6_Plfi)
        /*0098*/ 	.word	0x00000020


	//----- nvinfo : EIATTR_FRAME_SIZE
	.align		4
.L_53:
        /*009c*/ 	.byte	0x04, 0x11
        /*009e*/ 	.short	(.L_55 - .L_54)
	.align		4
.L_54:
        /*00a0*/ 	.word	index@(_Z28cunn_SoftMaxXEntropyBackwardILi8EN3c104HalfEfS1_26LogSoftMaxBackwardEpilogueEvPT0_S4_PT2_S6_Plfi)
        /*00a4*/ 	.word	0x00000000


	//----- nvinfo : EIATTR_REGCOUNT
	.align		4
.L_55:
        /*00a8*/ 	.byte	0x04, 0x2f
        /*00aa*/ 	.short	(.L_57 - .L_56)
	.align		4
.L_56:
        /*00ac*/ 	.word	index@(_Z28cunn_SoftMaxXEntropyBackwardILi8EN3c104HalfEff26LogSoftMaxBackwardEpilogueEvPT0_S4_PT2_S6_Plfi)
        /*00b0*/ 	.word	0x00000020


	//----- nvinfo : EIATTR_FRAME_SIZE
	.align		4
.L_57:
        /*00b4*/ 	.byte	0x04, 0x11
        /*00b6*/ 	.short	(.L_59 - .L_58)
	.align		4
.L_58:
        /*00b8*/ 	.word	index@(_Z28cunn_SoftMaxXEntropyBackwardILi8EN3c104HalfEff26LogSoftMaxBackwardEpilogueEvPT0_S4_PT2_S6_Plfi)
        /*00bc*/ 	.word	0x00000000


	//----- nvinfo : EIATTR_REGCOUNT
	.align		4
.L_59:
        /*00c0*/ 	.byte	0x04, 0x2f
        /*00c2*/ 	.short	(.L_61 - .L_60)
	.align		4
.L_60:
        /*00c4*/ 	.word	index@(_Z28cunn_SoftMaxXEntropyBackwardILi8EN3c108BFloat16EfS1_26LogSoftMaxBackwardEpilogueEvPT0_S4_PT2_S6_Plfi)
        /*00c8*/ 	.word	0x00000020


	//----- nvinfo : EIATTR_FRAME_SIZE
	.align		4
.L_61:
        /*00cc*/ 	.byte	0x04, 0x11
        /*00ce*/ 	.short	(.L_63 - .L_62)
	.align		4
.L_62:
        /*00d0*/ 	.word	index@(_Z28cunn_SoftMaxXEntropyBackwardILi8EN3c108BFloat16EfS1_26LogSoftMaxBackwardEpilogueEvPT0_S4_PT2_S6_Plfi)
        /*00d4*/ 	.word	0x00000000


	//----- nvinfo : EIATTR_REGCOUNT
	.align		4
.L_63:
        /*00d8*/ 	.byte	0x04, 0x2f
        /*00da*/ 	.short	(.L_65 - .L_64)
	.align		4
.L_64:
        /*00dc*/ 	.word	index@(_Z28cunn_SoftMaxXEntropyBackwardILi8EN3c108BFloat16Eff26LogSoftMaxBackwardEpilogueEvPT0_S4_PT2_S6_Plfi)
        /*00e0*/ 	.word	0x00000020


	//----- nvinfo : EIATTR_FRAME_SIZE
	.align		4
.L_65:
        /*00e4*/ 	.byte	0x04, 0x11
        /*00e6*/ 	.short	(.L_67 - .L_66)
	.align		4
.L_66:
        /*00e8*/ 	.word	index@(_Z28cunn_SoftMaxXEntropyBackwardILi8EN3c108BFloat16Eff26LogSoftMaxBackwardEpilogueEvPT0_S4_PT2_S6_Plfi)
        /*00ec*/ 	.word	0x00000000


	//----- nvinfo : EIATTR_MIN_STACK_SIZE
	.align		4
.L_67:
        /*00f0*/ 	.byte	0x04, 0x12
        /*00f2*/ 	.short	(.L_69 - .L_68)
	.align		4
.L_68:
        /*00f4*/ 	.word	index@(_Z28cunn_SoftMaxXEntropyBackwardILi8EN3c108BFloat16Eff26LogSoftMaxBackwardEpilogueEvPT0_S4_PT2_S6_Plfi)
        /*00f8*/ 	.word	0x00000000


	//----- nvinfo : EIATTR_MIN_STACK_SIZE
	.align		4
.L_69:
        /*00fc*/ 	.byte	0x04, 0x12
        /*00fe*/ 	.short	(.L_71 - .L_70)
	.align		4
.L_70:
        /*0100*/ 	.word	index@(_Z28cunn_SoftMaxXEntropyBackwardILi8EN3c108BFloat16EfS1_26LogSoftMaxBackwardEpilogueEvPT0_S4_PT2_S6_Plfi)
        /*0104*/ 	.word	0x00000000


	//----- nvinfo : EIATTR_MIN_STACK_SIZE
	.align		4
.L_71:
        /*0108*/ 	.byte	0x04, 0x12
        /*010a*/ 	.short	(.L_73 - .L_72)
	.align		4
.L_72:
        /*010c*/ 	.word	index@(_Z28cunn_SoftMaxXEntropyBackwardILi8EN3c104HalfEff26LogSoftMaxBackwardEpilogueEvPT0_S4_PT2_S6_Plfi)
        /*0110*/ 	.word	0x00000000


	//----- nvinfo : EIATTR_MIN_STACK_SIZE
	.align		4
.L_73:
        /*0114*/ 	.byte	0x04, 0x12
        /*0116*/ 	.short	(.L_75 - .L_74)
	.align		4
.L_74:
        /*0118*/ 	.word	index@(_Z28cunn_SoftMaxXEntropyBackwardILi8EN3c104HalfEfS1_26LogSoftMaxBackwardEpilogueEvPT0_S4_PT2_S6_Plfi)
        /*011c*/ 	.word	0x00000000


	//----- nvinfo : EIATTR_MIN_STACK_SIZE
	.align		4
.L_75:
        /*0120*/ 	.byte	0x04, 0x12
        /*0122*/ 	.short	(.L_77 - .L_76)
	.align		4
.L_76:
        /*0124*/ 	.word	index@(_Z28cunn_SoftMaxXEntropyBackwardILi4Efff26LogSoftMaxBackwardEpilogueEvPT0_S2_PT2_S4_Plfi)
        /*0128*/ 	.word	0x00000000


	//----- nvinfo : EIATTR_MIN_STACK_SIZE
	.align		4
.L_77:
        /*012c*/ 	.byte	0x04, 0x12
        /*012e*/ 	.short	(.L_79 - .L_78)
	.align		4
.L_78:
        /*0130*/ 	.word	index@(_Z27cunn_SoftMaxXEntropyForwardILi8EN3c108BFloat16Eff25LogSoftMaxForwardEpilogueEvPT1_PT2_PT0_Pllf)
        /*0134*/ 	.word	0x00000000


	//----- nvinfo : EIATTR_MIN_STACK_SIZE
	.align		4
.L_79:
        /*0138*/ 	.byte	0x04, 0x12
        /*013a*/ 	.short	(.L_81 - .L_80)
	.align		4
.L_80:
        /*013c*/ 	.word	index@(_Z27cunn_SoftMaxXEntropyForwardILi8EN3c108BFloat16EfS1_25LogSoftMaxForwardEpilogueEvPT1_PT2_PT0_Pllf)
        /*0140*/ 	.word	0x00000000


	//----- nvinfo : EIATTR_MIN_STACK_SIZE
	.align		4
.L_81:
        /*0144*/ 	.byte	0x04, 0x12
        /*0146*/ 	.short	(.L_83 - .L_82)
	.align		4
.L_82:
        /*0148*/ 	.word	index@(_Z27cunn_SoftMaxXEntropyForwardILi8EN3c104HalfEff25LogSoftMaxForwardEpilogueEvPT1_PT2_PT0_Pllf)
        /*014c*/ 	.word	0x00000000


	//----- nvinfo : EIATTR_MIN_STACK_SIZE
	.align		4
.L_83:
        /*0150*/ 	.byte	0x04, 0x12
        /*0152*/ 	.short	(.L_85 - .L_84)
	.align		4
.L_84:
        /*0154*/ 	.word	index@(_Z27cunn_SoftMaxXEntropyForwardILi8EN3c104HalfEfS1_25LogSoftMaxForwardEpilogueEvPT1_PT2_PT0_Pllf)
        /*0158*/ 	.word	0x00000000


	//----- nvinfo : EIATTR_MIN_STACK_SIZE
	.align		4
.L_85:
        /*015c*/ 	.byte	0x04, 0x12
        /*015e*/ 	.short	(.L_87 - .L_86)
	.align		4
.L_86:
        /*0160*/ 	.word	index@(_Z27cunn_SoftMaxXEntropyForwardILi4Efff25LogSoftMaxForwardEpilogueEvPT1_PT2_PT0_Pllf)
        /*0164*/ 	.word	0x00000000
.L_87:


//--------------------- .nv.compat                --------------------------
	.section	.nv.compat,"",@"SHT_CUDA_COMPAT_INFO"
	.align	4
        /*0000*/ 	.byte	0x02, 0x09, 0x01, 0x00, 0x02, 0x02, 0x01, 0x00, 0x02, 0x05, 0x05, 0x00, 0x03, 0x07, 0x01, 0x01
        /*0010*/ 	.byte	0x02, 0x03, 0x00, 0x00, 0x02, 0x06, 0x01, 0x00, 0x04, 0x0b, 0x08, 0x00, 0x00, 0x00, 0x00, 0x00
        /*0020*/ 	.byte	0x00, 0x00, 0x00, 0x00


//--------------------- .nv.info._Z28cunn_SoftMaxXEntropyBackwardILi8EN3c108BFloat16Eff26LogSoftMaxBackwardEpilogueEvPT0_S4_PT2_S6_Plfi --------------------------
	.section	.nv.info._Z28cunn_SoftMaxXEntropyBackwardILi8EN3c108BFloat16Eff26LogSoftMaxBackwardEpilogueEvPT0_S4_PT2_S6_Plfi,"",@"SHT_CUDA_INFO"
	.sectionflags	@""
	.align	4


	//----- nvinfo : EIATTR_CUDA_API_VERSION
	.align		4
        /*0000*/ 	.byte	0x04, 0x37
        /*0002*/ 	.short	(.L_89 - .L_88)
.L_88:
        /*0004*/ 	.word	0x00000082


	//----- nvinfo : EIATTR_KPARAM_INFO
	.align		4
.L_89:
        /*0008*/ 	.byte	0x04, 0x17
        /*000a*/ 	.short	(.L_91 - .L_90)
.L_90:
        /*000c*/ 	.word	0x00000000
        /*0010*/ 	.short	0x0006
        /*0012*/ 	.short	0x002c
        /*0014*/ 	.byte	0x00, 0xf0, 0x11, 0x00


	//----- nvinfo : EIATTR_KPARAM_INFO
	.align		4
.L_91:
        /*0018*/ 	.byte	0x04, 0x17
        /*001a*/ 	.short	(.L_93 - .L_92)
.L_92:
        /*001c*/ 	.word	0x00000000
        /*0020*/ 	.short	0x0005
        /*0022*/ 	.short	0x0028
        /*0024*/ 	.byte	0x00, 0xf0, 0x11, 0x00


	//----- nvinfo : EIATTR_KPARAM_INFO
	.align		4
.L_93:
        /*0028*/ 	.byte	0x04, 0x17
        /*002a*/ 	.short	(.L_95 - .L_94)
.L_94:
        /*002c*/ 	.word	0x00000000
        /*0030*/ 	.short	0x0004
        /*0032*/ 	.short	0x0020
        /*0034*/ 	.byte	0x00, 0xf0, 0x21, 0x00


	//----- nvinfo : EIATTR_KPARAM_INFO
	.align		4
.L_95:
        /*0038*/ 	.byte	0x04, 0x17
        /*003a*/ 	.short	(.L_97 - .L_96)
.L_96:
        /*003c*/ 	.word	0x00000000
        /*0040*/ 	.short	0x0003
        /*0042*/ 	.short	0x0018
        /*0044*/ 	.byte	0x00, 0xf0, 0x21, 0x00


	//----- nvinfo : EIATTR_KPARAM_INFO
	.align		4
.L_97:
        /*0048*/ 	.byte	0x04, 0x17
        /*004a*/ 	.short	(.L_99 - .L_98)
.L_98:
        /*004c*/ 	.word	0x00000000
        /*0050*/ 	.short	0x0002
        /*0052*/ 	.short	0x0010
        /*0054*/ 	.byte	0x00, 0xf0, 0x21, 0x00


	//----- nvinfo : EIATTR_KPARAM_INFO
	.align		4
.L_99:
        /*0058*/ 	.byte	0x04, 0x17
        /*005a*/ 	.short	(.L_101 - .L_100)
.L_100:
        /*005c*/ 	.word	0x00000000
        /*0060*/ 	.short	0x0001
        /*0062*/ 	.short	0x0008
        /*0064*/ 	.byte	0x00, 0xf0, 0x21, 0x00


	//----- nvinfo : EIATTR_KPARAM_INFO
	.align		4
.L_101:
        /*0068*/ 	.byte	0x04, 0x17
        /*006a*/ 	.short	(.L_103 - .L_102)
.L_102:
        /*006c*/ 	.word	0x00000000
        /*0070*/ 	.short	0x0000
        /*0072*/ 	.short	0x0000
        /*0074*/ 	.byte	0x00, 0xf0, 0x21, 0x00


	//----- nvinfo : EIATTR_SPARSE_MMA_MASK
	.align		4
.L_103:
        /*0078*/ 	.byte	0x03, 0x50
        /*007a*/ 	.short	0x0000


	//----- nvinfo : EIATTR_MAXREG_COUNT
	.align		4
        /*007c*/ 	.byte	0x03, 0x1b
        /*007e*/ 	.short	0x00ff


	//----- nvinfo : EIATTR_MERCURY_ISA_VERSION
	.align		4
        /*0080*/ 	.byte	0x03, 0x5f
        /*0082*/ 	.short	0x0101


	//----- nvinfo : EIATTR_EXIT_INSTR_OFFSETS
	.align		4
        /*0084*/ 	.byte	0x04, 0x1c
        /*0086*/ 	.short	(.L_105 - .L_104)


	//   ....[0]....
.L_104:
        /*0088*/ 	.word	0x00001000


	//   ....[1]....
        /*008c*/ 	.word	0x000011c0


	//   ....[2]....
        /*0090*/ 	.word	0x00001f40


	//   ....[3]....
        /*0094*/ 	.word	0x00002090


	//----- nvinfo : EIATTR_CRS_STACK_SIZE
	.align		4
.L_105:
        /*0098*/ 	.byte	0x04, 0x1e
        /*009a*/ 	.short	(.L_107 - .L_106)
.L_106:
        /*009c*/ 	.word	0x00000000


	//----- nvinfo : EIATTR_CBANK_PARAM_SIZE
	.align		4
.L_107:
        /*00a0*/ 	.byte	0x03, 0x19
        /*00a2*/ 	.short	0x0030


	//----- nvinfo : EIATTR_PARAM_CBANK
	.align		4
        /*00a4*/ 	.byte	0x04, 0x0a
        /*00a6*/ 	.short	(.L_109 - .L_108)
	.align		4
.L_108:
        /*00a8*/ 	.word	index@(.nv.constant0._Z28cunn_SoftMaxXEntropyBackwardILi8EN3c108BFloat16Eff26LogSoftMaxBackwardEpilogueEvPT0_S4_PT2_S6_Plfi)
        /*00ac*/ 	.short	0x0210
        /*00ae*/ 	.short	0x0030


	//----- nvinfo : EIATTR_SW_WAR
	.align		4
.L_109:
        /*00b0*/ 	.byte	0x04, 0x36
        /*00b2*/ 	.short	(.L_111 - .L_110)
.L_110:
        /*00b4*/ 	.word	0x00000008
.L_111:


//--------------------- .nv.info._Z28cunn_SoftMaxXEntropyBackwardILi8EN3c108BFloat16EfS1_26LogSoftMaxBackwardEpilogueEvPT0_S4_PT2_S6_Plfi --------------------------
	.section	.nv.info._Z28cunn_SoftMaxXEntropyBackwardILi8EN3c108BFloat16EfS1_26LogSoftMaxBackwardEpilogueEvPT0_S4_PT2_S6_Plfi,"",@"SHT_CUDA_INFO"
	.sectionflags	@""
	.align	4


	//----- nvinfo : EIATTR_CUDA_API_VERSION
	.align		4
        /*0000*/ 	.byte	0x04, 0x37
        /*0002*/ 	.short	(.L_113 - .L_112)
.L_112:
        /*0004*/ 	.word	0x00000082


	//----- nvinfo : EIATTR_KPARAM_INFO
	.align		4
.L_113:
        /*0008*/ 	.byte	0x04, 0x17
        /*000a*/ 	.short	(.L_115 - .L_114)
.L_114:
        /*000c*/ 	.word	0x00000000
        /*0010*/ 	.short	0x0006
        /*0012*/ 	.short	0x002c
        /*0014*/ 	.byte	0x00, 0xf0, 0x11, 0x00


	//----- nvinfo : EIATTR_KPARAM_INFO
	.align		4
.L_115:
        /*0018*/ 	.byte	0x04, 0x17
        /*001a*/ 	.short	(.L_117 - .L_116)
.L_116:
        /*001c*/ 	.word	0x00000000
        /*0020*/ 	.short	0x0005
        /*0022*/ 	.short	0x0028
        /*0024*/ 	.byte	0x00, 0xf0, 0x11, 0x00


	//----- nvinfo : EIATTR_KPARAM_INFO
	.align		4
.L_117:
        /*0028*/ 	.byte	0x04, 0x17
        /*002a*/ 	.short	(.L_119 - .L_118)
.L_118:
        /*002c*/ 	.word	0x00000000
        /*0030*/ 	.short	0x0004
        /*0032*/ 	.short	0x0020
        /*0034*/ 	.byte	0x00, 0xf0, 0x21, 0x00


	//----- nvinfo : EIATTR_KPARAM_INFO
	.align		4
.L_119:
        /*0038*/ 	.byte	0x04, 0x17
        /*003a*/ 	.short	(.L_121 - .L_120)
.L_120:
        /*003c*/ 	.word	0x00000000
        /*0040*/ 	.short	0x0003
        /*0042*/ 	.short	0x0018
        /*0044*/ 	.byte	0x00, 0xf0, 0x21, 0x00


	//----- nvinfo : EIATTR_KPARAM_INFO
	.align		4
.L_121:
        /*0048*/ 	.byte	0x04, 0x17
        /*004a*/ 	.short	(.L_123 - .L_122)
.L_122:
        /*004c*/ 	.word	0x00000000
        /*0050*/ 	.short	0x0002
        /*0052*/ 	.short	0x0010
        /*0054*/ 	.byte	0x00, 0xf0, 0x21, 0x00


	//----- nvinfo : EIATTR_KPARAM_INFO
	.align		4
.L_123:
        /*0058*/ 	.byte	0x04, 0x17
        /*005a*/ 	.short	(.L_125 - .L_124)
.L_124:
        /*005c*/ 	.word	0x00000000
        /*0060*/ 	.short	0x0001
        /*0062*/ 	.short	0x0008
        /*0064*/ 	.byte	0x00, 0xf0, 0x21, 0x00


	//----- nvinfo : EIATTR_KPARAM_INFO
	.align		4
.L_125:
        /*0068*/ 	.byte	0x04, 0x17
        /*006a*/ 	.short	(.L_127 - .L_126)
.L_126:
        /*006c*/ 	.word	0x00000000
        /*0070*/ 	.short	0x0000
        /*0072*/ 	.short	0x0000
        /*0074*/ 	.byte	0x00, 0xf0, 0x21, 0x00


	//----- nvinfo : EIATTR_SPARSE_MMA_MASK
	.align		4
.L_127:
        /*0078*/ 	.byte	0x03, 0x50
        /*007a*/ 	.short	0x0000


	//----- nvinfo : EIATTR_MAXREG_COUNT
	.align		4
        /*007c*/ 	.byte	0x03, 0x1b
        /*007e*/ 	.short	0x00ff


	//----- nvinfo : EIATTR_MERCURY_ISA_VERSION
	.align		4
        /*0080*/ 	.byte	0x03, 0x5f
        /*0082*/ 	.short	0x0101


	//----- nvinfo : EIATTR_EXIT_INSTR_OFFSETS
	.align		4
        /*0084*/ 	.byte	0x04, 0x1c
        /*0086*/ 	.short	(.L_129 - .L_128)


	//   ....[0]....
.L_128:
        /*0088*/ 	.word	0x00001020


	//   ....[1]....
        /*008c*/ 	.word	0x000011e0


	//   ....[2]....
        /*0090*/ 	.word	0x00001f60


	//   ....[3]....
        /*0094*/ 	.word	0x000020b0


	//----- nvinfo : EIATTR_CRS_STACK_SIZE
	.align		4
.L_129:
        /*0098*/ 	.byte	0x04, 0x1e
        /*009a*/ 	.short	(.L_131 - .L_130)
.L_130:
        /*009c*/ 	.word	0x00000000


	//----- nvinfo : EIATTR_CBANK_PARAM_SIZE
	.align		4
.L_131:
        /*00a0*/ 	.byte	0x03, 0x19
        /*00a2*/ 	.short	0x0030


	//----- nvinfo : EIATTR_PARAM_CBANK
	.align		4
        /*00a4*/ 	.byte	0x04, 0x0a
        /*00a6*/ 	.short	(.L_133 - .L_132)
	.align		4
.L_132:
        /*00a8*/ 	.word	index@(.nv.constant0._Z28cunn_SoftMaxXEntropyBackwardILi8EN3c108BFloat16EfS1_26LogSoftMaxBackwardEpilogueEvPT0_S4_PT2_S6_Plfi)
        /*00ac*/ 	.short	0x0210
        /*00ae*/ 	.short	0x0030


	//----- nvinfo : EIATTR_SW_WAR
	.align		4
.L_133:
        /*00b0*/ 	.byte	0x04, 0x36
        /*00b2*/ 	.short	(.L_135 - .L_134)
.L_134:
        /*00b4*/ 	.word	0x00000008
.L_135:


//--------------------- .nv.info._Z28cunn_SoftMaxXEntropyBackwardILi8EN3c104HalfEff26LogSoftMaxBackwardEpilogueEvPT0_S4_PT2_S6_Plfi --------------------------
	.section	.nv.info._Z28cunn_SoftMaxXEntropyBackwardILi8EN3c104HalfEff26LogSoftMaxBackwardEpilogueEvPT0_S4_PT2_S6_Plfi,"",@"SHT_CUDA_INFO"
	.sectionflags	@""
	.align	4


	//----- nvinfo : EIATTR_CUDA_API_VERSION
	.align		4
        /*0000*/ 	.byte	0x04, 0x37
        /*0002*/ 	.short	(.L_137 - .L_136)
.L_136:
        /*0004*/ 	.word	0x00000082


	//----- nvinfo : EIATTR_KPARAM_INFO
	.align		4
.L_137:
        /*0008*/ 	.byte	0x04, 0x17
        /*000a*/ 	.short	(.L_139 - .L_138)
.L_138:
        /*000c*/ 	.word	0x00000000
        /*0010*/ 	.short	0x0006
        /*0012*/ 	.short	0x002c
        /*0014*/ 	.byte	0x00, 0xf0, 0x11, 0x00


	//----- nvinfo : EIATTR_KPARAM_INFO
	.align		4
.L_139:
        /*0018*/ 	.byte	0x04, 0x17
        /*001a*/ 	.short	(.L_141 - .L_140)
.L_140:
        /*001c*/ 	.word	0x00000000
        /*0020*/ 	.short	0x0005
        /*0022*/ 	.short	0x0028
        /*0024*/ 	.byte	0x00, 0xf0, 0x11, 0x00


	//----- nvinfo : EIATTR_KPARAM_INFO
	.align		4
.L_141:
        /*0028*/ 	.byte	0x04, 0x17
        /*002a*/ 	.short	(.L_143 - .L_142)
.L_142:
        /*002c*/ 	.word	0x00000000
        /*0030*/ 	.short	0x0004
        /*0032*/ 	.short	0x0020
        /*0034*/ 	.byte	0x00, 0xf0, 0x21, 0x00


	//----- nvinfo : EIATTR_KPARAM_INFO
	.align		4
.L_143:
        /*0038*/ 	.byte	0x04, 0x17
        /*003a*/ 	.short	(.L_145 - .L_144)
.L_144:
        /*003c*/ 	.word	0x00000000
        /*0040*/ 	.short	0x0003
        /*0042*/ 	.short	0x0018
        /*0044*/ 	.byte	0x00, 0xf0, 0x21, 0x00


	//----- nvinfo : EIATTR_KPARAM_INFO
	.align		4
.L_145:
        /*0048*/ 	.byte	0x04, 0x17
        /*004a*/ 	.short	(.L_147 - .L_146)
.L_146:
        /*004c*/ 	.word	0x00000000
        /*0050*/ 	.short	0x0002
        /*0052*/ 	.short	0x0010
        /*0054*/ 	.byte	0x00, 0xf0, 0x21, 0x00


	//----- nvinfo : EIATTR_KPARAM_INFO
	.align		4
.L_147:
        /*0058*/ 	.byte	0x04, 0x17
        /*005a*/ 	.short	(.L_149 - .L_148)
.L_148:
        /*005c*/ 	.word	0x00000000
        /*0060*/ 	.short	0x0001
        /*0062*/ 	.short	0x0008
        /*0064*/ 	.byte	0x00, 0xf0, 0x21, 0x00


	//----- nvinfo : EIATTR_KPARAM_INFO
	.align		4
.L_149:
        /*0068*/ 	.byte	0x04, 0x17
        /*006a*/ 	.short	(.L_151 - .L_150)
.L_150:
        /*006c*/ 	.word	0x00000000
        /*0070*/ 	.short	0x0000
        /*0072*/ 	.short	0x0000
        /*0074*/ 	.byte	0x00, 0xf0, 0x21, 0x00


	//----- nvinfo : EIATTR_SPARSE_MMA_MASK
	.align		4
.L_151:
        /*0078*/ 	.byte	0x03, 0x50
        /*007a*/ 	.short	0x0000


	//----- nvinfo : EIATTR_MAXREG_COUNT
	.align		4
        /*007c*/ 	.byte	0x03, 0x1b
        /*007e*/ 	.short	0x00ff


	//----- nvinfo : EIATTR_MERCURY_ISA_VERSION
	.align		4
        /*0080*/ 	.byte	0x03, 0x5f
        /*0082*/ 	.short	0x0101


	//----- nvinfo : EIATTR_EXIT_INSTR_OFFSETS
	.align		4
        /*0084*/ 	.byte	0x04, 0x1c
        /*0086*/ 	.short	(.L_153 - .L_152)


	//   ....[0]....
.L_152:
        /*0088*/ 	.word	0x00001000


	//   ....[1]....
        /*008c*/ 	.word	0x000011c0


	//   ....[2]....
        /*0090*/ 	.word	0x00001f30


	//   ....[3]....
        /*0094*/ 	.word	0x00002080


	//----- nvinfo : EIATTR_CRS_STACK_SIZE
	.align		4
.L_153:
        /*0098*/ 	.byte	0x04, 0x1e
        /*009a*/ 	.short	(.L_155 - .L_154)
.L_154:
        /*009c*/ 	.word	0x00000000


	//----- nvinfo : EIATTR_CBANK_PARAM_SIZE
	.align		4
.L_155:
        /*00a0*/ 	.byte	0x03, 0x19
        /*00a2*/ 	.short	0x0030


	//----- nvinfo : EIATTR_PARAM_CBANK
	.align		4
        /*00a4*/ 	.byte	0x04, 0x0a
        /*00a6*/ 	.short	(.L_157 - .L_156)
	.align		4
.L_156:
        /*00a8*/ 	.word	index@(.nv.constant0._Z28cunn_SoftMaxXEntropyBackwardILi8EN3c104HalfEff26LogSoftMaxBackwardEpilogueEvPT0_S4_PT2_S6_Plfi)
        /*00ac*/ 	.short	0x0210
        /*00ae*/ 	.short	0x0030


	//----- nvinfo : EIATTR_SW_WAR
	.align		4
.L_157:
        /*00b0*/ 	.byte	0x04, 0x36
        /*00b2*/ 	.short	(.L_159 - .L_158)
.L_158:
        /*00b4*/ 	.word	0x00000008
.L_159:


//--------------------- .nv.info._Z28cunn_SoftMaxXEntropyBackwardILi8EN3c104HalfEfS1_26LogSoftMaxBackwardEpilogueEvPT0_S4_PT2_S6_Plfi --------------------------
	.section	.nv.info._Z28cunn_SoftMaxXEntropyBackwardILi8EN3c104HalfEfS1_26LogSoftMaxBackwardEpilogueEvPT0_S4_PT2_S6_Plfi,"",@"SHT_CUDA_INFO"
	.sectionflags	@""
	.align	4


	//----- nvinfo : EIATTR_CUDA_API_VERSION
	.align		4
        /*0000*/ 	.byte	0x04, 0x37
        /*0002*/ 	.short	(.L_161 - .L_160)
.L_160:
        /*0004*/ 	.word	0x00000082


	//----- nvinfo : EIATTR_KPARAM_INFO
	.align		4
.L_161:
        /*0008*/ 	.byte	0x04, 0x17
        /*000a*/ 	.short	(.L_163 - .L_162)
.L_162:
        /*000c*/ 	.word	0x00000000
        /*0010*/ 	.short	0x0006
        /*0012*/ 	.short	0x002c
        /*0014*/ 	.byte	0x00, 0xf0, 0x11, 0x00


	//----- nvinfo : EIATTR_KPARAM_INFO
	.align		4
.L_163:
        /*0018*/ 	.byte	0x04, 0x17
        /*001a*/ 	.short	(.L_165 - .L_164)
.L_164:
        /*001c*/ 	.word	0x00000000
        /*0020*/ 	.short	0x0005
        /*0022*/ 	.short	0x0028
        /*0024*/ 	.byte	0x00, 0xf0, 0x11, 0x00


	//----- nvinfo : EIATTR_KPARAM_INFO
	.align		4
.L_165:
        /*0028*/ 	.byte	0x04, 0x17
        /*002a*/ 	.short	(.L_167 - .L_166)
.L_166:
        /*002c*/ 	.word	0x00000000
        /*0030*/ 	.short	0x0004
        /*0032*/ 	.short	0x0020
        /*0034*/ 	.byte	0x00, 0xf0, 0x21, 0x00


	//----- nvinfo : EIATTR_KPARAM_INFO
	.align		4
.L_167:
        /*0038*/ 	.byte	0x04, 0x17
        /*003a*/ 	.short	(.L_169 - .L_168)
.L_168:
        /*003c*/ 	.word	0x00000000
        /*0040*/ 	.short	0x0003
        /*0042*/ 	.short	0x0018
        /*0044*/ 	.byte	0x00, 0xf0, 0x21, 0x00


	//----- nvinfo : EIATTR_KPARAM_INFO
	.align		4
.L_169:
        /*0048*/ 	.byte	0x04, 0x17
        /*004a*/ 	.short	(.L_171 - .L_170)
.L_170:
        /*004c*/ 	.word	0x00000000
        /*0050*/ 	.short	0x0002
        /*0052*/ 	.short	0x0010
        /*0054*/ 	.byte	0x00, 0xf0, 0x21, 0x00


	//----- nvinfo : EIATTR_KPARAM_INFO
	.align		4
.L_171:
        /*0058*/ 	.byte	0x04, 0x17
        /*005a*/ 	.short	(.L_173 - .L_172)
.L_172:
        /*005c*/ 	.word	0x00000000
        /*0060*/ 	.short	0x0001
        /*0062*/ 	.short	0x0008
        /*0064*/ 	.byte	0x00, 0xf0, 0x21, 0x00


	//----- nvinfo : EIATTR_KPARAM_INFO
	.align		4
.L_173:
        /*0068*/ 	.byte	0x04, 0x17
        /*006a*/ 	.short	(.L_175 - .L_174)
.L_174:
        /*006c*/ 	.word	0x00000000
        /*0070*/ 	.short	0x0000
        /*0072*/ 	.short	0x0000
        /*0074*/ 	.byte	0x00, 0xf0, 0x21, 0x00


	//----- nvinfo : EIATTR_SPARSE_MMA_MASK
	.align		4
.L_175:
        /*0078*/ 	.byte	0x03, 0x50
        /*007a*/ 	.short	0x0000


	//----- nvinfo : EIATTR_MAXREG_COUNT
	.align		4
        /*007c*/ 	.byte	0x03, 0x1b
        /*007e*/ 	.short	0x00ff


	//----- nvinfo : EIATTR_MERCURY_ISA_VERSION
	.align		4
        /*0080*/ 	.byte	0x03, 0x5f
        /*0082*/ 	.short	0x0101


	//----- nvinfo : EIATTR_EXIT_INSTR_OFFSETS
	.align		4
        /*0084*/ 	.byte	0x04, 0x1c
        /*0086*/ 	.short	(.L_177 - .L_176)


	//   ....[0]....
.L_176:
        /*0088*/ 	.word	0x00001020


	//   ....[1]....
        /*008c*/ 	.word	0x000011e0


	//   ....[2]....
        /*0090*/ 	.word	0x00001f50


	//   ....[3]....
        /*0094*/ 	.word	0x000020a0


	//----- nvinfo : EIATTR_CRS_STACK_SIZE
	.align		4
.L_177:
        /*0098*/ 	.byte	0x04, 0x1e
        /*009a*/ 	.short	(.L_179 - .L_178)
.L_178:
        /*009c*/ 	.word	0x00000000


	//----- nvinfo : EIATTR_CBANK_PARAM_SIZE
	.align		4
.L_179:
        /*00a0*/ 	.byte	0x03, 0x19
        /*00a2*/ 	.short	0x0030


	//----- nvinfo : EIATTR_PARAM_CBANK
	.align		4
        /*00a4*/ 	.byte	0x04, 0x0a
        /*00a6*/ 	.short	(.L_181 - .L_180)
	.align		4
.L_180:
        /*00a8*/ 	.word	index@(.nv.constant0._Z28cunn_SoftMaxXEntropyBackwardILi8EN3c104HalfEfS1_26LogSoftMaxBackwardEpilogueEvPT0_S4_PT2_S6_Plfi)
        /*00ac*/ 	.short	0x0210
        /*00ae*/ 	.short	0x0030


	//----- nvinfo : EIATTR_SW_WAR
	.align		4
.L_181:
        /*00b0*/ 	.byte	0x04, 0x36
        /*00b2*/ 	.short	(.L_183 - .L_182)
.L_182:
        /*00b4*/ 	.word	0x00000008
.L_183:


//--------------------- .nv.info._Z28cunn_SoftMaxXEntropyBackwardILi4Efff26LogSoftMaxBackwardEpilogueEvPT0_S2_PT2_S4_Plfi --------------------------
	.section	.nv.info._Z28cunn_SoftMaxXEntropyBackwardILi4Efff26LogSoftMaxBackwardEpilogueEvPT0_S2_PT2_S4_Plfi,"",@"SHT_CUDA_INFO"
	.sectionflags	@""
	.align	4


	//----- nvinfo : EIATTR_CUDA_API_VERSION
	.align		4
        /*0000*/ 	.byte	0x04, 0x37
        /*0002*/ 	.short	(.L_185 - .L_184)
.L_184:
        /*0004*/ 	.word	0x00000082


	//----- nvinfo : EIATTR_KPARAM_INFO
	.align		4
.L_185:
        /*0008*/ 	.byte	0x04, 0x17
        /*000a*/ 	.short	(.L_187 - .L_186)
.L_186:
        /*000c*/ 	.word	0x00000000
        /*0010*/ 	.short	0x0006
        /*0012*/ 	.short	0x002c
        /*0014*/ 	.byte	0x00, 0xf0, 0x11, 0x00


	//----- nvinfo : EIATTR_KPARAM_INFO
	.align		4
.L_187:
        /*0018*/ 	.byte	0x04, 0x17
        /*001a*/ 	.short	(.L_189 - .L_188)
.L_188:
        /*001c*/ 	.word	0x00000000
        /*0020*/ 	.short	0x0005
        /*0022*/ 	.short	0x0028
        /*0024*/ 	.byte	0x00, 0xf0, 0x11, 0x00


	//----- nvinfo : EIATTR_KPARAM_INFO
	.align		4
.L_189:
        /*0028*/ 	.byte	0x04, 0x17
        /*002a*/ 	.short	(.L_191 - .L_190)
.L_190:
        /*002c*/ 	.word	0x00000000
        /*0030*/ 	.short	0x0004
        /*0032*/ 	.short	0x0020
        /*0034*/ 	.byte	0x00, 0xf0, 0x21, 0x00


	//----- nvinfo : EIATTR_KPARAM_INFO
	.align		4
.L_191:
        /*0038*/ 	.byte	0x04, 0x17
        /*003a*/ 	.short	(.L_193 - .L_192)
.L_192:
        /*003c*/ 	.word	0x00000000
        /*0040*/ 	.short	0x0003
        /*0042*/ 	.short	0x0018
        /*0044*/ 	.byte	0x00, 0xf0, 0x21, 0x00


	//----- nvinfo : EIATTR_KPARAM_INFO
	.align		4
.L_193:
        /*0048*/ 	.byte	0x04, 0x17
        /*004a*/ 	.short	(.L_195 - .L_194)
.L_194:
        /*004c*/ 	.word	0x00000000
        /*0050*/ 	.short	0x0002
        /*0052*/ 	.short	0x0010
        /*0054*/ 	.byte	0x00, 0xf0, 0x21, 0x00


	//----- nvinfo : EIATTR_KPARAM_INFO
	.align		4
.L_195:
        /*0058*/ 	.byte	0x04, 0x17
        /*005a*/ 	.short	(.L_197 - .L_196)
.L_196:
        /*005c*/ 	.word	0x00000000
        /*0060*/ 	.short	0x0001
        /*0062*/ 	.short	0x0008
        /*0064*/ 	.byte	0x00, 0xf0, 0x21, 0x00


	//----- nvinfo : EIATTR_KPARAM_INFO
	.align		4
.L_197:
        /*0068*/ 	.byte	0x04, 0x17
        /*006a*/ 	.short	(.L_199 - .L_198)
.L_198:
        /*006c*/ 	.word	0x00000000
        /*0070*/ 	.short	0x0000
        /*0072*/ 	.short	0x0000
        /*0074*/ 	.byte	0x00, 0xf0, 0x21, 0x00


	//----- nvinfo : EIATTR_SPARSE_MMA_MASK
	.align		4
.L_199:
        /*0078*/ 	.byte	0x03, 0x50
        /*007a*/ 	.short	0x0000


	//----- nvinfo : EIATTR_MAXREG_COUNT
	.align		4
        /*007c*/ 	.byte	0x03, 0x1b
        /*007e*/ 	.short	0x00ff


	//----- nvinfo : EIATTR_MERCURY_ISA_VERSION
	.align		4
        /*0080*/ 	.byte	0x03, 0x5f
        /*0082*/ 	.short	0x0101


	//----- nvinfo : EIATTR_EXIT_INSTR_OFFSETS
	.align		4
        /*0084*/ 	.byte	0x04, 0x1c
        /*0086*/ 	.short	(.L_201 - .L_200)


	//   ....[0]....
.L_200:
        /*0088*/ 	.word	0x00000970


	//   ....[1]....
        /*008c*/ 	.word	0x00000af0


	//   ....[2]....
        /*0090*/ 	.word	0x00001340


	//   ....[3]....
        /*0094*/ 	.word	0x00001470


	//----- nvinfo : EIATTR_CRS_STACK_SIZE
	.align		4
.L_201:
        /*0098*/ 	.byte	0x04, 0x1e
        /*009a*/ 	.short	(.L_203 - .L_202)
.L_202:
        /*009c*/ 	.word	0x00000000


	//----- nvinfo : EIATTR_CBANK_PARAM_SIZE
	.align		4
.L_203:
        /*00a0*/ 	.byte	0x03, 0x19
        /*00a2*/ 	.short	0x0030


	//----- nvinfo : EIATTR_PARAM_CBANK
	.align		4
        /*00a4*/ 	.byte	0x04, 0x0a
        /*00a6*/ 	.short	(.L_205 - .L_204)
	.align		4
.L_204:
        /*00a8*/ 	.word	index@(.nv.constant0._Z28cunn_SoftMaxXEntropyBackwardILi4Efff26LogSoftMaxBackwardEpilogueEvPT0_S2_PT2_S4_Plfi)
        /*00ac*/ 	.short	0x0210
        /*00ae*/ 	.short	0x0030


	//----- nvinfo : EIATTR_SW_WAR
	.align		4
.L_205:
        /*00b0*/ 	.byte	0x04, 0x36
        /*00b2*/ 	.short	(.L_207 - .L_206)
.L_206:
        /*00b4*/ 	.word	0x00000008
.L_207:


//--------------------- .nv.info._Z27cunn_SoftMaxXEntropyForwardILi8EN3c108BFloat16Eff25LogSoftMaxForwardEpilogueEvPT1_PT2_PT0_Pllf --------------------------
	.section	.nv.info._Z27cunn_SoftMaxXEntropyForwardILi8EN3c108BFloat16Eff25LogSoftMaxForwardEpilogueEvPT1_PT2_PT0_Pllf,"",@"SHT_CUDA_INFO"
	.sectionflags	@""
	.align	4


	//----- nvinfo : EIATTR_CUDA_API_VERSION
	.align		4
        /*0000*/ 	.byte	0x04, 0x37
        /*0002*/ 	.short	(.L_209 - .L_208)
.L_208:
        /*0004*/ 	.word	0x00000082


	//----- nvinfo : EIATTR_KPARAM_INFO
	.align		4
.L_209:
        /*0008*/ 	.byte	0x04, 0x17
        /*000a*/ 	.short	(.L_211 - .L_210)
.L_210:
        /*000c*/ 	.word	0x00000000
        /*0010*/ 	.short	0x0005
        /*0012*/ 	.short	0x0028
        /*0014*/ 	.byte	0x00, 0xf0, 0x11, 0x00


	//----- nvinfo : EIATTR_KPARAM_INFO
	.align		4
.L_211:
        /*0018*/ 	.byte	0x04, 0x17
        /*001a*/ 	.short	(.L_213 - .L_212)
.L_212:
        /*001c*/ 	.word	0x00000000
        /*0020*/ 	.short	0x0004
        /*0022*/ 	.short	0x0020
        /*0024*/ 	.byte	0x00, 0xf0, 0x21, 0x00


	//----- nvinfo : EIATTR_KPARAM_INFO
	.align		4
.L_213:
        /*0028*/ 	.byte	0x04, 0x17
        /*002a*/ 	.short	(.L_215 - .L_214)
.L_214:
        /*002c*/ 	.word	0x00000000
        /*0030*/ 	.short	0x0003
        /*0032*/ 	.short	0x0018
        /*0034*/ 	.byte	0x00, 0xf0, 0x21, 0x00


	//----- nvinfo : EIATTR_KPARAM_INFO
	.align		4
.L_215:
        /*0038*/ 	.byte	0x04, 0x17
        /*003a*/ 	.short	(.L_217 - .L_216)
.L_216:
        /*003c*/ 	.word	0x00000000
        /*0040*/ 	.short	0x0002
        /*0042*/ 	.short	0x0010
        /*0044*/ 	.byte	0x00, 0xf0, 0x21, 0x00


	//----- nvinfo : EIATTR_KPARAM_INFO
	.align		4
.L_217:
        /*0048*/ 	.byte	0x04, 0x17
        /*004a*/ 	.short	(.L_219 - .L_218)
.L_218:
        /*004c*/ 	.word	0x00000000
        /*0050*/ 	.short	0x0001
        /*0052*/ 	.short	0x0008
        /*0054*/ 	.byte	0x00, 0xf0, 0x21, 0x00


	//----- nvinfo : EIATTR_KPARAM_INFO
	.align		4
.L_219:
        /*0058*/ 	.byte	0x04, 0x17
        /*005a*/ 	.short	(.L_221 - .L_220)
.L_220:
        /*005c*/ 	.word	0x00000000
        /*0060*/ 	.short	0x0000
        /*0062*/ 	.short	0x0000
        /*0064*/ 	.byte	0x00, 0xf0, 0x21, 0x00


	//----- nvinfo : EIATTR_SPARSE_MMA_MASK
	.align		4
.L_221:
        /*0068*/ 	.byte	0x03, 0x50
        /*006a*/ 	.short	0x0000


	//----- nvinfo : EIATTR_MAXREG_COUNT
	.align		4
        /*006c*/ 	.byte	0x03, 0x1b
        /*006e*/ 	.short	0x00ff


	//----- nvinfo : EIATTR_NUM_BARRIERS
	.align		4
        /*0070*/ 	.byte	0x02, 0x4c
        /*0072*/ 	.byte	0x01
	.zero		1


	//----- nvinfo : EIATTR_MERCURY_ISA_VERSION
	.align		4
        /*0074*/ 	.byte	0x03, 0x5f
        /*0076*/ 	.short	0x0101


	//----- nvinfo : EIATTR_COOP_GROUP_MASK_REGIDS
	.align		4
        /*0078*/ 	.byte	0x04, 0x29
        /*007a*/ 	.short	(.L_223 - .L_222)


	//   ....[0]....
.L_222:
        /*007c*/ 	.word	0x0500000a


	//   ....[1]....
        /*0080*/ 	.word	0x05000005


	//----- nvinfo : EIATTR_COOP_GROUP_INSTR_OFFSETS
	.align		4
.L_223:
        /*0084*/ 	.byte	0x04, 0x28
        /*0086*/ 	.short	(.L_225 - .L_224)


	//   ....[0]....
.L_224:
        /*0088*/ 	.word	0x00001160


	//   ....[1]....
        /*008c*/ 	.word	0x000027f0


	//----- nvinfo : EIATTR_EXIT_INSTR_OFFSETS
	.align		4
.L_225:
        /*0090*/ 	.byte	0x04, 0x1c
        /*0092*/ 	.short	(.L_227 - .L_226)


	//   ....[0]....
.L_226:
        /*0094*/ 	.word	0x00002da0


	//   ....[1]....
        /*0098*/ 	.word	0x00002f60


	//----- nvinfo : EIATTR_CRS_STACK_SIZE
	.align		4
.L_227:
        /*009c*/ 	.byte	0x04, 0x1e
        /*009e*/ 	.short	(.L_229 - .L_228)
.L_228:
        /*00a0*/ 	.word	0x00000000


	//----- nvinfo : EIATTR_CBANK_PARAM_SIZE
	.align		4
.L_229:
        /*00a4*/ 	.byte	0x03, 0x19
        /*00a6*/ 	.short	0x002c


	//----- nvinfo : EIATTR_PARAM_CBANK
	.align		4
        /*00a8*/ 	.byte	0x04, 0x0a
        /*00aa*/ 	.short	(.L_231 - .L_230)
	.align		4
.L_230:
        /*00ac*/ 	.word	index@(.nv.constant0._Z27cunn_SoftMaxXEntropyForwardILi8EN3c108BFloat16Eff25LogSoftMaxForwardEpilogueEvPT1_PT2_PT0_Pllf)
        /*00b0*/ 	.short	0x0210
        /*00b2*/ 	.short	0x002c


	//----- nvinfo : EIATTR_SW_WAR
	.align		4
.L_231:
        /*00b4*/ 	.byte	0x04, 0x36
        /*00b6*/ 	.short	(.L_233 - .L_232)
.L_232:
        /*00b8*/ 	.word	0x00000008
.L_233:


//--------------------- .nv.info._Z27cunn_SoftMaxXEntropyForwardILi8EN3c108BFloat16EfS1_25LogSoftMaxForwardEpilogueEvPT1_PT2_PT0_Pllf --------------------------
	.section	.nv.info._Z27cunn_SoftMaxXEntropyForwardILi8EN3c108BFloat16EfS1_25LogSoftMaxForwardEpilogueEvPT1_PT2_PT0_Pllf,"",@"SHT_CUDA_INFO"
	.sectionflags	@""
	.align	4


	//----- nvinfo : EIATTR_CUDA_API_VERSION
	.align		4
        /*0000*/ 	.byte	0x04, 0x37
        /*0002*/ 	.short	(.L_235 - .L_234)
.L_234:
        /*0004*/ 	.word	0x00000082


	//----- nvinfo : EIATTR_KPARAM_INFO
	.align		4
.L_235:
        /*0008*/ 	.byte	0x04, 0x17
        /*000a*/ 	.short	(.L_237 - .L_236)
.L_236:
        /*000c*/ 	.word	0x00000000
        /*0010*/ 	.short	0x0005
        /*0012*/ 	.short	0x0028
        /*0014*/ 	.byte	0x00, 0xf0, 0x11, 0x00


	//----- nvinfo : EIATTR_KPARAM_INFO
	.align		4
.L_237:
        /*0018*/ 	.byte	0x04, 0x17
        /*001a*/ 	.short	(.L_239 - .L_238)
.L_238:
        /*001c*/ 	.word	0x00000000
        /*0020*/ 	.short	0x0004
        /*0022*/ 	.short	0x0020
        /*0024*/ 	.byte	0x00, 0xf0, 0x21, 0x00


	//----- nvinfo : EIATTR_KPARAM_INFO
	.align		4
.L_239:
        /*0028*/ 	.byte	0x04, 0x17
        /*002a*/ 	.short	(.L_241 - .L_240)
.L_240:
        /*002c*/ 	.word	0x00000000
        /*0030*/ 	.short	0x0003
        /*0032*/ 	.short	0x0018
        /*0034*/ 	.byte	0x00, 0xf0, 0x21, 0x00


	//----- nvinfo : EIATTR_KPARAM_INFO
	.align		4
.L_241:
        /*0038*/ 	.byte	0x04, 0x17
        /*003a*/ 	.short	(.L_243 - .L_242)
.L_242:
        /*003c*/ 	.word	0x00000000
        /*0040*/ 	.short	0x0002
        /*0042*/ 	.short	0x0010
        /*0044*/ 	.byte	0x00, 0xf0, 0x21, 0x00


	//----- nvinfo : EIATTR_KPARAM_INFO
	.align		4
.L_243:
        /*0048*/ 	.byte	0x04, 0x17
        /*004a*/ 	.short	(.L_245 - .L_244)
.L_244:
        /*004c*/ 	.word	0x00000000
        /*0050*/ 	.short	0x0001
        /*0052*/ 	.short	0x0008
        /*0054*/ 	.byte	0x00, 0xf0, 0x21, 0x00


	//----- nvinfo : EIATTR_KPARAM_INFO
	.align		4
.L_245:
        /*0058*/ 	.byte	0x04, 0x17
        /*005a*/ 	.short	(.L_247 - .L_246)
.L_246:
        /*005c*/ 	.word	0x00000000
        /*0060*/ 	.short	0x0000
        /*0062*/ 	.short	0x0000
        /*0064*/ 	.byte	0x00, 0xf0, 0x21, 0x00


	//----- nvinfo : EIATTR_SPARSE_MMA_MASK
	.align		4
.L_247:
        /*0068*/ 	.byte	0x03, 0x50
        /*006a*/ 	.short	0x0000


	//----- nvinfo : EIATTR_MAXREG_COUNT
	.align		4
        /*006c*/ 	.byte	0x03, 0x1b
        /*006e*/ 	.short	0x00ff


	//----- nvinfo : EIATTR_NUM_BARRIERS
	.align		4
        /*0070*/ 	.byte	0x02, 0x4c
        /*0072*/ 	.byte	0x01
	.zero		1


	//----- nvinfo : EIATTR_MERCURY_ISA_VERSION
	.align		4
        /*0074*/ 	.byte	0x03, 0x5f
        /*0076*/ 	.short	0x0101


	//----- nvinfo : EIATTR_COOP_GROUP_MASK_REGIDS
	.align		4
        /*0078*/ 	.byte	0x04, 0x29
        /*007a*/ 	.short	(.L_249 - .L_248)


	//   ....[0]....
.L_248:
        /*007c*/ 	.word	0x0500000a


	//   ....[1]....
        /*0080*/ 	.word	0x05000005


	//----- nvinfo : EIATTR_COOP_GROUP_INSTR_OFFSETS
	.align		4
.L_249:
        /*0084*/ 	.byte	0x04, 0x28
        /*0086*/ 	.short	(.L_251 - .L_250)


	//   ....[0]....
.L_250:
        /*0088*/ 	.word	0x00001160


	//   ....[1]....
        /*008c*/ 	.word	0x000027f0


	//----- nvinfo : EIATTR_EXIT_INSTR_OFFSETS
	.align		4
.L_251:
        /*0090*/ 	.byte	0x04, 0x1c
        /*0092*/ 	.short	(.L_253 - .L_252)


	//   ....[0]....
.L_252:
        /*0094*/ 	.word	0x00002da0


	//   ....[1]....
        /*0098*/ 	.word	0x00002f70


	//----- nvinfo : EIATTR_CRS_STACK_SIZE
	.align		4
.L_253:
        /*009c*/ 	.byte	0x04, 0x1e
        /*009e*/ 	.short	(.L_255 - .L_254)
.L_254:
        /*00a0*/ 	.word	0x00000000


	//----- nvinfo : EIATTR_CBANK_PARAM_SIZE
	.align		4
.L_255:
        /*00a4*/ 	.byte	0x03, 0x19
        /*00a6*/ 	.short	0x002c


	//----- nvinfo : EIATTR_PARAM_CBANK
	.align		4
        /*00a8*/ 	.byte	0x04, 0x0a
        /*00aa*/ 	.short	(.L_257 - .L_256)
	.align		4
.L_256:
        /*00ac*/ 	.word	index@(.nv.constant0._Z27cunn_SoftMaxXEntropyForwardILi8EN3c108BFloat16EfS1_25LogSoftMaxForwardEpilogueEvPT1_PT2_PT0_Pllf)
        /*00b0*/ 	.short	0x0210
        /*00b2*/ 	.short	0x002c


	//----- nvinfo : EIATTR_SW_WAR
	.align		4
.L_257:
        /*00b4*/ 	.byte	0x04, 0x36
        /*00b6*/ 	.short	(.L_259 - .L_258)
.L_258:
        /*00b8*/ 	.word	0x00000008
.L_259:


//--------------------- .nv.info._Z27cunn_SoftMaxXEntropyForwardILi8EN3c104HalfEff25LogSoftMaxForwardEpilogueEvPT1_PT2_PT0_Pllf --------------------------
	.section	.nv.info._Z27cunn_SoftMaxXEntropyForwardILi8EN3c104HalfEff25LogSoftMaxForwardEpilogueEvPT1_PT2_PT0_Pllf,"",@"SHT_CUDA_INFO"
	.sectionflags	@""
	.align	4


	//----- nvinfo : EIATTR_CUDA_API_VERSION
	.align		4
        /*0000*/ 	.byte	0x04, 0x37
        /*0002*/ 	.short	(.L_261 - .L_260)
.L_260:
        /*0004*/ 	.word	0x00000082


	//----- nvinfo : EIATTR_KPARAM_INFO
	.align		4
.L_261:
        /*0008*/ 	.byte	0x04, 0x17
        /*000a*/ 	.short	(.L_263 - .L_262)
.L_262:
        /*000c*/ 	.word	0x00000000
        /*0010*/ 	.short	0x0005
        /*0012*/ 	.short	0x0028
        /*0014*/ 	.byte	0x00, 0xf0, 0x11, 0x00


	//----- nvinfo : EIATTR_KPARAM_INFO
	.align		4
.L_263:
        /*0018*/ 	.byte	0x04, 0x17
        /*001a*/ 	.short	(.L_265 - .L_264)
.L_264:
        /*001c*/ 	.word	0x00000000
        /*0020*/ 	.short	0x0004
        /*0022*/ 	.short	0x0020
        /*0024*/ 	.byte	0x00, 0xf0, 0x21, 0x00


	//----- nvinfo : EIATTR_KPARAM_INFO
	.align		4
.L_265:
        /*0028*/ 	.byte	0x04, 0x17
        /*002a*/ 	.short	(.L_267 - .L_266)
.L_266:
        /*002c*/ 	.word	0x00000000
        /*0030*/ 	.short	0x0003
        /*0032*/ 	.short	0x0018
        /*0034*/ 	.byte	0x00, 0xf0, 0x21, 0x00


	//----- nvinfo : EIATTR_KPARAM_INFO
	.align		4
.L_267:
        /*0038*/ 	.byte	0x04, 0x17
        /*003a*/ 	.short	(.L_269 - .L_268)
.L_268:
        /*003c*/ 	.word	0x00000000
        /*0040*/ 	.short	0x0002
        /*0042*/ 	.short	0x0010
        /*0044*/ 	.byte	0x00, 0xf0, 0x21, 0x00


	//----- nvinfo : EIATTR_KPARAM_INFO
	.align		4
.L_269:
        /*0048*/ 	.byte	0x04, 0x17
        /*004a*/ 	.short	(.L_271 - .L_270)
.L_270:
        /*004c*/ 	.word	0x00000000
        /*0050*/ 	.short	0x0001
        /*0052*/ 	.short	0x0008
        /*0054*/ 	.byte	0x00, 0xf0, 0x21, 0x00


	//----- nvinfo : EIATTR_KPARAM_INFO
	.align		4
.L_271:
        /*0058*/ 	.byte	0x04, 0x17
        /*005a*/ 	.short	(.L_273 - .L_272)
.L_272:
        /*005c*/ 	.word	0x00000000
        /*0060*/ 	.short	0x0000
        /*0062*/ 	.short	0x0000
        /*0064*/ 	.byte	0x00, 0xf0, 0x21, 0x00


	//----- nvinfo : EIATTR_SPARSE_MMA_MASK
	.align		4
.L_273:
        /*0068*/ 	.byte	0x03, 0x50
        /*006a*/ 	.short	0x0000


	//----- nvinfo : EIATTR_MAXREG_COUNT
	.align		4
        /*006c*/ 	.byte	0x03, 0x1b
        /*006e*/ 	.short	0x00ff


	//----- nvinfo : EIATTR_NUM_BARRIERS
	.align		4
        /*0070*/ 	.byte	0x02, 0x4c
        /*0072*/ 	.byte	0x01
	.zero		1


	//----- nvinfo : EIATTR_MERCURY_ISA_VERSION
	.align		4
        /*0074*/ 	.byte	0x03, 0x5f
        /*0076*/ 	.short	0x0101


	//----- nvinfo : EIATTR_COOP_GROUP_MASK_REGIDS
	.align		4
        /*0078*/ 	.byte	0x04, 0x29
        /*007a*/ 	.short	(.L_275 - .L_274)


	//   ....[0]....
.L_274:
        /*007c*/ 	.word	0x0500000a


	//   ....[1]....
        /*0080*/ 	.word	0x05000005


	//----- nvinfo : EIATTR_COOP_GROUP_INSTR_OFFSETS
	.align		4
.L_275:
        /*0084*/ 	.byte	0x04, 0x28
        /*0086*/ 	.short	(.L_277 - .L_276)


	//   ....[0]....
.L_276:
        /*0088*/ 	.word	0x00001160


	//   ....[1]....
        /*008c*/ 	.word	0x000027f0


	//----- nvinfo : EIATTR_EXIT_INSTR_OFFSETS
	.align		4
.L_277:
        /*0090*/ 	.byte	0x04, 0x1c
        /*0092*/ 	.short	(.L_279 - .L_278)


	//   ....[0]....
.L_278:
        /*0094*/ 	.word	0x00002da0


	//   ....[1]....
        /*0098*/ 	.word	0x00002f60


	//----- nvinfo : EIATTR_CRS_STACK_SIZE
	.align		4
.L_279:
        /*009c*/ 	.byte	0x04, 0x1e
        /*009e*/ 	.short	(.L_281 - .L_280)
.L_280:
        /*00a0*/ 	.word	0x00000000


	//----- nvinfo : EIATTR_CBANK_PARAM_SIZE
	.align		4
.L_281:
        /*00a4*/ 	.byte	0x03, 0x19
        /*00a6*/ 	.short	0x002c


	//----- nvinfo : EIATTR_PARAM_CBANK
	.align		4
        /*00a8*/ 	.byte	0x04, 0x0a
        /*00aa*/ 	.short	(.L_283 - .L_282)
	.align		4
.L_282:
        /*00ac*/ 	.word	index@(.nv.constant0._Z27cunn_SoftMaxXEntropyForwardILi8EN3c104HalfEff25LogSoftMaxForwardEpilogueEvPT1_PT2_PT0_Pllf)
        /*00b0*/ 	.short	0x0210
        /*00b2*/ 	.short	0x002c


	//----- nvinfo : EIATTR_SW_WAR
	.align		4
.L_283:
        /*00b4*/ 	.byte	0x04, 0x36
        /*00b6*/ 	.short	(.L_285 - .L_284)
.L_284:
        /*00b8*/ 	.word	0x00000008
.L_285:


//--------------------- .nv.info._Z27cunn_SoftMaxXEntropyForwardILi8EN3c104HalfEfS1_25LogSoftMaxForwardEpilogueEvPT1_PT2_PT0_Pllf --------------------------
	.section	.nv.info._Z27cunn_SoftMaxXEntropyForwardILi8EN3c104HalfEfS1_25LogSoftMaxForwardEpilogueEvPT1_PT2_PT0_Pllf,"",@"SHT_CUDA_INFO"
	.sectionflags	@""
	.align	4


	//----- nvinfo : EIATTR_CUDA_API_VERSION
	.align		4
        /*0000*/ 	.byte	0x04, 0x37
        /*0002*/ 	.short	(.L_287 - .L_286)
.L_286:
        /*0004*/ 	.word	0x00000082


	//----- nvinfo : EIATTR_KPARAM_INFO
	.align		4
.L_287:
        /*0008*/ 	.byte	0x04, 0x17
        /*000a*/ 	.short	(.L_289 - .L_288)
.L_288:
        /*000c*/ 	.word	0x00000000
        /*0010*/ 	.short	0x0005
        /*0012*/ 	.short	0x0028
        /*0014*/ 	.byte	0x00, 0xf0, 0x11, 0x00


	//----- nvinfo : EIATTR_KPARAM_INFO
	.align		4
.L_289:
        /*0018*/ 	.byte	0x04, 0x17
        /*001a*/ 	.short	(.L_291 - .L_290)
.L_290:
        /*001c*/ 	.word	0x00000000
        /*0020*/ 	.short	0x0004
        /*0022*/ 	.short	0x0020
        /*0024*/ 	.byte	0x00, 0xf0, 0x21, 0x00


	//----- nvinfo : EIATTR_KPARAM_INFO
	.align		4
.L_291:
        /*0028*/ 	.byte	0x04, 0x17
        /*002a*/ 	.short	(.L_293 - .L_292)
.L_292:
        /*002c*/ 	.word	0x00000000
        /*0030*/ 	.short	0x0003
        /*0032*/ 	.short	0x0018
        /*0034*/ 	.byte	0x00, 0xf0, 0x21, 0x00


	//----- nvinfo : EIATTR_KPARAM_INFO
	.align		4
.L_293:
        /*0038*/ 	.byte	0x04, 0x17
        /*003a*/ 	.short	(.L_295 - .L_294)
.L_294:
        /*003c*/ 	.word	0x00000000
        /*0040*/ 	.short	0x0002
        /*0042*/ 	.short	0x0010
        /*0044*/ 	.byte	0x00, 0xf0, 0x21, 0x00


	//----- nvinfo : EIATTR_KPARAM_INFO
	.align		4
.L_295:
        /*0048*/ 	.byte	0x04, 0x17
        /*004a*/ 	.short	(.L_297 - .L_296)
.L_296:
        /*004c*/ 	.word	0x00000000
        /*0050*/ 	.short	0x0001
        /*0052*/ 	.short	0x0008
        /*0054*/ 	.byte	0x00, 0xf0, 0x21, 0x00


	//----- nvinfo : EIATTR_KPARAM_INFO
	.align		4
.L_297:
        /*0058*/ 	.byte	0x04, 0x17
        /*005a*/ 	.short	(.L_299 - .L_298)
.L_298:
        /*005c*/ 	.word	0x00000000
        /*0060*/ 	.short	0x0000
        /*0062*/ 	.short	0x0000
        /*0064*/ 	.byte	0x00, 0xf0, 0x21, 0x00


	//----- nvinfo : EIATTR_SPARSE_MMA_MASK
	.align		4
.L_299:
        /*0068*/ 	.byte	0x03, 0x50
        /*006a*/ 	.short	0x0000


	//----- nvinfo : EIATTR_MAXREG_COUNT
	.align		4
        /*006c*/ 	.byte	0x03, 0x1b
        /*006e*/ 	.short	0x00ff


	//----- nvinfo : EIATTR_NUM_BARRIERS
	.align		4
        /*0070*/ 	.byte	0x02, 0x4c
        /*0072*/ 	.byte	0x01
	.zero		1


	//----- nvinfo : EIATTR_MERCURY_ISA_VERSION
	.align		4
        /*0074*/ 	.byte	0x03, 0x5f
        /*0076*/ 	.short	0x0101


	//----- nvinfo : EIATTR_COOP_GROUP_MASK_REGIDS
	.align		4
        /*0078*/ 	.byte	0x04, 0x29
        /*007a*/ 	.short	(.L_301 - .L_300)


	//   ....[0]....
.L_300:
        /*007c*/ 	.word	0x0500000a


	//   ....[1]....
        /*0080*/ 	.word	0x05000005


	//----- nvinfo : EIATTR_COOP_GROUP_INSTR_OFFSETS
	.align		4
.L_301:
        /*0084*/ 	.byte	0x04, 0x28
        /*0086*/ 	.short	(.L_303 - .L_302)


	//   ....[0]....
.L_302:
        /*0088*/ 	.word	0x00001160


	//   ....[1]....
        /*008c*/ 	.word	0x000027f0


	//----- nvinfo : EIATTR_EXIT_INSTR_OFFSETS
	.align		4
.L_303:
        /*0090*/ 	.byte	0x04, 0x1c
        /*0092*/ 	.short	(.L_305 - .L_304)


	//   ....[0]....
.L_304:
        /*0094*/ 	.word	0x00002da0


	//   ....[1]....
        /*0098*/ 	.word	0x00002f70


	//----- nvinfo : EIATTR_CRS_STACK_SIZE
	.align		4
.L_305:
        /*009c*/ 	.byte	0x04, 0x1e
        /*009e*/ 	.short	(.L_307 - .L_306)
.L_306:
        /*00a0*/ 	.word	0x00000000


	//----- nvinfo : EIATTR_CBANK_PARAM_SIZE
	.align		4
.L_307:
        /*00a4*/ 	.byte	0x03, 0x19
        /*00a6*/ 	.short	0x002c


	//----- nvinfo : EIATTR_PARAM_CBANK
	.align		4
        /*00a8*/ 	.byte	0x04, 0x0a
        /*00aa*/ 	.short	(.L_309 - .L_308)
	.align		4
.L_308:
        /*00ac*/ 	.word	index@(.nv.constant0._Z27cunn_SoftMaxXEntropyForwardILi8EN3c104HalfEfS1_25LogSoftMaxForwardEpilogueEvPT1_PT2_PT0_Pllf)
        /*00b0*/ 	.short	0x0210
        /*00b2*/ 	.short	0x002c


	//----- nvinfo : EIATTR_SW_WAR
	.align		4
.L_309:
        /*00b4*/ 	.byte	0x04, 0x36
        /*00b6*/ 	.short	(.L_311 - .L_310)
.L_310:
        /*00b8*/ 	.word	0x00000008
.L_311:


//--------------------- .nv.info._Z27cunn_SoftMaxXEntropyForwardILi4Efff25LogSoftMaxForwardEpilogueEvPT1_PT2_PT0_Pllf --------------------------
	.section	.nv.info._Z27cunn_SoftMaxXEntropyForwardILi4Efff25LogSoftMaxForwardEpilogueEvPT1_PT2_PT0_Pllf,"",@"SHT_CUDA_INFO"
	.sectionflags	@""
	.align	4


	//----- nvinfo : EIATTR_CUDA_API_VERSION
	.align		4
        /*0000*/ 	.byte	0x04, 0x37
        /*0002*/ 	.short	(.L_313 - .L_312)
.L_312:
        /*0004*/ 	.word	0x00000082


	//----- nvinfo : EIATTR_KPARAM_INFO
	.align		4
.L_313:
        /*0008*/ 	.byte	0x04, 0x17
        /*000a*/ 	.short	(.L_315 - .L_314)
.L_314:
        /*000c*/ 	.word	0x00000000
        /*0010*/ 	.short	0x0005
        /*0012*/ 	.short	0x0028
        /*0014*/ 	.byte	0x00, 0xf0, 0x11, 0x00


	//----- nvinfo : EIATTR_KPARAM_INFO
	.align		4
.L_315:
        /*0018*/ 	.byte	0x04, 0x17
        /*001a*/ 	.short	(.L_317 - .L_316)
.L_316:
        /*001c*/ 	.word	0x00000000
        /*0020*/ 	.short	0x0004
        /*0022*/ 	.short	0x0020
        /*0024*/ 	.byte	0x00, 0xf0, 0x21, 0x00


	//----- nvinfo : EIATTR_KPARAM_INFO
	.align		4
.L_317:
        /*0028*/ 	.byte	0x04, 0x17
        /*002a*/ 	.short	(.L_319 - .L_318)
.L_318:
        /*002c*/ 	.word	0x00000000
        /*0030*/ 	.short	0x0003
        /*0032*/ 	.short	0x0018
        /*0034*/ 	.byte	0x00, 0xf0, 0x21, 0x00


	//----- nvinfo : EIATTR_KPARAM_INFO
	.align		4
.L_319:
        /*0038*/ 	.byte	0x04, 0x17
        /*003a*/ 	.short	(.L_321 - .L_320)
.L_320:
        /*003c*/ 	.word	0x00000000
        /*0040*/ 	.short	0x0002
        /*0042*/ 	.short	0x0010
        /*0044*/ 	.byte	0x00, 0xf0, 0x21, 0x00


	//----- nvinfo : EIATTR_KPARAM_INFO
	.align		4
.L_321:
        /*0048*/ 	.byte	0x04, 0x17
        /*004a*/ 	.short	(.L_323 - .L_322)
.L_322:
        /*004c*/ 	.word	0x00000000
        /*0050*/ 	.short	0x0001
        /*0052*/ 	.short	0x0008
        /*0054*/ 	.byte	0x00, 0xf0, 0x21, 0x00


	//----- nvinfo : EIATTR_KPARAM_INFO
	.align		4
.L_323:
        /*0058*/ 	.byte	0x04, 0x17
        /*005a*/ 	.short	(.L_325 - .L_324)
.L_324:
        /*005c*/ 	.word	0x00000000
        /*0060*/ 	.short	0x0000
        /*0062*/ 	.short	0x0000
        /*0064*/ 	.byte	0x00, 0xf0, 0x21, 0x00


	//----- nvinfo : EIATTR_SPARSE_MMA_MASK
	.align		4
.L_325:
        /*0068*/ 	.byte	0x03, 0x50
        /*006a*/ 	.short	0x0000


	//----- nvinfo : EIATTR_MAXREG_COUNT
	.align		4
        /*006c*/ 	.byte	0x03, 0x1b
        /*006e*/ 	.short	0x00ff


	//----- nvinfo : EIATTR_NUM_BARRIERS
	.align		4
        /*0070*/ 	.byte	0x02, 0x4c
        /*0072*/ 	.byte	0x01
	.zero		1


	//----- nvinfo : EIATTR_MERCURY_ISA_VERSION
	.align		4
        /*0074*/ 	.byte	0x03, 0x5f
        /*0076*/ 	.short	0x0101


	//----- nvinfo : EIATTR_COOP_GROUP_MASK_REGIDS
	.align		4
        /*0078*/ 	.byte	0x04, 0x29
        /*007a*/ 	.short	(.L_327 - .L_326)


	//   ....[0]....
.L_326:
        /*007c*/ 	.word	0x05000004


	//   ....[1]....
        /*0080*/ 	.word	0x05000004


	//----- nvinfo : EIATTR_COOP_GROUP_INSTR_OFFSETS
	.align		4
.L_327:
        /*0084*/ 	.byte	0x04, 0x28
        /*0086*/ 	.short	(.L_329 - .L_328)


	//   ....[0]....
.L_328:
        /*0088*/ 	.word	0x00000fb0


	//   ....[1]....
        /*008c*/ 	.word	0x00002510


	//----- nvinfo : EIATTR_EXIT_INSTR_OFFSETS
	.align		4
.L_329:
        /*0090*/ 	.byte	0x04, 0x1c
        /*0092*/ 	.short	(.L_331 - .L_330)


	//   ....[0]....
.L_330:
        /*0094*/ 	.word	0x00002ae0


	//   ....[1]....
        /*0098*/ 	.word	0x00002c70


	//----- nvinfo : EIATTR_CRS_STACK_SIZE
	.align		4
.L_331:
        /*009c*/ 	.byte	0x04, 0x1e
        /*009e*/ 	.short	(.L_333 - .L_332)
.L_332:
        /*00a0*/ 	.word	0x00000000


	//----- nvinfo : EIATTR_CBANK_PARAM_SIZE
	.align		4
.L_333:
        /*00a4*/ 	.byte	0x03, 0x19
        /*00a6*/ 	.short	0x002c


	//----- nvinfo : EIATTR_PARAM_CBANK
	.align		4
        /*00a8*/ 	.byte	0x04, 0x0a
        /*00aa*/ 	.short	(.L_335 - .L_334)
	.align		4
.L_334:
        /*00ac*/ 	.word	index@(.nv.constant0._Z27cunn_SoftMaxXEntropyForwardILi4Efff25LogSoftMaxForwardEpilogueEvPT1_PT2_PT0_Pllf)
        /*00b0*/ 	.short	0x0210
        /*00b2*/ 	.short	0x002c


	//----- nvinfo : EIATTR_SW_WAR
	.align		4
.L_335:
        /*00b4*/ 	.byte	0x04, 0x36
        /*00b6*/ 	.short	(.L_337 - .L_336)
.L_336:
        /*00b8*/ 	.word	0x00000008
.L_337:


//--------------------- .nv.callgraph             --------------------------
	.section	.nv.callgraph,"",@"SHT_CUDA_CALLGRAPH"
	.align	4
	.sectionentsize	8
	.align		4
        /*0000*/ 	.word	0x00000000
	.align		4
        /*0004*/ 	.word	0xffffffff
	.align		4
        /*0008*/ 	.word	0x00000000
	.align		4
        /*000c*/ 	.word	0xfffffffe
	.align		4
        /*0010*/ 	.word	0x00000000
	.align		4
        /*0014*/ 	.word	0xfffffffd
	.align		4
        /*0018*/ 	.word	0x00000000
	.align		4
        /*001c*/ 	.word	0xfffffffc


//--------------------- .nv.constant4             --------------------------
	.section	.nv.constant4,"a",@progbits
	.align	8
	.align		8
.nv.constant4:
        /*0000*/ 	.dword	_ZN49_INTERNAL_94f6fc22_18_xentropy_kernel_cu_f9ccfbb24cuda3std3__45__cpo5beginE
	.align		8
        /*0008*/ 	.dword	_ZN49_INTERNAL_94f6fc22_18_xentropy_kernel_cu_f9ccfbb24cuda3std3__45__cpo3endE
	.align		8
        /*0010*/ 	.dword	_ZN49_INTERNAL_94f6fc22_18_xentropy_kernel_cu_f9ccfbb24cuda3std3__45__cpo6cbeginE
	.align		8
        /*0018*/ 	.dword	_ZN49_INTERNAL_94f6fc22_18_xentropy_kernel_cu_f9ccfbb24cuda3std3__45__cpo4cendE
	.align		8
        /*0020*/ 	.dword	_ZN49_INTERNAL_94f6fc22_18_xentropy_kernel_cu_f9ccfbb24cuda3std3__45__cpo6rbeginE
	.align		8
        /*0028*/ 	.dword	_ZN49_INTERNAL_94f6fc22_18_xentropy_kernel_cu_f9ccfbb24cuda3std3__45__cpo4rendE
	.align		8
        /*0030*/ 	.dword	_ZN49_INTERNAL_94f6fc22_18_xentropy_kernel_cu_f9ccfbb24cuda3std3__45__cpo7crbeginE
	.align		8
        /*0038*/ 	.dword	_ZN49_INTERNAL_94f6fc22_18_xentropy_kernel_cu_f9ccfbb24cuda3std3__45__cpo5crendE
	.align		8
        /*0040*/ 	.dword	_ZN49_INTERNAL_94f6fc22_18_xentropy_kernel_cu_f9ccfbb24cuda3std3__451_GLOBAL__N__94f6fc22_18_xentropy_kernel_cu_f9ccfbb26ignoreE
	.align		8
        /*0048*/ 	.dword	_ZN49_INTERNAL_94f6fc22_18_xentropy_kernel_cu_f9ccfbb24cuda3std3__419piecewise_constructE
	.align		8
        /*0050*/ 	.dword	_ZN49_INTERNAL_94f6fc22_18_xentropy_kernel_cu_f9ccfbb24cuda3std3__48in_placeE
	.align		8
        /*0058*/ 	.dword	_ZN49_INTERNAL_94f6fc22_18_xentropy_kernel_cu_f9ccfbb24cuda3std3__420unreachable_sentinelE
	.align		8
        /*0060*/ 	.dword	_ZN49_INTERNAL_94f6fc22_18_xentropy_kernel_cu_f9ccfbb24cuda3std6ranges3__45__cpo4swapE
	.align		8
        /*0068*/ 	.dword	_ZN49_INTERNAL_94f6fc22_18_xentropy_kernel_cu_f9ccfbb24cuda3std6ranges3__45__cpo9iter_moveE
	.align		8
        /*0070*/ 	.dword	_ZN49_INTERNAL_94f6fc22_18_xentropy_kernel_cu_f9ccfbb24cuda3std6ranges3__45__cpo5beginE
	.align		8
        /*0078*/ 	.dword	_ZN49_INTERNAL_94f6fc22_18_xentropy_kernel_cu_f9ccfbb24cuda3std6ranges3__45__cpo3endE
	.align		8
        /*0080*/ 	.dword	_ZN49_INTERNAL_94f6fc22_18_xentropy_kernel_cu_f9ccfbb24cuda3std6ranges3__45__cpo6cbeginE
	.align		8
        /*0088*/ 	.dword	_ZN49_INTERNAL_94f6fc22_18_xentropy_kernel_cu_f9ccfbb24cuda3std6ranges3__45__cpo4cendE
	.align		8
        /*0090*/ 	.dword	_ZN49_INTERNAL_94f6fc22_18_xentropy_kernel_cu_f9ccfbb24cuda3std6ranges3__45__cpo7advanceE
	.align		8
        /*0098*/ 	.dword	_ZN49_INTERNAL_94f6fc22_18_xentropy_kernel_cu_f9ccfbb24cuda3std6ranges3__45__cpo9iter_swapE
	.align		8
        /*00a0*/ 	.dword	_ZN49_INTERNAL_94f6fc22_18_xentropy_kernel_cu_f9ccfbb24cuda3std6ranges3__45__cpo4nextE
	.align		8
        /*00a8*/ 	.dword	_ZN49_INTERNAL_94f6fc22_18_xentropy_kernel_cu_f9ccfbb24cuda3std6ranges3__45__cpo4prevE
	.align		8
        /*00b0*/ 	.dword	_ZN49_INTERNAL_94f6fc22_18_xentropy_kernel_cu_f9ccfbb24cuda3std6ranges3__45__cpo4dataE
	.align		8
        /*00b8*/ 	.dword	_ZN49_INTERNAL_94f6fc22_18_xentropy_kernel_cu_f9ccfbb24cuda3std6ranges3__45__cpo5cdataE
	.align		8
        /*00c0*/ 	.dword	_ZN49_INTERNAL_94f6fc22_18_xentropy_kernel_cu_f9ccfbb24cuda3std6ranges3__45__cpo4sizeE
	.align		8
        /*00c8*/ 	.dword	_ZN49_INTERNAL_94f6fc22_18_xentropy_kernel_cu_f9ccfbb24cuda3std6ranges3__45__cpo5ssizeE
	.align		8
        /*00d0*/ 	.dword	_ZN49_INTERNAL_94f6fc22_18_xentropy_kernel_cu_f9ccfbb24cuda3std6ranges3__45__cpo8distanceE
	.align		8
        /*00d8*/ 	.dword	_ZN49_INTERNAL_94f6fc22_18_xentropy_kernel_cu_f9ccfbb26thrust23THRUST_300001_SM_900_NS6system6detail10sequential3seqE


//--------------------- .text._Z28cunn_SoftMaxXEntropyBackwardILi8EN3c108BFloat16Eff26LogSoftMaxBackwardEpilogueEvPT0_S4_PT2_S6_Plfi --------------------------
	.section	.text._Z28cunn_SoftMaxXEntropyBackwardILi8EN3c108BFloat16Eff26LogSoftMaxBackwardEpilogueEvPT0_S4_PT2_S6_Plfi,"ax",@progbits
	.align	128
        .global         _Z28cunn_SoftMaxXEntropyBackwardILi8EN3c108BFloat16Eff26LogSoftMaxBackwardEpilogueEvPT0_S4_PT2_S6_Plfi
        .type           _Z28cunn_SoftMaxXEntropyBackwardILi8EN3c108BFloat16Eff26LogSoftMaxBackwardEpilogueEvPT0_S4_PT2_S6_Plfi,@function
        .size           _Z28cunn_SoftMaxXEntropyBackwardILi8EN3c108BFloat16Eff26LogSoftMaxBackwardEpilogueEvPT0_S4_PT2_S6_Plfi,(.L_x_254 - _Z28cunn_SoftMaxXEntropyBackwardILi8EN3c108BFloat16Eff26LogSoftMaxBackwardEpilogueEvPT0_S4_PT2_S6_Plfi)
        .other          _Z28cunn_SoftMaxXEntropyBackwardILi8EN3c108BFloat16Eff26LogSoftMaxBackwardEpilogueEvPT0_S4_PT2_S6_Plfi,@"STO_CUDA_ENTRY STV_DEFAULT"
_Z28cunn_SoftMaxXEntropyBackwardILi8EN3c108BFloat16Eff26LogSoftMaxBackwardEpilogueEvPT0_S4_PT2_S6_Plfi:
.text._Z28cunn_SoftMaxXEntropyBackwardILi8EN3c108BFloat16Eff26LogSoftMaxBackwardEpilogueEvPT0_S4_PT2_S6_Plfi:
[----:B------:R-:W-:Y:S08]  /*0000*/  LDC R1, c[0x0][0x28] ;  /* 0x00000a00ff017b82 */ /* 0x000ff00000000800 */
[----:B------:R-:W0:Y:S01]  /*0010*/  S2UR UR10, SR_CTAID.X ;  /* 0x00000000000a79c3 */ /* 0x000e220000002500 */
[----:B------:R-:W-:Y:S01]  /*0020*/  ULDC.64 UR4, c[0x0][0x228] ;  /* 0x00008a0000047ab9 */ /* 0x000fe20000000a00 */
[----:B------:R-:W-:Y:S01]  /*0030*/  ULDC.64 UR6, c[0x0][0x230] ;  /* 0x00008c0000067ab9 */ /* 0x000fe20000000a00 */
[----:B------:R-:W-:Y:S01]  /*0040*/  ULDC.64 UR8, c[0x0][0x220] ;  /* 0x0000880000087ab9 */ /* 0x000fe20000000a00 */
[----:B------:R-:W-:-:S04]  /*0050*/  ULDC.64 UR12, c[0x0][0x208] ;  /* 0x00008200000c7ab9 */ /* 0x000fc80000000a00 */
[----:B------:R-:W1:Y:S01]  /*0060*/  LDC.64 R2, c[0x0][0x238] ;  /* 0x00008e00ff027b82 */ /* 0x000e620000000a00 */
[----:B0-----:R-:W-:Y:S02]  /*0070*/  UIMAD.WIDE.U32 UR4, UR10, 0x4, UR4 ;  /* 0x000000040a0478a5 */ /* 0x001fe4000f8e0004 */
[----:B------:R-:W-:Y:S02]  /*0080*/  UIMAD.WIDE.U32 UR6, UR10, 0x8, UR6 ;  /* 0x000000080a0678a5 */ /* 0x000fe4000f8e0006 */
[----:B------:R-:W-:Y:S02]  /*0090*/  UIMAD.WIDE.U32 UR8, UR10, 0x4, UR8 ;  /* 0x000000040a0878a5 */ /* 0x000fe4000f8e0008 */
[----:B------:R-:W-:Y:S01]  /*00a0*/  IMAD.U32 R5, RZ, RZ, UR5 ;  /* 0x00000005ff057e24 */ /* 0x000fe2000f8e00ff */
[----:B------:R-:W-:Y:S01]  /*00b0*/  ULDC UR5, c[0x0][0x218] ;  /* 0x0000860000057ab9 */ /* 0x000fe20000000800 */
[----:B------:R-:W-:Y:S02]  /*00c0*/  IMAD.U32 R6, RZ, RZ, UR6 ;  /* 0x00000006ff067e24 */ /* 0x000fe4000f8e00ff */
[----:B------:R-:W-:-:S02]  /*00d0*/  IMAD.U32 R7, RZ, RZ, UR7 ;  /* 0x00000007ff077e24 */ /* 0x000fc4000f8e00ff */
[----:B------:R-:W-:Y:S02]  /*00e0*/  IMAD.U32 R8, RZ, RZ, UR8 ;  /* 0x00000008ff087e24 */ /* 0x000fe4000f8e00ff */
[----:B------:R-:W-:Y:S02]  /*00f0*/  IMAD.U32 R4, RZ, RZ, UR4 ;  /* 0x00000004ff047e24 */ /* 0x000fe4000f8e00ff */
[----:B------:R-:W-:Y:S01]  /*0100*/  IMAD.U32 R9, RZ, RZ, UR9 ;  /* 0x00000009ff097e24 */ /* 0x000fe2000f8e00ff */
[----:B------:R-:W2:Y:S01]  /*0110*/  LDG.E.64 R6, desc[UR12][R6.64] ;  /* 0x0000000c06067981 */ /* 0x000ea2000c1e1b00 */
[----:B-1----:R-:W-:Y:S01]  /*0120*/  R2UR UR8, R3 ;  /* 0x00000000030872ca */ /* 0x002fe200000e0000 */
[----:B------:R-:W-:Y:S02]  /*0130*/  ULDC UR4, c[0x0][0x210] ;  /* 0x0000840000047ab9 */ /* 0x000fe40000000800 */
[----:B------:R0:W3:Y:S04]  /*0140*/  LDG.E R5, desc[UR12][R4.64] ;  /* 0x0000000c04057981 */ /* 0x0000e8000c1e1900 */
[----:B------:R-:W4:Y:S06]  /*0150*/  LDG.E R8, desc[UR12][R8.64] ;  /* 0x0000000c08087981 */ /* 0x000f2c000c1e1900 */
[----:B------:R-:W-:-:S04]  /*0160*/  UIMAD UR10, UR10, UR8, URZ ;  /* 0x000000080a0a72a4 */ /* 0x000fc8000f8e023f */
[----:B------:R-:W-:Y:S02]  /*0170*/  ULEA UR4, UR10, UR4, 0x1 ;  /* 0x000000040a047291 */ /* 0x000fe4000f8e083f */
[----:B------:R-:W-:Y:S02]  /*0180*/  ULEA UR5, UR10, UR5, 0x1 ;  /* 0x000000050a057291 */ /* 0x000fe4000f8e083f */
[----:B------:R-:W-:Y:S01]  /*0190*/  ULOP3.LUT UR4, UR4, 0xe, URZ, 0xc0, !UPT ;  /* 0x0000000e04047892 */ /* 0x000fe2000f8ec03f */
[----:B------:R-:W-:Y:S01]  /*01a0*/  I2FP.F32.S32 R0, UR8 ;  /* 0x0000000800007c45 */ /* 0x000fe20008201400 */
[----:B------:R-:W-:-:S04]  /*01b0*/  ULOP3.LUT UR5, UR5, 0xe, URZ, 0xc0, !UPT ;  /* 0x0000000e05057892 */ /* 0x000fc8000f8ec03f */
[----:B------:R-:W-:Y:S01]  /*01c0*/  IMAD.U32 R3, RZ, RZ, UR4 ;  /* 0x00000004ff037e24 */ /* 0x000fe2000f8e00ff */
[----:B------:R-:W-:Y:S01]  /*01d0*/  USHF.R.U64 UR7, UR5, 0x1, URZ ;  /* 0x0000000105077899 */ /* 0x000fe2000800123f */
[----:B------:R1:W5:Y:S01]  /*01e0*/  MUFU.RCP R10, R0 ;  /* 0x00000000000a7308 */ /* 0x0003620000001000 */
[----:B------:R-:W2:Y:S02]  /*01f0*/  S2R R21, SR_TID.X ;  /* 0x0000000000157919 */ /* 0x000ea40000002100 */
[----:B-1----:R-:W-:-:S04]  /*0200*/  SHF.R.U64 R0, R3, 0x1, RZ ;  /* 0x0000000103007819 */ /* 0x002fc800000012ff */
[----:B------:R-:W-:Y:S01]  /*0210*/  ISETP.NE.AND P0, PT, R0, UR7, PT ;  /* 0x0000000700007c0c */ /* 0x000fe2000bf05270 */
[----:B0-----:R-:W-:Y:S01]  /*0220*/  FADD.FTZ R4, -R2, 1 ;  /* 0x3f80000002047421 */ /* 0x001fe20000010100 */
[----:B------:R-:W-:Y:S01]  /*0230*/  ULDC UR4, c[0x0][0x23c] ;  /* 0x00008f0000047ab9 */ /* 0x000fe20000000800 */
[----:B------:R-:W-:Y:S01]  /*0240*/  UMOV UR5, URZ ;  /* 0x0000003f00057c82 */ /* 0x000fe20008000000 */
[----:B-----5:R-:W-:Y:S01]  /*0250*/  R2UR UR20, R10 ;  /* 0x000000000a1472ca */ /* 0x020fe200000e0000 */
[----:B------:R-:W-:Y:S01]  /*0260*/  IMAD.U32 R0, RZ, RZ, UR4 ;  /* 0x00000004ff007e24 */ /* 0x000fe2000f8e00ff */
[----:B------:R-:W-:Y:S02]  /*0270*/  R2UR UR16, R4 ;  /* 0x00000000041072ca */ /* 0x000fe400000e0000 */
[----:B--2---:R-:W-:Y:S02]  /*0280*/  R2UR UR14, R6 ;  /* 0x00000000060e72ca */ /* 0x004fe400000e0000 */
[----:B------:R-:W-:-:S02]  /*0290*/  R2UR UR15, R7 ;  /* 0x00000000070f72ca */ /* 0x000fc400000e0000 */
[----:B---3--:R-:W-:Y:S02]  /*02a0*/  R2UR UR17, R5 ;  /* 0x00000000051172ca */ /* 0x008fe400000e0000 */
[----:B----4-:R-:W-:Y:S01]  /*02b0*/  R2UR UR18, R8 ;  /* 0x00000000081272ca */ /* 0x010fe200000e0000 */
[----:B------:R-:W-:-:S14]  /*02c0*/  @!P0 BRA `(.L_x_0) ;  /* 0x0000000c00c08947 */ /* 0x000fdc0003800000 */
[----:B------:R-:W-:Y:S01]  /*02d0*/  ULDC UR11, c[0x0][0x0] ;  /* 0x00000000000b7ab9 */ /* 0x000fe20000000800 */
[----:B------:R-:W-:Y:S01]  /*02e0*/  UMOV UR6, URZ ;  /* 0x0000003f00067c82 */ /* 0x000fe20008000000 */
[----:B------:R-:W-:Y:S01]  /*02f0*/  USHF.L.U32 UR9, UR11, 0x3, URZ ;  /* 0x000000030b097899 */ /* 0x000fe2000800063f */
[----:B------:R-:W-:Y:S01]  /*0300*/  BSSY B0, `(.L_x_1) ;  /* 0x00000ce000007945 */ /* 0x000fe20003800000 */
[----:B------:R-:W-:Y:S01]  /*0310*/  ULDC.64 UR22, c[0x0][0x210] ;  /* 0x0000840000167ab9 */ /* 0x000fe20000000a00 */
[----:B------:R-:W-:Y:S01]  /*0320*/  ULDC.64 UR24, c[0x0][0x218] ;  /* 0x0000860000187ab9 */ /* 0x000fe20000000a00 */
[----:B------:R-:W-:Y:S02]  /*0330*/  UIADD3 UR4, URZ, -UR9, URZ ;  /* 0x800000093f047290 */ /* 0x000fe4000fffe03f */
[----:B------:R-:W-:Y:S01]  /*0340*/  UISETP.NE.U32.AND UP1, UPT, UR9, URZ, UPT ;  /* 0x0000003f0900728c */ /* 0x000fe2000bf25070 */
[----:B------:R-:W-:Y:S02]  /*0350*/  ULDC.64 UR26, c[0x0][0x210] ;  /* 0x00008400001a7ab9 */ /* 0x000fe40000000a00 */
[----:B------:R-:W0:Y:S08]  /*0360*/  I2F.U32.RP R0, UR9 ;  /* 0x0000000900007d06 */ /* 0x000e300008209000 */
[----:B0-----:R-:W0:Y:S02]  /*0370*/  MUFU.RCP R0, R0 ;  /* 0x0000000000007308 */ /* 0x001e240000001000 */
[----:B0-----:R-:W-:-:S06]  /*0380*/  VIADD R3, R0, 0xffffffe ;  /* 0x0ffffffe00037836 */ /* 0x001fcc0000000000 */
[----:B------:R-:W0:Y:S02]  /*0390*/  F2I.FTZ.U32.TRUNC.NTZ R3, R3 ;  /* 0x0000000300037305 */ /* 0x000e24000021f000 */
[----:B0-----:R-:W-:-:S13]  /*03a0*/  R2UR UR7, R3 ;  /* 0x00000000030772ca */ /* 0x001fda00000e0000 */
[----:B------:R-:W-:-:S04]  /*03b0*/  UIMAD UR4, UR4, UR7, URZ ;  /* 0x00000007040472a4 */ /* 0x000fc8000f8e023f */
[----:B------:R-:W-:-:S04]  /*03c0*/  UIMAD.WIDE.U32 UR6, UR7, UR4, UR6 ;  /* 0x00000004070672a5 */ /* 0x000fc8000f8e0006 */
[----:B------:R-:W-:-:S04]  /*03d0*/  UIMAD.WIDE.U32 UR6, UR7, UR8, URZ ;  /* 0x00000008070672a5 */ /* 0x000fc8000f8e003f */
[----:B------:R-:W-:-:S04]  /*03e0*/  UIADD3 UR7, -UR7, URZ, URZ ;  /* 0x0000003f07077290 */ /* 0x000fc8000fffe13f */
[----:B------:R-:W-:-:S03]  /*03f0*/  UIMAD UR4, UR9, UR7, UR8 ;  /* 0x00000007090472a4 */ /* 0x000fc6000f8e0208 */
[----:B------:R-:W-:Y:S01]  /*0400*/  ULDC.64 UR6, c[0x0][0x218] ;  /* 0x0000860000067ab9 */ /* 0x000fe20000000a00 */
[----:B------:R-:W-:-:S11]  /*0410*/  UISETP.GE.U32.AND UP0, UPT, UR4, UR9, UPT ;  /* 0x000000090400728c */ /* 0x000fd6000bf06070 */
[----:B------:R-:W-:-:S04]  /*0420*/  @UP0 UIADD3 UR4, -UR9, UR4, URZ ;  /* 0x0000000409040290 */ /* 0x000fc8000fffe13f */
[----:B------:R-:W-:-:S11]  /*0430*/  UISETP.GE.U32.AND UP0, UPT, UR4, UR9, UPT ;  /* 0x000000090400728c */ /* 0x000fd6000bf06070 */
[----:B------:R-:W-:Y:S02]  /*0440*/  @UP0 UIADD3 UR4, -UR9, UR4, URZ ;  /* 0x0000000409040290 */ /* 0x000fe4000fffe13f */
[----:B------:R-:W-:-:S04]  /*0450*/  @!UP1 ULOP3.LUT UR4, URZ, UR9, URZ, 0x33, !UPT ;  /* 0x000000093f049292 */ /* 0x000fc8000f8e333f */
[----:B------:R-:W-:-:S06]  /*0460*/  UIADD3 UR4, -UR4, UR8, URZ ;  /* 0x0000000804047290 */ /* 0x000fcc000fffe13f */
[----:B------:R-:W-:-:S13]  /*0470*/  ISETP.GE.AND P0, PT, R21, UR4, PT ;  /* 0x0000000415007c0c */ /* 0x000fda000bf06270 */
[----:B------:R-:W-:Y:S05]  /*0480*/  @P0 BRA `(.L_x_2) ;  /* 0x0000000800d40947 */ /* 0x000fea0003800000 */
.L_x_3:
[C---:B------:R-:W-:Y:S01]  /*0490*/  VIADD R9, R21.reuse, UR11 ;  /* 0x0000000b15097c36 */ /* 0x040fe20008000000 */
[----:B------:R-:W-:-:S04]  /*04a0*/  IADD3 R14, P0, R21, UR10, RZ ;  /* 0x0000000a150e7c10 */ /* 0x000fc8000ff1e0ff */
[C---:B------:R-:W-:Y:S01]  /*04b0*/  IADD3 R26, P1, R9.reuse, UR10, RZ ;  /* 0x0000000a091a7c10 */ /* 0x040fe2000ff3e0ff */
[----:B------:R-:W-:Y:S02]  /*04c0*/  VIADD R9, R9, UR11 ;  /* 0x0000000b09097c36 */ /* 0x000fe40008000000 */
[----:B------:R-:W-:Y:S02]  /*04d0*/  IMAD.X R3, RZ, RZ, UR5, P0 ;  /* 0x00000005ff037e24 */ /* 0x000fe400080e06ff */
[----:B------:R-:W-:Y:S01]  /*04e0*/  IMAD.X R15, RZ, RZ, UR5, P1 ;  /* 0x00000005ff0f7e24 */ /* 0x000fe200088e06ff */
[C---:B------:R-:W-:Y:S01]  /*04f0*/  IADD3 R24, P1, R9.reuse, UR10, RZ ;  /* 0x0000000a09187c10 */ /* 0x040fe2000ff3e0ff */
[C---:B------:R-:W-:Y:S01]  /*0500*/  IMAD.SHL.U32 R18, R14.reuse, 0x2, RZ ;  /* 0x000000020e127824 */ /* 0x040fe200078e00ff */
[----:B------:R-:W-:Y:S01]  /*0510*/  SHF.L.U64.HI R14, R14, 0x1, R3 ;  /* 0x000000010e0e7819 */ /* 0x000fe20000010203 */
[----:B------:R-:W-:Y:S01]  /*0520*/  VIADD R17, R9, UR11 ;  /* 0x0000000b09117c36 */ /* 0x000fe20008000000 */
[----:B------:R-:W-:Y:S01]  /*0530*/  SHF.L.U64.HI R15, R26, 0x1, R15 ;  /* 0x000000011a0f7819 */ /* 0x000fe2000001020f */
[----:B------:R-:W-:Y:S01]  /*0540*/  IMAD.X R3, RZ, RZ, UR5, P1 ;  /* 0x00000005ff037e24 */ /* 0x000fe200088e06ff */
[----:B------:R-:W-:Y:S01]  /*0550*/  IADD3 R22, P0, R18, UR6, RZ ;  /* 0x0000000612167c10 */ /* 0x000fe2000ff1e0ff */
[----:B------:R-:W-:Y:S01]  /*0560*/  IMAD.SHL.U32 R26, R26, 0x2, RZ ;  /* 0x000000021a1a7824 */ /* 0x000fe200078e00ff */
[C---:B------:R-:W-:Y:S01]  /*0570*/  IADD3 R4, P1, R17.reuse, UR10, RZ ;  /* 0x0000000a11047c10 */ /* 0x040fe2000ff3e0ff */
[----:B------:R-:W-:Y:S01]  /*0580*/  VIADD R27, R17, UR11 ;  /* 0x0000000b111b7c36 */ /* 0x000fe20008000000 */
[----:B------:R-:W-:-:S02]  /*0590*/  IADD3.X R23, R14, UR7, RZ, P0, !PT ;  /* 0x000000070e177c10 */ /* 0x000fc400087fe4ff */
[----:B------:R-:W-:Y:S01]  /*05a0*/  SHF.L.U64.HI R0, R24, 0x1, R3 ;  /* 0x0000000118007819 */ /* 0x000fe20000010203 */
[----:B------:R-:W-:Y:S01]  /*05b0*/  IMAD.X R3, RZ, RZ, UR5, P1 ;  /* 0x00000005ff037e24 */ /* 0x000fe200088e06ff */
[----:B------:R-:W-:Y:S01]  /*05c0*/  IADD3 R10, P0, R26, UR6, RZ ;  /* 0x000000061a0a7c10 */ /* 0x000fe2000ff1e0ff */
[----:B------:R-:W-:Y:S01]  /*05d0*/  IMAD.SHL.U32 R24, R24, 0x2, RZ ;  /* 0x0000000218187824 */ /* 0x000fe200078e00ff */
[----:B------:R0:W2:Y:S01]  /*05e0*/  LDG.E.U16 R22, desc[UR12][R22.64] ;  /* 0x0000000c16167981 */ /* 0x0000a2000c1e1500 */
[----:B------:R-:W-:Y:S02]  /*05f0*/  IADD3 R6, P1, R27, UR10, RZ ;  /* 0x0000000a1b067c10 */ /* 0x000fe4000ff3e0ff */
[----:B------:R-:W-:Y:S02]  /*0600*/  IADD3.X R11, R15, UR7, RZ, P0, !PT ;  /* 0x000000070f0b7c10 */ /* 0x000fe400087fe4ff */
[C---:B------:R-:W-:Y:S01]  /*0610*/  SHF.L.U64.HI R3, R4.reuse, 0x1, R3 ;  /* 0x0000000104037819 */ /* 0x040fe20000010203 */
[----:B------:R-:W-:Y:S01]  /*0620*/  IMAD.SHL.U32 R4, R4, 0x2, RZ ;  /* 0x0000000204047824 */ /* 0x000fe200078e00ff */
[----:B------:R-:W-:Y:S01]  /*0630*/  IADD3 R28, P0, R24, UR6, RZ ;  /* 0x00000006181c7c10 */ /* 0x000fe2000ff1e0ff */
[----:B0-----:R-:W-:-:S03]  /*0640*/  VIADD R23, R27, UR11 ;  /* 0x0000000b1b177c36 */ /* 0x001fc60008000000 */
[----:B------:R-:W-:Y:S01]  /*0650*/  IADD3.X R29, R0, UR7, RZ, P0, !PT ;  /* 0x00000007001d7c10 */ /* 0x000fe200087fe4ff */
[----:B------:R-:W-:Y:S01]  /*0660*/  IMAD.X R7, RZ, RZ, UR5, P1 ;  /* 0x00000005ff077e24 */ /* 0x000fe200088e06ff */
[----:B------:R-:W-:Y:S01]  /*0670*/  IADD3 R12, P0, R4, UR6, RZ ;  /* 0x00000006040c7c10 */ /* 0x000fe2000ff1e0ff */
[C---:B------:R-:W-:Y:S01]  /*0680*/  IMAD.SHL.U32 R5, R6.reuse, 0x2, RZ ;  /* 0x0000000206057824 */ /* 0x040fe200078e00ff */
[----:B------:R-:W-:Y:S01]  /*0690*/  IADD3 R8, P1, R23, UR10, RZ ;  /* 0x0000000a17087c10 */ /* 0x000fe2000ff3e0ff */
[----:B------:R0:W3:Y:S01]  /*06a0*/  LDG.E.U16 R19, desc[UR12][R10.64] ;  /* 0x0000000c0a137981 */ /* 0x0000e2000c1e1500 */
[----:B------:R-:W-:Y:S02]  /*06b0*/  IADD3.X R13, R3, UR7, RZ, P0, !PT ;  /* 0x00000007030d7c10 */ /* 0x000fe400087fe4ff */
[----:B------:R-:W-:Y:S01]  /*06c0*/  SHF.L.U64.HI R6, R6, 0x1, R7 ;  /* 0x0000000106067819 */ /* 0x000fe20000010207 */
[----:B------:R-:W-:Y:S01]  /*06d0*/  IMAD.X R16, RZ, RZ, UR5, P1 ;  /* 0x00000005ff107e24 */ /* 0x000fe200088e06ff */
[----:B------:R1:W4:Y:S01]  /*06e0*/  LDG.E.U16 R20, desc[UR12][R28.64] ;  /* 0x0000000c1c147981 */ /* 0x000322000c1e1500 */
[----:B------:R-:W-:Y:S01]  /*06f0*/  IMAD.SHL.U32 R7, R8, 0x2, RZ ;  /* 0x0000000208077824 */ /* 0x000fe200078e00ff */
[----:B0-----:R-:W-:-:S02]  /*0700*/  IADD3 R10, P0, R5, UR6, RZ ;  /* 0x00000006050a7c10 */ /* 0x001fc4000ff1e0ff */
[----:B------:R0:W5:Y:S01]  /*0710*/  LDG.E.U16 R25, desc[UR12][R12.64] ;  /* 0x0000000c0c197981 */ /* 0x000162000c1e1500 */
[----:B------:R-:W-:Y:S02]  /*0720*/  SHF.L.U64.HI R8, R8, 0x1, R16 ;  /* 0x0000000108087819 */ /* 0x000fe40000010210 */
[----:B------:R-:W-:Y:S01]  /*0730*/  IADD3.X R11, R6, UR7, RZ, P0, !PT ;  /* 0x00000007060b7c10 */ /* 0x000fe200087fe4ff */
[----:B-1----:R-:W-:Y:S01]  /*0740*/  VIADD R28, R23, UR11 ;  /* 0x0000000b171c7c36 */ /* 0x002fe20008000000 */
[----:B------:R-:W-:Y:S02]  /*0750*/  IADD3 R16, P0, R7, UR6, RZ ;  /* 0x0000000607107c10 */ /* 0x000fe4000ff1e0ff */
[----:B------:R-:W-:Y:S02]  /*0760*/  ISETP.NE.U32.AND P3, PT, R17, UR14, PT ;  /* 0x0000000e11007c0c */ /* 0x000fe4000bf65070 */
[----:B------:R-:W-:Y:S01]  /*0770*/  IADD3.X R17, R8, UR7, RZ, P0, !PT ;  /* 0x0000000708117c10 */ /* 0x000fe200087fe4ff */
[----:B------:R1:W2:Y:S01]  /*0780*/  LDG.E.U16 R11, desc[UR12][R10.64] ;  /* 0x0000000c0a0b7981 */ /* 0x0002a2000c1e1500 */
[----:B0-----:R-:W-:-:S02]  /*0790*/  IADD3 R12, P0, R28, UR10, RZ ;  /* 0x0000000a1c0c7c10 */ /* 0x001fc4000ff1e0ff */
[----:B------:R-:W-:Y:S01]  /*07a0*/  ISETP.NE.U32.AND P4, PT, R9, UR14, PT ;  /* 0x0000000e09007c0c */ /* 0x000fe2000bf85070 */
[----:B------:R-:W2:Y:S02]  /*07b0*/  LDG.E.U16 R16, desc[UR12][R16.64] ;  /* 0x0000000c10107981 */ /* 0x000ea4000c1e1500 */
[----:B------:R-:W-:Y:S02]  /*07c0*/  IMAD.X R13, RZ, RZ, UR5, P0 ;  /* 0x00000005ff0d7e24 */ /* 0x000fe400080e06ff */
[----:B------:R-:W-:-:S03]  /*07d0*/  IMAD.SHL.U32 R9, R12, 0x2, RZ ;  /* 0x000000020c097824 */ /* 0x000fc600078e00ff */
[----:B-1----:R-:W-:Y:S01]  /*07e0*/  SHF.L.U64.HI R10, R12, 0x1, R13 ;  /* 0x000000010c0a7819 */ /* 0x002fe2000001020d */
[----:B------:R-:W-:Y:S01]  /*07f0*/  VIADD R13, R21, UR11 ;  /* 0x0000000b150d7c36 */ /* 0x000fe20008000000 */
[----:B------:R-:W-:-:S04]  /*0800*/  IADD3 R12, P0, R9, UR6, RZ ;  /* 0x00000006090c7c10 */ /* 0x000fc8000ff1e0ff */
[----:B------:R-:W-:Y:S02]  /*0810*/  ISETP.NE.U32.AND P5, PT, R13, UR14, PT ;  /* 0x0000000e0d007c0c */ /* 0x000fe4000bfa5070 */
[----:B------:R-:W-:-:S05]  /*0820*/  IADD3.X R13, R10, UR7, RZ, P0, !PT ;  /* 0x000000070a0d7c10 */ /* 0x000fca00087fe4ff */
[----:B------:R0:W2:Y:S01]  /*0830*/  LDG.E.U16 R12, desc[UR12][R12.64] ;  /* 0x0000000c0c0c7981 */ /* 0x0000a2000c1e1500 */
[----:B------:R-:W-:Y:S02]  /*0840*/  ISETP.NE.U32.AND P1, PT, R27, UR14, PT ;  /* 0x0000000e1b007c0c */ /* 0x000fe4000bf25070 */
[----:B------:R-:W-:Y:S02]  /*0850*/  ISETP.NE.AND.EX P5, PT, RZ, UR15, PT, P5 ;  /* 0x0000000fff007c0c */ /* 0x000fe4000bfa5350 */
[----:B------:R-:W-:Y:S02]  /*0860*/  ISETP.NE.AND.EX P4, PT, RZ, UR15, PT, P4 ;  /* 0x0000000fff007c0c */ /* 0x000fe4000bf85340 */
[----:B------:R-:W-:Y:S02]  /*0870*/  ISETP.NE.U32.AND P2, PT, R21, UR14, PT ;  /* 0x0000000e15007c0c */ /* 0x000fe4000bf45070 */
[----:B------:R-:W-:Y:S02]  /*0880*/  ISETP.NE.AND.EX P3, PT, RZ, UR15, PT, P3 ;  /* 0x0000000fff007c0c */ /* 0x000fe4000bf65330 */
[----:B------:R-:W-:-:S02]  /*0890*/  ISETP.NE.AND.EX P2, PT, RZ, UR15, PT, P2 ;  /* 0x0000000fff007c0c */ /* 0x000fc4000bf45320 */
[----:B------:R-:W-:Y:S02]  /*08a0*/  ISETP.NE.U32.AND P0, PT, R23, UR14, PT ;  /* 0x0000000e17007c0c */ /* 0x000fe4000bf05070 */
[----:B------:R-:W-:Y:S02]  /*08b0*/  ISETP.NE.AND.EX P1, PT, RZ, UR15, PT, P1 ;  /* 0x0000000fff007c0c */ /* 0x000fe4000bf25310 */
[----:B------:R-:W-:Y:S01]  /*08c0*/  ISETP.NE.AND.EX P0, PT, RZ, UR15, PT, P0 ;  /* 0x0000000fff007c0c */ /* 0x000fe2000bf05300 */
[----:B---3--:R-:W-:-:S04]  /*08d0*/  IMAD.U32 R19, R19, 0x10000, RZ ;  /* 0x0001000013137824 */ /* 0x008fc800078e00ff */
[----:B------:R-:W-:Y:S01]  /*08e0*/  FADD.FTZ R19, R19, -UR18 ;  /* 0x8000001213137e21 */ /* 0x000fe20008010000 */
[----:B----4-:R-:W-:-:S03]  /*08f0*/  IMAD.U32 R20, R20, 0x10000, RZ ;  /* 0x0001000014147824 */ /* 0x010fc600078e00ff */
[----:B------:R-:W-:Y:S01]  /*0900*/  FMUL.FTZ R19, R19, 1.4426950216293334961 ;  /* 0x3fb8aa3b13137820 */ /* 0x000fe20000410000 */
[----:B------:R-:W-:Y:S01]  /*0910*/  FADD.FTZ R20, R20, -UR18 ;  /* 0x8000001214147e21 */ /* 0x000fe20008010000 */
[----:B-----5:R-:W-:-:S03]  /*0920*/  IMAD.U32 R25, R25, 0x10000, RZ ;  /* 0x0001000019197824 */ /* 0x020fc600078e00ff */
[----:B------:R-:W-:Y:S01]  /*0930*/  FMUL.FTZ R27, R20, 1.4426950216293334961 ;  /* 0x3fb8aa3b141b7820 */ /* 0x000fe20000410000 */
[----:B------:R-:W1:Y:S01]  /*0940*/  MUFU.EX2 R19, R19 ;  /* 0x0000001300137308 */ /* 0x000e620000000800 */
[----:B------:R-:W-:Y:S01]  /*0950*/  FADD.FTZ R25, R25, -UR18 ;  /* 0x8000001219197e21 */ /* 0x000fe20008010000 */
[----:B--2---:R-:W-:-:S03]  /*0960*/  IMAD.U32 R22, R22, 0x10000, RZ ;  /* 0x0001000016167824 */ /* 0x004fc600078e00ff */
[----:B------:R-:W-:Y:S01]  /*0970*/  FMUL.FTZ R25, R25, 1.4426950216293334961 ;  /* 0x3fb8aa3b19197820 */ /* 0x000fe20000410000 */
[----:B------:R-:W-:Y:S02]  /*0980*/  IMAD.U32 R11, R11, 0x10000, RZ ;  /* 0x000100000b0b7824 */ /* 0x000fe400078e00ff */
[----:B------:R-:W2:Y:S01]  /*0990*/  MUFU.EX2 R27, R27 ;  /* 0x0000001b001b7308 */ /* 0x000ea20000000800 */
[----:B------:R-:W-:Y:S01]  /*09a0*/  FADD.FTZ R22, R22, -UR18 ;  /* 0x8000001216167e21 */ /* 0x000fe20008010000 */
[----:B------:R-:W-:Y:S01]  /*09b0*/  FSEL R20, RZ, 1, P5 ;  /* 0x3f800000ff147808 */ /* 0x000fe20002800000 */
[----:B0-----:R-:W-:Y:S02]  /*09c0*/  FADD.FTZ R13, R11, -UR18 ;  /* 0x800000120b0d7e21 */ /* 0x001fe40008010000 */
[----:B------:R-:W-:-:S03]  /*09d0*/  FMUL.FTZ R17, R22, 1.4426950216293334961 ;  /* 0x3fb8aa3b16117820 */ /* 0x000fc60000410000 */
[----:B------:R0:W3:Y:S01]  /*09e0*/  MUFU.EX2 R11, R25 ;  /* 0x00000019000b7308 */ /* 0x0000e20000000800 */
[----:B------:R-:W-:Y:S01]  /*09f0*/  FMUL.FTZ R13, R13, 1.4426950216293334961 ;  /* 0x3fb8aa3b0d0d7820 */ /* 0x000fe20000410000 */
[----:B-1----:R-:W-:Y:S01]  /*0a00*/  FFMA.FTZ R19, R20, -UR16, R19 ;  /* 0x8000001014137c23 */ /* 0x002fe20008010013 */
[----:B------:R-:W-:Y:S01]  /*0a10*/  IMAD.U32 R16, R16, 0x10000, RZ ;  /* 0x0001000010107824 */ /* 0x000fe200078e00ff */
[----:B------:R-:W-:-:S04]  /*0a20*/  FSEL R20, RZ, 1, P4 ;  /* 0x3f800000ff147808 */ /* 0x000fc80002000000 */
[----:B------:R-:W1:Y:S01]  /*0a30*/  MUFU.EX2 R17, R17 ;  /* 0x0000001100117308 */ /* 0x000e620000000800 */
[----:B------:R-:W-:Y:S01]  /*0a40*/  FADD.FTZ R21, R16, -UR18 ;  /* 0x8000001210157e21 */ /* 0x000fe20008010000 */
[----:B------:R-:W-:-:S06]  /*0a50*/  IMAD.U32 R12, R12, 0x10000, RZ ;  /* 0x000100000c0c7824 */ /* 0x000fcc00078e00ff */
[----:B------:R-:W4:Y:S01]  /*0a60*/  MUFU.EX2 R13, R13 ;  /* 0x0000000d000d7308 */ /* 0x000f220000000800 */
[----:B--2---:R-:W-:Y:S01]  /*0a70*/  FFMA.FTZ R27, R20, -UR16, R27 ;  /* 0x80000010141b7c23 */ /* 0x004fe2000801001b */
[----:B------:R-:W-:Y:S01]  /*0a80*/  FADD.FTZ R12, R12, -UR18 ;  /* 0x800000120c0c7e21 */ /* 0x000fe20008010000 */
[----:B------:R-:W-:Y:S01]  /*0a90*/  FSEL R20, RZ, 1, P3 ;  /* 0x3f800000ff147808 */ /* 0x000fe20001800000 */
[----:B------:R-:W-:Y:S02]  /*0aa0*/  FMUL.FTZ R21, R21, 1.4426950216293334961 ;  /* 0x3fb8aa3b15157820 */ /* 0x000fe40000410000 */
[----:B0-----:R-:W-:Y:S01]  /*0ab0*/  FMUL.FTZ R25, R12, 1.4426950216293334961 ;  /* 0x3fb8aa3b0c197820 */ /* 0x001fe20000410000 */
[----:B------:R-:W-:Y:S02]  /*0ac0*/  VIADD R12, R28, UR11 ;  /* 0x0000000b1c0c7c36 */ /* 0x000fe40008000000 */
[----:B---3--:R-:W-:Y:S01]  /*0ad0*/  FFMA.FTZ R11, R20, -UR16, R11 ;  /* 0x80000010140b7c23 */ /* 0x008fe2000801000b */
[----:B------:R0:W2:Y:S01]  /*0ae0*/  MUFU.EX2 R23, R21 ;  /* 0x0000001500177308 */ /* 0x0000a20000000800 */
[----:B------:R-:W-:-:S02]  /*0af0*/  FSEL R20, RZ, 1, P2 ;  /* 0x3f800000ff147808 */ /* 0x000fc40001000000 */
[----:B------:R-:W-:Y:S02]  /*0b00*/  IADD3 R22, P2, R12, UR10, RZ ;  /* 0x0000000a0c167c10 */ /* 0x000fe4000ff5e0ff */
[----:B------:R-:W-:-:S03]  /*0b10*/  FSEL R16, RZ, 1, P1 ;  /* 0x3f800000ff107808 */ /* 0x000fc60000800000 */
[----:B------:R-:W3:Y:S01]  /*0b20*/  MUFU.EX2 R25, R25 ;  /* 0x0000001900197308 */ /* 0x000ee20000000800 */
[----:B-1----:R-:W-:Y:S01]  /*0b30*/  FFMA.FTZ R17, R20, -UR16, R17 ;  /* 0x8000001014117c23 */ /* 0x002fe20008010011 */
[----:B0-----:R-:W-:Y:S01]  /*0b40*/  IMAD.X R21, RZ, RZ, UR5, P2 ;  /* 0x00000005ff157e24 */ /* 0x001fe200090e06ff */
[----:B------:R-:W-:Y:S01]  /*0b50*/  ISETP.NE.U32.AND P1, PT, R28, UR14, PT ;  /* 0x0000000e1c007c0c */ /* 0x000fe2000bf25070 */
[----:B----4-:R-:W-:Y:S01]  /*0b60*/  FFMA.FTZ R13, R16, -UR16, R13 ;  /* 0x80000010100d7c23 */ /* 0x010fe2000801000d */
[----:B------:R-:W-:Y:S01]  /*0b70*/  FFMA.FTZ R17, R2, -UR20, R17 ;  /* 0x8000001402117c23 */ /* 0x000fe20008010011 */
[----:B------:R-:W-:Y:S02]  /*0b80*/  FSEL R16, RZ, 1, P0 ;  /* 0x3f800000ff107808 */ /* 0x000fe40000000000 */
[----:B------:R-:W-:Y:S02]  /*0b90*/  ISETP.NE.AND.EX P0, PT, RZ, UR15, PT, P1 ;  /* 0x0000000fff007c0c */ /* 0x000fe4000bf05310 */
[C---:B------:R-:W-:Y:S01]  /*0ba0*/  SHF.L.U64.HI R21, R22.reuse, 0x1, R21 ;  /* 0x0000000116157819 */ /* 0x040fe20000010215 */
[----:B------:R-:W-:-:S02]  /*0bb0*/  IMAD.SHL.U32 R22, R22, 0x2, RZ ;  /* 0x0000000216167824 */ /* 0x000fc400078e00ff */
[----:B------:R-:W-:Y:S01]  /*0bc0*/  FMUL.FTZ R28, R17, UR17 ;  /* 0x00000011111c7c20 */ /* 0x000fe20008410000 */
[----:B------:R-:W-:Y:S01]  /*0bd0*/  FSEL R17, RZ, 1, P0 ;  /* 0x3f800000ff117808 */ /* 0x000fe20000000000 */
[----:B--2---:R-:W-:Y:S01]  /*0be0*/  FFMA.FTZ R23, R16, -UR16, R23 ;  /* 0x8000001010177c23 */ /* 0x004fe20008010017 */
[----:B------:R-:W-:-:S03]  /*0bf0*/  IADD3 R16, P0, R22, UR6, RZ ;  /* 0x0000000616107c10 */ /* 0x000fc6000ff1e0ff */
[----:B---3--:R-:W-:Y:S01]  /*0c00*/  FFMA.FTZ R25, R17, -UR16, R25 ;  /* 0x8000001011197c23 */ /* 0x008fe20008010019 */
[----:B------:R-:W-:-:S05]  /*0c10*/  IADD3.X R17, R21, UR7, RZ, P0, !PT ;  /* 0x0000000715117c10 */ /* 0x000fca00087fe4ff */
[----:B------:R-:W2:Y:S01]  /*0c20*/  LDG.E.U16 R16, desc[UR12][R16.64] ;  /* 0x0000000c10107981 */ /* 0x000ea2000c1e1500 */
[----:B------:R-:W-:Y:S01]  /*0c30*/  FFMA.FTZ R19, R2, -UR20, R19 ;  /* 0x8000001402137c23 */ /* 0x000fe20008010013 */
[----:B------:R-:W-:-:S03]  /*0c40*/  IADD3 R18, P0, R18, UR22, RZ ;  /* 0x0000001612127c10 */ /* 0x000fc6000ff1e0ff */
[----:B------:R-:W-:Y:S01]  /*0c50*/  FMUL.FTZ R20, R19, UR17 ;  /* 0x0000001113147c20 */ /* 0x000fe20008410000 */
[----:B------:R-:W-:Y:S02]  /*0c60*/  IADD3.X R19, R14, UR23, RZ, P0, !PT ;  /* 0x000000170e137c10 */ /* 0x000fe400087fe4ff */
[----:B------:R-:W-:-:S04]  /*0c70*/  IADD3 R14, P0, R26, UR22, RZ ;  /* 0x000000161a0e7c10 */ /* 0x000fc8000ff1e0ff */
[----:B------:R-:W-:Y:S01]  /*0c80*/  IADD3.X R15, R15, UR23, RZ, P0, !PT ;  /* 0x000000170f0f7c10 */ /* 0x000fe200087fe4ff */
[----:B------:R-:W-:Y:S01]  /*0c90*/  FFMA.FTZ R27, R2, -UR20, R27 ;  /* 0x80000014021b7c23 */ /* 0x000fe2000801001b */
[----:B------:R-:W-:-:S03]  /*0ca0*/  F2FP.BF16.F32.PACK_AB R28, RZ, R28 ;  /* 0x0000001cff1c723e */ /* 0x000fc600000010ff */
[----:B------:R-:W-:Y:S02]  /*0cb0*/  FMUL.FTZ R27, R27, UR17 ;  /* 0x000000111b1b7c20 */ /* 0x000fe40008410000 */
[----:B------:R0:W-:Y:S03]  /*0cc0*/  STG.E.U16 desc[UR12][R18.64], R28 ;  /* 0x0000001c12007986 */ /* 0x0001e6000c10150c */
[----:B------:R-:W-:Y:S01]  /*0cd0*/  F2FP.BF16.F32.PACK_AB R27, RZ, R27 ;  /* 0x0000001bff1b723e */ /* 0x000fe200000010ff */
[C---:B------:R-:W-:Y:S01]  /*0ce0*/  FFMA.FTZ R23, R2.reuse, -UR20, R23 ;  /* 0x8000001402177c23 */ /* 0x040fe20008010017 */
[----:B------:R-:W-:Y:S01]  /*0cf0*/  F2FP.BF16.F32.PACK_AB R20, RZ, R20 ;  /* 0x00000014ff14723e */ /* 0x000fe200000010ff */
[----:B------:R-:W-:Y:S01]  /*0d00*/  FFMA.FTZ R11, R2, -UR20, R11 ;  /* 0x80000014020b7c23 */ /* 0x000fe2000801000b */
[----:B0-----:R-:W-:Y:S02]  /*0d10*/  PRMT R19, R27, 0x7610, R19 ;  /* 0x000076101b137816 */ /* 0x001fe40000000013 */
[----:B------:R-:W-:Y:S01]  /*0d20*/  IADD3 R18, P1, R4, UR22, RZ ;  /* 0x0000001604127c10 */ /* 0x000fe2000ff3e0ff */
[C---:B------:R-:W-:Y:S01]  /*0d30*/  FFMA.FTZ R13, R2.reuse, -UR20, R13 ;  /* 0x80000014020d7c23 */ /* 0x040fe2000801000d */
[----:B------:R-:W-:Y:S01]  /*0d40*/  FMUL.FTZ R23, R23, UR17 ;  /* 0x0000001117177c20 */ /* 0x000fe20008410000 */
[----:B------:R-:W-:Y:S01]  /*0d50*/  FFMA.FTZ R25, R2, -UR20, R25 ;  /* 0x8000001402197c23 */ /* 0x000fe20008010019 */
[----:B------:R-:W-:Y:S01]  /*0d60*/  FMUL.FTZ R11, R11, UR17 ;  /* 0x000000110b0b7c20 */ /* 0x000fe20008410000 */
[----:B------:R-:W-:Y:S01]  /*0d70*/  STG.E.U16 desc[UR12][R14.64], R20 ;  /* 0x000000140e007986 */ /* 0x000fe2000c10150c */
[----:B------:R-:W-:Y:S01]  /*0d80*/  FMUL.FTZ R13, R13, UR17 ;  /* 0x000000110d0d7c20 */ /* 0x000fe20008410000 */
[----:B------:R-:W-:Y:S01]  /*0d90*/  FMUL.FTZ R25, R25, UR17 ;  /* 0x0000001119197c20 */ /* 0x000fe20008410000 */
[----:B------:R-:W-:-:S02]  /*0da0*/  F2FP.BF16.F32.PACK_AB R23, RZ, R23 ;  /* 0x00000017ff17723e */ /* 0x000fc400000010ff */
[----:B------:R-:W-:Y:S02]  /*0db0*/  F2FP.BF16.F32.PACK_AB R11, RZ, R11 ;  /* 0x0000000bff0b723e */ /* 0x000fe400000010ff */
[----:B------:R-:W-:Y:S02]  /*0dc0*/  F2FP.BF16.F32.PACK_AB R13, RZ, R13 ;  /* 0x0000000dff0d723e */ /* 0x000fe400000010ff */
[----:B------:R-:W-:Y:S01]  /*0dd0*/  F2FP.BF16.F32.PACK_AB R25, RZ, R25 ;  /* 0x00000019ff19723e */ /* 0x000fe200000010ff */
[----:B--2---:R-:W-:Y:S01]  /*0de0*/  IMAD.U32 R26, R16, 0x10000, RZ ;  /* 0x00010000101a7824 */ /* 0x004fe200078e00ff */
[----:B------:R-:W-:-:S03]  /*0df0*/  IADD3 R16, P0, R24, UR22, RZ ;  /* 0x0000001618107c10 */ /* 0x000fc6000ff1e0ff */
[----:B------:R-:W-:Y:S01]  /*0e00*/  FADD.FTZ R26, R26, -UR18 ;  /* 0x800000121a1a7e21 */ /* 0x000fe20008010000 */
[----:B------:R-:W-:-:S03]  /*0e10*/  IADD3.X R17, R0, UR23, RZ, P0, !PT ;  /* 0x0000001700117c10 */ /* 0x000fc600087fe4ff */
[----:B------:R-:W-:-:S04]  /*0e20*/  FMUL.FTZ R26, R26, 1.4426950216293334961 ;  /* 0x3fb8aa3b1a1a7820 */ /* 0x000fc80000410000 */
[----:B------:R-:W0:Y:S01]  /*0e30*/  MUFU.EX2 R0, R26 ;  /* 0x0000001a00007308 */ /* 0x000e220000000800 */
[----:B------:R-:W-:-:S04]  /*0e40*/  ISETP.NE.U32.AND P0, PT, R12, UR14, PT ;  /* 0x0000000e0c007c0c */ /* 0x000fc8000bf05070 */
[----:B------:R-:W-:-:S04]  /*0e50*/  ISETP.NE.AND.EX P0, PT, RZ, UR15, PT, P0 ;  /* 0x0000000fff007c0c */ /* 0x000fc8000bf05300 */
[----:B------:R-:W-:Y:S02]  /*0e60*/  FSEL R27, RZ, 1, P0 ;  /* 0x3f800000ff1b7808 */ /* 0x000fe40000000000 */
[----:B------:R-:W-:-:S03]  /*0e70*/  IADD3 R4, P0, R5, UR22, RZ ;  /* 0x0000001605047c10 */ /* 0x000fc6000ff1e0ff */
[----:B0-----:R-:W-:Y:S01]  /*0e80*/  FFMA.FTZ R27, R27, -UR16, R0 ;  /* 0x800000101b1b7c23 */ /* 0x001fe20008010000 */
[----:B------:R-:W-:Y:S02]  /*0e90*/  IADD3.X R5, R6, UR23, RZ, P0, !PT ;  /* 0x0000001706057c10 */ /* 0x000fe400087fe4ff */
[----:B------:R-:W-:Y:S01]  /*0ea0*/  IADD3 R6, P0, R7, UR22, RZ ;  /* 0x0000001607067c10 */ /* 0x000fe2000ff1e0ff */
[----:B------:R-:W-:Y:S01]  /*0eb0*/  FFMA.FTZ R27, R2, -UR20, R27 ;  /* 0x80000014021b7c23 */ /* 0x000fe2000801001b */
[----:B------:R0:W-:Y:S02]  /*0ec0*/  STG.E.U16 desc[UR12][R16.64], R19 ;  /* 0x0000001310007986 */ /* 0x0001e4000c10150c */
[----:B------:R-:W-:Y:S01]  /*0ed0*/  IADD3.X R7, R8, UR23, RZ, P0, !PT ;  /* 0x0000001708077c10 */ /* 0x000fe200087fe4ff */
[----:B------:R-:W-:Y:S01]  /*0ee0*/  FMUL.FTZ R27, R27, UR17 ;  /* 0x000000111b1b7c20 */ /* 0x000fe20008410000 */
[----:B------:R-:W-:Y:S02]  /*0ef0*/  IADD3 R22, P0, R22, UR22, RZ ;  /* 0x0000001616167c10 */ /* 0x000fe4000ff1e0ff */
[----:B0-----:R-:W-:-:S02]  /*0f00*/  IADD3.X R19, R3, UR23, RZ, P1, !PT ;  /* 0x0000001703137c10 */ /* 0x001fc40008ffe4ff */
[----:B------:R-:W-:Y:S02]  /*0f10*/  IADD3 R14, P1, R9, UR22, RZ ;  /* 0x00000016090e7c10 */ /* 0x000fe4000ff3e0ff */
[----:B------:R-:W-:Y:S02]  /*0f20*/  PRMT R3, R23, 0x7610, R3 ;  /* 0x0000761017037816 */ /* 0x000fe40000000003 */
[----:B------:R-:W-:Y:S01]  /*0f30*/  IADD3.X R15, R10, UR23, RZ, P1, !PT ;  /* 0x000000170a0f7c10 */ /* 0x000fe20008ffe4ff */
[----:B------:R0:W-:Y:S01]  /*0f40*/  STG.E.U16 desc[UR12][R18.64], R11 ;  /* 0x0000000b12007986 */ /* 0x0001e2000c10150c */
[----:B------:R-:W-:Y:S02]  /*0f50*/  F2FP.BF16.F32.PACK_AB R27, RZ, R27 ;  /* 0x0000001bff1b723e */ /* 0x000fe400000010ff */
[----:B------:R-:W-:Y:S01]  /*0f60*/  IADD3.X R23, R21, UR23, RZ, P0, !PT ;  /* 0x0000001715177c10 */ /* 0x000fe200087fe4ff */
[----:B------:R0:W-:Y:S01]  /*0f70*/  STG.E.U16 desc[UR12][R4.64], R13 ;  /* 0x0000000d04007986 */ /* 0x0001e2000c10150c */
[----:B------:R-:W-:-:S03]  /*0f80*/  VIADD R21, R12, UR11 ;  /* 0x0000000b0c157c36 */ /* 0x000fc60008000000 */
[----:B------:R0:W-:Y:S04]  /*0f90*/  STG.E.U16 desc[UR12][R6.64], R3 ;  /* 0x0000000306007986 */ /* 0x0001e8000c10150c */
[----:B------:R0:W-:Y:S04]  /*0fa0*/  STG.E.U16 desc[UR12][R14.64], R25 ;  /* 0x000000190e007986 */ /* 0x0001e8000c10150c */
[----:B------:R0:W-:Y:S01]  /*0fb0*/  STG.E.U16 desc[UR12][R22.64], R27 ;  /* 0x0000001b16007986 */ /* 0x0001e2000c10150c */
[----:B------:R-:W-:-:S13]  /*0fc0*/  ISETP.GE.AND P0, PT, R21, UR4, PT ;  /* 0x0000000415007c0c */ /* 0x000fda000bf06270 */
[----:B0-----:R-:W-:Y:S05]  /*0fd0*/  @!P0 BRA `(.L_x_3) ;  /* 0xfffffff4002c8947 */ /* 0x001fea000383ffff */
.L_x_2:
[----:B------:R-:W-:Y:S05]  /*0fe0*/  BSYNC B0 ;  /* 0x0000000000007941 */ /* 0x000fea0003800000 */
.L_x_1:
[----:B------:R-:W-:-:S13]  /*0ff0*/  ISETP.GE.AND P0, PT, R21, UR8, PT ;  /* 0x0000000815007c0c */ /* 0x000fda000bf06270 */
[----:B------:R-:W-:Y:S05]  /*1000*/  @P0 EXIT ;  /* 0x000000000000094d */ /* 0x000fea0003800000 */
[----:B------:R-:W-:Y:S01]  /*1010*/  BSSY B0, `(.L_x_4) ;  /* 0x000001a000007945 */ /* 0x000fe20003800000 */
.L_x_5:
[----:B0-----:R-:W-:Y:S02]  /*1020*/  IADD3 R3, P0, R21, UR10, RZ ;  /* 0x0000000a15037c10 */ /* 0x001fe4000ff1e0ff */
[----:B------:R-:W-:-:S03]  /*1030*/  SHF.R.S32.HI R8, RZ, 0x1f, R21 ;  /* 0x0000001fff087819 */ /* 0x000fc60000011415 */
[----:B------:R-:W-:Y:S01]  /*1040*/  IMAD.SHL.U32 R7, R3, 0x2, RZ ;  /* 0x0000000203077824 */ /* 0x000fe200078e00ff */
[----:B------:R-:W-:-:S04]  /*1050*/  IADD3.X R6, R8, UR5, RZ, P0, !PT ;  /* 0x0000000508067c10 */ /* 0x000fc800087fe4ff */
[----:B------:R-:W-:Y:S02]  /*1060*/  SHF.L.U64.HI R6, R3, 0x1, R6 ;  /* 0x0000000103067819 */ /* 0x000fe40000010206 */
[----:B------:R-:W-:-:S04]  /*1070*/  IADD3 R4, P0, R7, UR24, RZ ;  /* 0x0000001807047c10 */ /* 0x000fc8000ff1e0ff */
[----:B------:R-:W-:-:S05]  /*1080*/  IADD3.X R5, R6, UR25, RZ, P0, !PT ;  /* 0x0000001906057c10 */ /* 0x000fca00087fe4ff */
[----:B------:R-:W2:Y:S01]  /*1090*/  LDG.E.U16 R4, desc[UR12][R4.64] ;  /* 0x0000000c04047981 */ /* 0x000ea2000c1e1500 */
[C---:B------:R-:W-:Y:S01]  /*10a0*/  ISETP.NE.U32.AND P0, PT, R21.reuse, UR14, PT ;  /* 0x0000000e15007c0c */ /* 0x040fe2000bf05070 */
[----:B------:R-:W-:-:S03]  /*10b0*/  VIADD R21, R21, UR11 ;  /* 0x0000000b15157c36 */ /* 0x000fc60008000000 */
[----:B------:R-:W-:-:S04]  /*10c0*/  ISETP.NE.AND.EX P0, PT, R8, UR15, PT, P0 ;  /* 0x0000000f08007c0c */ /* 0x000fc8000bf05300 */
[----:B------:R-:W-:Y:S01]  /*10d0*/  FSEL R3, RZ, 1, P0 ;  /* 0x3f800000ff037808 */ /* 0x000fe20000000000 */
[----:B--2---:R-:W-:Y:S01]  /*10e0*/  IMAD.U32 R0, R4, 0x10000, RZ ;  /* 0x0001000004007824 */ /* 0x004fe200078e00ff */
[----:B------:R-:W-:-:S03]  /*10f0*/  IADD3 R4, P0, R7, UR26, RZ ;  /* 0x0000001a07047c10 */ /* 0x000fc6000ff1e0ff */
[----:B------:R-:W-:Y:S01]  /*1100*/  FADD.FTZ R0, R0, -UR18 ;  /* 0x8000001200007e21 */ /* 0x000fe20008010000 */
[----:B------:R-:W-:Y:S02]  /*1110*/  IADD3.X R5, R6, UR27, RZ, P0, !PT ;  /* 0x0000001b06057c10 */ /* 0x000fe400087fe4ff */
[----:B------:R-:W-:Y:S01]  /*1120*/  ISETP.GE.AND P0, PT, R21, UR8, PT ;  /* 0x0000000815007c0c */ /* 0x000fe2000bf06270 */
[----:B------:R-:W-:-:S06]  /*1130*/  FMUL.FTZ R0, R0, 1.4426950216293334961 ;  /* 0x3fb8aa3b00007820 */ /* 0x000fcc0000410000 */
[----:B------:R-:W0:Y:S02]  /*1140*/  MUFU.EX2 R0, R0 ;  /* 0x0000000000007308 */ /* 0x000e240000000800 */
[----:B0-----:R-:W-:-:S04]  /*1150*/  FFMA.FTZ R3, R3, -UR16, R0 ;  /* 0x8000001003037c23 */ /* 0x001fc80008010000 */
[----:B------:R-:W-:-:S04]  /*1160*/  FFMA.FTZ R3, R2, -UR20, R3 ;  /* 0x8000001402037c23 */ /* 0x000fc80008010003 */
[----:B------:R-:W-:-:S05]  /*1170*/  FMUL.FTZ R3, R3, UR17 ;  /* 0x0000001103037c20 */ /* 0x000fca0008410000 */
[----:B------:R-:W-:-:S05]  /*1180*/  F2FP.BF16.F32.PACK_AB R3, RZ, R3 ;  /* 0x00000003ff03723e */ /* 0x000fca00000010ff */
[----:B------:R0:W-:Y:S01]  /*1190*/  STG.E.U16 desc[UR12][R4.64], R3 ;  /* 0x0000000304007986 */ /* 0x0001e2000c10150c */
[----:B------:R-:W-:Y:S05]  /*11a0*/  @!P0 BRA `(.L_x_5) ;  /* 0xfffffffc009c8947 */ /* 0x000fea000383ffff */
[----:B------:R-:W-:Y:S05]  /*11b0*/  BSYNC B0 ;  /* 0x0000000000007941 */ /* 0x000fea0003800000 */
.L_x_4:
[----:B------:R-:W-:Y:S05]  /*11c0*/  EXIT ;  /* 0x000000000000794d */ /* 0x000fea0003800000 */
.L_x_0:
[----:B------:R-:W-:-:S13]  /*11d0*/  ISETP.NE.AND P0, PT, RZ, UR7, PT ;  /* 0x00000007ff007c0c */ /* 0x000fda000bf05270 */
[----:B------:R-:W-:Y:S05]  /*11e0*/  @!P0 BRA `(.L_x_6) ;  /* 0x00000000009c8947 */ /* 0x000fea0003800000 */
[----:B------:R-:W-:Y:S01]  /*11f0*/  ISETP.GE.U32.AND P0, PT, R21, UR7, PT ;  /* 0x0000000715007c0c */ /* 0x000fe2000bf06070 */
[----:B------:R-:W-:-:S12]  /*1200*/  BSSY B0, `(.L_x_7) ;  /* 0x000001e000007945 */ /* 0x000fd80003800000 */
[----:B------:R-:W-:Y:S05]  /*1210*/  @!P0 BRA `(.L_x_8) ;  /* 0x0000000000708947 */ /* 0x000fea0003800000 */
[----:B------:R-:W-:Y:S01]  /*1220*/  IMAD.U32 R4, RZ, RZ, UR7 ;  /* 0x00000007ff047e24 */ /* 0x000fe2000f8e00ff */
[----:B------:R-:W-:Y:S01]  /*1230*/  SHF.R.S32.HI R0, RZ, 0x1f, R21 ;  /* 0x0000001fff007819 */ /* 0x000fe20000011415 */
[----:B------:R-:W-:Y:S01]  /*1240*/  IMAD.U32 R3, RZ, RZ, UR5 ;  /* 0x00000005ff037e24 */ /* 0x000fe2000f8e00ff */
[----:B------:R-:W-:Y:S02]  /*1250*/  ULDC.64 UR22, c[0x0][0x218] ;  /* 0x0000860000167ab9 */ /* 0x000fe40000000a00 */
[----:B------:R-:W-:-:S04]  /*1260*/  IADD3 R7, P0, P1, R21, UR10, -R4 ;  /* 0x0000000a15077c10 */ /* 0x000fc8000f91e804 */
[----:B------:R-:W-:Y:S01]  /*1270*/  IADD3.X R0, R3, -0x1, R0, P0, P1 ;  /* 0xffffffff03007810 */ /* 0x000fe200007e2400 */
[----:B------:R-:W-:-:S03]  /*1280*/  IMAD.SHL.U32 R6, R7, 0x2, RZ ;  /* 0x0000000207067824 */ /* 0x000fc600078e00ff */
[----:B------:R-:W-:Y:S02]  /*1290*/  SHF.L.U64.HI R7, R7, 0x1, R0 ;  /* 0x0000000107077819 */ /* 0x000fe40000010200 */
[----:B------:R-:W-:-:S04]  /*12a0*/  IADD3 R4, P0, R6, UR22, RZ ;  /* 0x0000001606047c10 */ /* 0x000fc8000ff1e0ff */
[----:B------:R-:W-:Y:S01]  /*12b0*/  IADD3.X R5, R7, UR23, RZ, P0, !PT ;  /* 0x0000001707057c10 */ /* 0x000fe200087fe4ff */
[----:B------:R-:W-:Y:S01]  /*12c0*/  VIADD R3, R21, -UR7 ;  /* 0x8000000715037c36 */ /* 0x000fe20008000000 */
[----:B------:R-:W-:-:S03]  /*12d0*/  ULDC.64 UR22, c[0x0][0x210] ;  /* 0x0000840000167ab9 */ /* 0x000fc60000000a00 */
[----:B------:R-:W2:Y:S01]  /*12e0*/  LDG.E.U16 R4, desc[UR12][R4.64] ;  /* 0x0000000c04047981 */ /* 0x000ea2000c1e1500 */
[----:B------:R-:W-:Y:S02]  /*12f0*/  ISETP.NE.U32.AND P0, PT, R3, UR14, PT ;  /* 0x0000000e03007c0c */ /* 0x000fe4000bf05070 */
[----:B------:R-:W-:-:S04]  /*1300*/  SHF.R.S32.HI R3, RZ, 0x1f, R3 ;  /* 0x0000001fff037819 */ /* 0x000fc80000011403 */
[----:B------:R-:W-:-:S04]  /*1310*/  ISETP.NE.AND.EX P0, PT, R3, UR15, PT, P0 ;  /* 0x0000000f03007c0c */ /* 0x000fc8000bf05300 */
[----:B------:R-:W-:Y:S01]  /*1320*/  FSEL R3, RZ, 1, P0 ;  /* 0x3f800000ff037808 */ /* 0x000fe20000000000 */
[----:B--2---:R-:W-:Y:S01]  /*1330*/  IMAD.U32 R0, R4, 0x10000, RZ ;  /* 0x0001000004007824 */ /* 0x004fe200078e00ff */
[----:B------:R-:W-:-:S03]  /*1340*/  IADD3 R4, P0, R6, UR22, RZ ;  /* 0x0000001606047c10 */ /* 0x000fc6000ff1e0ff */
[----:B------:R-:W-:Y:S01]  /*1350*/  FADD.FTZ R0, R0, -UR18 ;  /* 0x8000001200007e21 */ /* 0x000fe20008010000 */
[----:B------:R-:W-:-:S03]  /*1360*/  IADD3.X R5, R7, UR23, RZ, P0, !PT ;  /* 0x0000001707057c10 */ /* 0x000fc600087fe4ff */
[----:B------:R-:W-:-:S06]  /*1370*/  FMUL.FTZ R0, R0, 1.4426950216293334961 ;  /* 0x3fb8aa3b00007820 */ /* 0x000fcc0000410000 */
[----:B------:R-:W0:Y:S02]  /*1380*/  MUFU.EX2 R0, R0 ;  /* 0x0000000000007308 */ /* 0x000e240000000800 */
[----:B0-----:R-:W-:-:S04]  /*1390*/  FFMA.FTZ R3, R3, -UR16, R0 ;  /* 0x8000001003037c23 */ /* 0x001fc80008010000 */
[----:B------:R-:W-:-:S04]  /*13a0*/  FFMA.FTZ R3, R2, -UR20, R3 ;  /* 0x8000001402037c23 */ /* 0x000fc80008010003 */
[----:B------:R-:W-:-:S05]  /*13b0*/  FMUL.FTZ R3, R3, UR17 ;  /* 0x0000001103037c20 */ /* 0x000fca0008410000 */
[----:B------:R-:W-:-:S05]  /*13c0*/  F2FP.BF16.F32.PACK_AB R3, RZ, R3 ;  /* 0x00000003ff03723e */ /* 0x000fca00000010ff */
[----:B------:R0:W-:Y:S02]  /*13d0*/  STG.E.U16 desc[UR12][R4.64], R3 ;  /* 0x0000000304007986 */ /* 0x0001e4000c10150c */
.L_x_8:
[----:B------:R-:W-:Y:S05]  /*13e0*/  BSYNC B0 ;  /* 0x0000000000007941 */ /* 0x000fea0003800000 */
.L_x_7:
[----:B------:R-:W-:Y:S02]  /*13f0*/  ULDC UR4, c[0x0][0x0] ;  /* 0x0000000000047ab9 */ /* 0x000fe40000000800 */
[----:B------:R-:W-:Y:S02]  /*1400*/  UIADD3 UR6, UR7, UR8, -UR4 ;  /* 0x0000000807067290 */ /* 0x000fe4000fffe804 */
[----:B------:R-:W-:Y:S02]  /*1410*/  UIADD3 UR10, UP0, UP1, -UR7, UR10, UR4 ;  /* 0x0000000a070a7290 */ /* 0x000fe4000f91e104 */
[----:B------:R-:W-:Y:S02]  /*1420*/  UIADD3 UR4, -UR4, UR7, URZ ;  /* 0x0000000704047290 */ /* 0x000fe4000fffe13f */
[----:B------:R-:W-:Y:S01]  /*1430*/  IMAD.U32 R0, RZ, RZ, UR6 ;  /* 0x00000006ff007e24 */ /* 0x000fe2000f8e00ff */
[----:B------:R-:W-:Y:S01]  /*1440*/  UIADD3.X UR5, UR5, -0x1, URZ, UP0, UP1 ;  /* 0xffffffff05057890 */ /* 0x000fe200087e243f */
[----:B------:R-:W-:Y:S11]  /*1450*/  BRA `(.L_x_9) ;  /* 0x0000000000047947 */ /* 0x000ff60003800000 */
.L_x_6:
[----:B------:R-:W-:-:S05]  /*1460*/  UMOV UR4, URZ ;  /* 0x0000003f00047c82 */ /* 0x000fca0008000000 */
.L_x_9:
[----:B------:R-:W-:Y:S01]  /*1470*/  ULDC UR21, c[0x0][0x0] ;  /* 0x0000000000157ab9 */ /* 0x000fe20000000800 */
[----:B------:R-:W-:Y:S01]  /*1480*/  USHF.L.U64.HI UR6, UR10, 0x1, UR5 ;  /* 0x000000010a067899 */ /* 0x000fe20008010205 */
[----:B------:R-:W-:Y:S01]  /*1490*/  BSSY B0, `(.L_x_10) ;  /* 0x00000aa000007945 */ /* 0x000fe20003800000 */
[----:B------:R-:W-:Y:S02]  /*14a0*/  USHF.L.U32 UR19, UR21, 0x3, URZ ;  /* 0x0000000315137899 */ /* 0x000fe4000800063f */
[----:B------:R-:W-:Y:S01]  /*14b0*/  USHF.L.U32 UR5, UR10, 0x1, URZ ;  /* 0x000000010a057899 */ /* 0x000fe2000800063f */
[----:B------:R-:W-:Y:S02]  /*14c0*/  ULDC.64 UR8, c[0x0][0x218] ;  /* 0x0000860000087ab9 */ /* 0x000fe40000000a00 */
[----:B------:R-:W-:Y:S01]  /*14d0*/  ULDC.64 UR10, c[0x0][0x210] ;  /* 0x00008400000a7ab9 */ /* 0x000fe20000000a00 */
[----:B------:R-:W-:Y:S01]  /*14e0*/  IMAD R7, RZ, RZ, -UR19 ;  /* 0x80000013ff077e24 */ /* 0x000fe2000f8e02ff */
[----:B------:R-:W-:Y:S01]  /*14f0*/  ISETP.NE.U32.AND P1, PT, RZ, UR19, PT ;  /* 0x00000013ff007c0c */ /* 0x000fe2000bf25070 */
[----:B------:R-:W-:Y:S01]  /*1500*/  UIADD3 UR7, UP0, UR5, UR8, URZ ;  /* 0x0000000805077290 */ /* 0x000fe2000ff1e03f */
[----:B0-----:R-:W0:Y:S01]  /*1510*/  I2F.U32.RP R3, UR19 ;  /* 0x0000001300037d06 */ /* 0x001e220008209000 */
[----:B------:R-:W-:-:S02]  /*1520*/  UIADD3 UR8, UP1, UR5, UR10, URZ ;  /* 0x0000000a05087290 */ /* 0x000fc4000ff3e03f */
[----:B------:R-:W-:Y:S02]  /*1530*/  UIADD3.X UR5, UR6, UR9, URZ, UP0, !UPT ;  /* 0x0000000906057290 */ /* 0x000fe400087fe43f */
[----:B------:R-:W-:Y:S01]  /*1540*/  UIADD3.X UR6, UR6, UR11, URZ, UP1, !UPT ;  /* 0x0000000b06067290 */ /* 0x000fe20008ffe43f */
[----:B------:R-:W-:Y:S02]  /*1550*/  IMAD.U32 R8, RZ, RZ, UR7 ;  /* 0x00000007ff087e24 */ /* 0x000fe4000f8e00ff */
[----:B------:R-:W-:Y:S02]  /*1560*/  IMAD.U32 R10, RZ, RZ, UR8 ;  /* 0x00000008ff0a7e24 */ /* 0x000fe4000f8e00ff */
[----:B------:R-:W-:Y:S02]  /*1570*/  IMAD.U32 R9, RZ, RZ, UR5 ;  /* 0x00000005ff097e24 */ /* 0x000fe4000f8e00ff */
[----:B------:R-:W-:Y:S01]  /*1580*/  IMAD.U32 R11, RZ, RZ, UR6 ;  /* 0x00000006ff0b7e24 */ /* 0x000fe2000f8e00ff */
[----:B0-----:R-:W0:Y:S02]  /*1590*/  MUFU.RCP R3, R3 ;  /* 0x0000000300037308 */ /* 0x001e240000001000 */
[----:B0-----:R-:W-:-:S06]  /*15a0*/  VIADD R4, R3, 0xffffffe ;  /* 0x0ffffffe03047836 */ /* 0x001fcc0000000000 */
[----:B------:R0:W1:Y:S02]  /*15b0*/  F2I.FTZ.U32.TRUNC.NTZ R5, R4 ;  /* 0x0000000400057305 */ /* 0x000064000021f000 */
[----:B0-----:R-:W-:Y:S02]  /*15c0*/  IMAD.MOV.U32 R4, RZ, RZ, RZ ;  /* 0x000000ffff047224 */ /* 0x001fe400078e00ff */
[----:B-1----:R-:W-:-:S04]  /*15d0*/  IMAD R7, R7, R5, RZ ;  /* 0x0000000507077224 */ /* 0x002fc800078e02ff */
[----:B------:R-:W-:-:S06]  /*15e0*/  IMAD.HI.U32 R5, R5, R7, R4 ;  /* 0x0000000705057227 */ /* 0x000fcc00078e0004 */
[----:B------:R-:W-:-:S04]  /*15f0*/  IMAD.HI.U32 R5, R5, R0, RZ ;  /* 0x0000000005057227 */ /* 0x000fc800078e00ff */
[----:B------:R-:W-:-:S04]  /*1600*/  IMAD.MOV R5, RZ, RZ, -R5 ;  /* 0x000000ffff057224 */ /* 0x000fc800078e0a05 */
[----:B------:R-:W-:-:S05]  /*1610*/  IMAD R5, R5, UR19, R0 ;  /* 0x0000001305057c24 */ /* 0x000fca000f8e0200 */
[----:B------:R-:W-:-:S13]  /*1620*/  ISETP.GE.U32.AND P0, PT, R5, UR19, PT ;  /* 0x0000001305007c0c */ /* 0x000fda000bf06070 */
[----:B------:R-:W-:-:S05]  /*1630*/  @P0 VIADD R5, R5, -UR19 ;  /* 0x8000001305050c36 */ /* 0x000fca0008000000 */
[----:B------:R-:W-:-:S13]  /*1640*/  ISETP.GE.U32.AND P0, PT, R5, UR19, PT ;  /* 0x0000001305007c0c */ /* 0x000fda000bf06070 */
[----:B------:R-:W-:Y:S01]  /*1650*/  @P0 VIADD R5, R5, -UR19 ;  /* 0x8000001305050c36 */ /* 0x000fe20008000000 */
[----:B------:R-:W-:-:S05]  /*1660*/  @!P1 LOP3.LUT R5, RZ, UR19, RZ, 0x33, !PT ;  /* 0x00000013ff059c12 */ /* 0x000fca000f8e33ff */
[----:B------:R-:W-:Y:S02]  /*1670*/  IMAD.IADD R12, R0, 0x1, -R5 ;  /* 0x00000001000c7824 */ /* 0x000fe400078e0a05 */
[C---:B------:R-:W-:Y:S02]  /*1680*/  IMAD.SHL.U32 R5, R21.reuse, 0x8, RZ ;  /* 0x0000000815057824 */ /* 0x040fe400078e00ff */
[----:B------:R-:W-:-:S03]  /*1690*/  IMAD.IADD R3, R21, 0x1, R12 ;  /* 0x0000000115037824 */ /* 0x000fc600078e020c */
[----:B------:R-:W-:Y:S02]  /*16a0*/  ISETP.GE.AND P0, PT, R5, R12, PT ;  /* 0x0000000c0500720c */ /* 0x000fe40003f06270 */
[----:B------:R-:W-:-:S11]  /*16b0*/  ISETP.GE.AND P6, PT, R3, R0, PT ;  /* 0x000000000300720c */ /* 0x000fd60003fc6270 */
[----:B------:R-:W-:Y:S05]  /*16c0*/  @P0 BRA `(.L_x_11) ;  /* 0x0000000800180947 */ /* 0x000fea0003800000 */
[----:B------:R-:W-:-:S07]  /*16d0*/  IMAD.MOV.U32 R13, RZ, RZ, R5 ;  /* 0x000000ffff0d7224 */ /* 0x000fce00078e0005 */
.L_x_12:
[----:B0-----:R-:W-:-:S06]  /*16e0*/  IMAD.WIDE R4, R21, 0x10, R8 ;  /* 0x0000001015047825 */ /* 0x001fcc00078e0208 */
[----:B------:R-:W2:Y:S01]  /*16f0*/  LDG.E.128 R4, desc[UR12][R4.64] ;  /* 0x0000000c04047981 */ /* 0x000ea2000c1e1d00 */
[----:B------:R-:W-:-:S04]  /*1700*/  VIADD R16, R13, -UR4 ;  /* 0x800000040d107c36 */ /* 0x000fc80008000000 */
[C---:B------:R-:W-:Y:S01]  /*1710*/  VIADD R13, R16.reuse, 0x1 ;  /* 0x00000001100d7836 */ /* 0x040fe20000000000 */
[C---:B------:R-:W-:Y:S01]  /*1720*/  ISETP.NE.U32.AND P4, PT, R16.reuse, UR14, PT ;  /* 0x0000000e10007c0c */ /* 0x040fe2000bf85070 */
[C---:B------:R-:W-:Y:S01]  /*1730*/  VIADD R15, R16.reuse, 0x2 ;  /* 0x00000002100f7836 */ /* 0x040fe20000000000 */
[----:B------:R-:W-:Y:S01]  /*1740*/  SHF.R.S32.HI R14, RZ, 0x1f, R16 ;  /* 0x0000001fff0e7819 */ /* 0x000fe20000011410 */
[C---:B------:R-:W-:Y:S01]  /*1750*/  VIADD R18, R16.reuse, 0x5 ;  /* 0x0000000510127836 */ /* 0x040fe20000000000 */
[----:B------:R-:W-:Y:S02]  /*1760*/  ISETP.NE.U32.AND P3, PT, R13, UR14, PT ;  /* 0x0000000e0d007c0c */ /* 0x000fe4000bf65070 */
[----:B------:R-:W-:Y:S02]  /*1770*/  SHF.R.S32.HI R17, RZ, 0x1f, R13 ;  /* 0x0000001fff117819 */ /* 0x000fe4000001140d */
[----:B------:R-:W-:Y:S02]  /*1780*/  ISETP.NE.U32.AND P5, PT, R15, UR14, PT ;  /* 0x0000000e0f007c0c */ /* 0x000fe4000bfa5070 */
[----:B------:R-:W-:Y:S01]  /*1790*/  ISETP.NE.AND.EX P3, PT, R17, UR15, PT, P3 ;  /* 0x0000000f11007c0c */ /* 0x000fe2000bf65330 */
[----:B------:R-:W-:Y:S01]  /*17a0*/  VIADD R17, R16, 0x3 ;  /* 0x0000000310117836 */ /* 0x000fe20000000000 */
[----:B------:R-:W-:-:S02]  /*17b0*/  SHF.R.S32.HI R15, RZ, 0x1f, R15 ;  /* 0x0000001fff0f7819 */ /* 0x000fc4000001140f */
[----:B------:R-:W-:Y:S02]  /*17c0*/  ISETP.NE.AND.EX P4, PT, R14, UR15, PT, P4 ;  /* 0x0000000f0e007c0c */ /* 0x000fe4000bf85340 */
[----:B------:R-:W-:Y:S02]  /*17d0*/  ISETP.NE.U32.AND P1, PT, R17, UR14, PT ;  /* 0x0000000e11007c0c */ /* 0x000fe4000bf25070 */
[----:B------:R-:W-:Y:S02]  /*17e0*/  SHF.R.S32.HI R17, RZ, 0x1f, R17 ;  /* 0x0000001fff117819 */ /* 0x000fe40000011411 */
[----:B------:R-:W-:Y:S02]  /*17f0*/  ISETP.NE.AND.EX P5, PT, R15, UR15, PT, P5 ;  /* 0x0000000f0f007c0c */ /* 0x000fe4000bfa5350 */
[----:B------:R-:W-:Y:S01]  /*1800*/  ISETP.NE.AND.EX P1, PT, R17, UR15, PT, P1 ;  /* 0x0000000f11007c0c */ /* 0x000fe2000bf25310 */
[----:B------:R-:W-:Y:S01]  /*1810*/  VIADD R17, R16, 0x4 ;  /* 0x0000000410117836 */ /* 0x000fe20000000000 */
[----:B------:R-:W-:-:S02]  /*1820*/  ISETP.NE.U32.AND P2, PT, R18, UR14, PT ;  /* 0x0000000e12007c0c */ /* 0x000fc4000bf45070 */
[----:B------:R-:W-:Y:S02]  /*1830*/  SHF.R.S32.HI R18, RZ, 0x1f, R18 ;  /* 0x0000001fff127819 */ /* 0x000fe40000011412 */
[----:B------:R-:W-:Y:S02]  /*1840*/  ISETP.NE.U32.AND P0, PT, R17, UR14, PT ;  /* 0x0000000e11007c0c */ /* 0x000fe4000bf05070 */
[----:B------:R-:W-:Y:S02]  /*1850*/  SHF.R.S32.HI R17, RZ, 0x1f, R17 ;  /* 0x0000001fff117819 */ /* 0x000fe40000011411 */
[----:B------:R-:W-:Y:S02]  /*1860*/  ISETP.NE.AND.EX P2, PT, R18, UR15, PT, P2 ;  /* 0x0000000f12007c0c */ /* 0x000fe4000bf45320 */
[----:B------:R-:W-:Y:S02]  /*1870*/  ISETP.NE.AND.EX P0, PT, R17, UR15, PT, P0 ;  /* 0x0000000f11007c0c */ /* 0x000fe4000bf05300 */
[----:B------:R-:W-:Y:S01]  /*1880*/  FSEL R18, RZ, 1, P4 ;  /* 0x3f800000ff127808 */ /* 0x000fe20002000000 */
[----:B--2---:R-:W-:Y:S01]  /*1890*/  IMAD.U32 R15, R6, 0x10000, RZ ;  /* 0x00010000060f7824 */ /* 0x004fe200078e00ff */
[----:B------:R-:W-:Y:S01]  /*18a0*/  SHF.R.U64 R20, R4, 0x10, R5 ;  /* 0x0000001004147819 */ /* 0x000fe20000001205 */
[----:B------:R-:W-:Y:S01]  /*18b0*/  IMAD.U32 R14, R5, 0x10000, RZ ;  /* 0x00010000050e7824 */ /* 0x000fe200078e00ff */
[----:B------:R-:W-:Y:S01]  /*18c0*/  SHF.R.U64 R17, R6, 0x10, R7 ;  /* 0x0000001006117819 */ /* 0x000fe20000001207 */
[----:B------:R-:W-:Y:S01]  /*18d0*/  FADD.FTZ R15, R15, -UR18 ;  /* 0x800000120f0f7e21 */ /* 0x000fe20008010000 */
[----:B------:R-:W-:-:S02]  /*18e0*/  IMAD.U32 R19, R7, 0x10000, RZ ;  /* 0x0001000007137824 */ /* 0x000fc400078e00ff */
[----:B------:R-:W-:Y:S01]  /*18f0*/  FADD.FTZ R14, R14, -UR18 ;  /* 0x800000120e0e7e21 */ /* 0x000fe20008010000 */
[----:B------:R-:W-:Y:S02]  /*1900*/  IMAD.U32 R13, R4, 0x10000, RZ ;  /* 0x00010000040d7824 */ /* 0x000fe400078e00ff */
[----:B------:R-:W-:Y:S01]  /*1910*/  FMUL.FTZ R4, R15, 1.4426950216293334961 ;  /* 0x3fb8aa3b0f047820 */ /* 0x000fe20000410000 */
[----:B------:R-:W-:Y:S01]  /*1920*/  FADD.FTZ R19, R19, -UR18 ;  /* 0x8000001213137e21 */ /* 0x000fe20008010000 */
[----:B------:R-:W-:Y:S01]  /*1930*/  SHF.R.U32.HI R5, RZ, 0x10, R5 ;  /* 0x00000010ff057819 */ /* 0x000fe20000011605 */
[----:B------:R-:W-:Y:S02]  /*1940*/  IMAD.U32 R15, R20, 0x10000, RZ ;  /* 0x00010000140f7824 */ /* 0x000fe400078e00ff */
[----:B------:R-:W-:Y:S01]  /*1950*/  FMUL.FTZ R14, R14, 1.4426950216293334961 ;  /* 0x3fb8aa3b0e0e7820 */ /* 0x000fe20000410000 */
[----:B------:R-:W-:Y:S01]  /*1960*/  IMAD.U32 R17, R17, 0x10000, RZ ;  /* 0x0001000011117824 */ /* 0x000fe200078e00ff */
[----:B------:R-:W0:Y:S01]  /*1970*/  MUFU.EX2 R4, R4 ;  /* 0x0000000400047308 */ /* 0x000e220000000800 */
[----:B------:R-:W-:Y:S01]  /*1980*/  FMUL.FTZ R19, R19, 1.4426950216293334961 ;  /* 0x3fb8aa3b13137820 */ /* 0x000fe20000410000 */
[----:B------:R-:W-:-:S02]  /*1990*/  VIADD R20, R16, 0x6 ;  /* 0x0000000610147836 */ /* 0x000fc40000000000 */
[----:B------:R-:W-:Y:S01]  /*19a0*/  FADD.FTZ R13, R13, -UR18 ;  /* 0x800000120d0d7e21 */ /* 0x000fe20008010000 */
[----:B------:R-:W-:Y:S02]  /*19b0*/  IMAD.U32 R5, R5, 0x10000, RZ ;  /* 0x0001000005057824 */ /* 0x000fe400078e00ff */
[----:B------:R-:W-:Y:S01]  /*19c0*/  FADD.FTZ R6, R15, -UR18 ;  /* 0x800000120f067e21 */ /* 0x000fe20008010000 */
[----:B------:R-:W-:Y:S01]  /*19d0*/  FADD.FTZ R17, R17, -UR18 ;  /* 0x8000001211117e21 */ /* 0x000fe20008010000 */
[----:B------:R-:W-:Y:S01]  /*19e0*/  VIADD R16, R16, 0x7 ;  /* 0x0000000710107836 */ /* 0x000fe20000000000 */
[----:B------:R1:W-:Y:S01]  /*19f0*/  MUFU.EX2 R15, R19 ;  /* 0x00000013000f7308 */ /* 0x0003e20000000800 */
[----:B------:R-:W-:Y:S01]  /*1a00*/  ISETP.NE.U32.AND P4, PT, R20, UR14, PT ;  /* 0x0000000e14007c0c */ /* 0x000fe2000bf85070 */
[----:B------:R-:W-:Y:S01]  /*1a10*/  FMUL.FTZ R13, R13, 1.4426950216293334961 ;  /* 0x3fb8aa3b0d0d7820 */ /* 0x000fe20000410000 */
[----:B------:R-:W-:Y:S01]  /*1a20*/  SHF.R.S32.HI R22, RZ, 0x1f, R20 ;  /* 0x0000001fff167819 */ /* 0x000fe20000011414 */
[----:B------:R-:W-:Y:S01]  /*1a30*/  FMUL.FTZ R6, R6, 1.4426950216293334961 ;  /* 0x3fb8aa3b06067820 */ /* 0x000fe20000410000 */
[----:B------:R-:W-:Y:S01]  /*1a40*/  SHF.R.U32.HI R7, RZ, 0x10, R7 ;  /* 0x00000010ff077819 */ /* 0x000fe20000011607 */
[----:B------:R-:W-:Y:S01]  /*1a50*/  FMUL.FTZ R20, R17, 1.4426950216293334961 ;  /* 0x3fb8aa3b11147820 */ /* 0x000fe20000410000 */
[----:B------:R-:W-:Y:S01]  /*1a60*/  FSEL R17, RZ, 1, P5 ;  /* 0x3f800000ff117808 */ /* 0x000fe20002800000 */
[----:B------:R-:W2:Y:S01]  /*1a70*/  MUFU.EX2 R14, R14 ;  /* 0x0000000e000e7308 */ /* 0x000ea20000000800 */
[----:B-1----:R-:W-:Y:S01]  /*1a80*/  FADD.FTZ R19, R5, -UR18 ;  /* 0x8000001205137e21 */ /* 0x002fe20008010000 */
[----:B------:R-:W-:-:S02]  /*1a90*/  ISETP.NE.U32.AND P5, PT, R16, UR14, PT ;  /* 0x0000000e10007c0c */ /* 0x000fc4000bfa5070 */
[----:B------:R-:W-:Y:S01]  /*1aa0*/  SHF.R.S32.HI R23, RZ, 0x1f, R16 ;  /* 0x0000001fff177819 */ /* 0x000fe20000011410 */
[----:B------:R-:W-:Y:S01]  /*1ab0*/  FMUL.FTZ R16, R19, 1.4426950216293334961 ;  /* 0x3fb8aa3b13107820 */ /* 0x000fe20000410000 */
[----:B------:R-:W-:Y:S01]  /*1ac0*/  IMAD.U32 R19, R7, 0x10000, RZ ;  /* 0x0001000007137824 */ /* 0x000fe200078e00ff */
[----:B------:R-:W-:Y:S01]  /*1ad0*/  FSEL R7, RZ, 1, P0 ;  /* 0x3f800000ff077808 */ /* 0x000fe20000000000 */
[----:B------:R-:W1:Y:S01]  /*1ae0*/  MUFU.EX2 R13, R13 ;  /* 0x0000000d000d7308 */ /* 0x000e620000000800 */
[----:B------:R-:W-:Y:S01]  /*1af0*/  ISETP.NE.AND.EX P4, PT, R22, UR15, PT, P4 ;  /* 0x0000000f16007c0c */ /* 0x000fe2000bf85340 */
[----:B------:R-:W-:Y:S01]  /*1b00*/  FADD.FTZ R19, R19, -UR18 ;  /* 0x8000001213137e21 */ /* 0x000fe20008010000 */
[----:B------:R-:W-:Y:S01]  /*1b10*/  ISETP.NE.AND.EX P5, PT, R23, UR15, PT, P5 ;  /* 0x0000000f17007c0c */ /* 0x000fe2000bfa5350 */
[----:B0-----:R-:W-:Y:S01]  /*1b20*/  FFMA.FTZ R7, R7, -UR16, R4 ;  /* 0x8000001007077c23 */ /* 0x001fe20008010004 */
[----:B------:R-:W-:Y:S01]  /*1b30*/  FSEL R22, RZ, 1, P4 ;  /* 0x3f800000ff167808 */ /* 0x000fe20002000000 */
[----:B------:R-:W-:Y:S01]  /*1b40*/  FMUL.FTZ R4, R19, 1.4426950216293334961 ;  /* 0x3fb8aa3b13047820 */ /* 0x000fe20000410000 */
[----:B------:R-:W-:Y:S01]  /*1b50*/  FSEL R19, RZ, 1, P1 ;  /* 0x3f800000ff137808 */ /* 0x000fe20000800000 */
[----:B------:R-:W0:Y:S01]  /*1b60*/  MUFU.EX2 R6, R6 ;  /* 0x0000000600067308 */ /* 0x000e220000000800 */
[----:B--2---:R-:W-:Y:S01]  /*1b70*/  FFMA.FTZ R17, R17, -UR16, R14 ;  /* 0x8000001011117c23 */ /* 0x004fe2000801000e */
[----:B------:R-:W-:Y:S01]  /*1b80*/  FFMA.FTZ R25, R22, -UR16, R15 ;  /* 0x8000001016197c23 */ /* 0x000fe2000801000f */
[----:B------:R-:W-:-:S02]  /*1b90*/  FSEL R15, RZ, 1, P3 ;  /* 0x3f800000ff0f7808 */ /* 0x000fc40001800000 */
[C---:B------:R-:W-:Y:S01]  /*1ba0*/  FFMA.FTZ R17, R2.reuse, -UR20, R17 ;  /* 0x8000001402117c23 */ /* 0x040fe20008010011 */
[----:B------:R-:W-:Y:S01]  /*1bb0*/  FSEL R14, RZ, 1, P2 ;  /* 0x3f800000ff0e7808 */ /* 0x000fe20001000000 */
[----:B------:R-:W-:Y:S01]  /*1bc0*/  FFMA.FTZ R25, R2, -UR20, R25 ;  /* 0x8000001402197c23 */ /* 0x000fe20008010019 */
[----:B------:R-:W2:Y:S01]  /*1bd0*/  MUFU.EX2 R5, R20 ;  /* 0x0000001400057308 */ /* 0x000ea20000000800 */
[----:B-1----:R-:W-:Y:S01]  /*1be0*/  FFMA.FTZ R13, R18, -UR16, R13 ;  /* 0x80000010120d7c23 */ /* 0x002fe2000801000d */
[----:B------:R-:W-:Y:S01]  /*1bf0*/  FMUL.FTZ R17, R17, UR17 ;  /* 0x0000001111117c20 */ /* 0x000fe20008410000 */
[----:B------:R-:W-:Y:S02]  /*1c00*/  FMUL.FTZ R25, R25, UR17 ;  /* 0x0000001119197c20 */ /* 0x000fe40008410000 */
[----:B------:R-:W-:-:S03]  /*1c10*/  FFMA.FTZ R13, R2, -UR20, R13 ;  /* 0x80000014020d7c23 */ /* 0x000fc6000801000d */
[----:B------:R-:W1:Y:S01]  /*1c20*/  MUFU.EX2 R16, R16 ;  /* 0x0000001000107308 */ /* 0x000e620000000800 */
[----:B0-----:R-:W-:Y:S01]  /*1c30*/  FFMA.FTZ R15, R15, -UR16, R6 ;  /* 0x800000100f0f7c23 */ /* 0x001fe20008010006 */
[----:B------:R-:W-:Y:S01]  /*1c40*/  F2FP.BF16.F32.PACK_AB R6, RZ, R17 ;  /* 0x00000011ff06723e */ /* 0x000fe200000010ff */
[----:B------:R-:W-:Y:S01]  /*1c50*/  FMUL.FTZ R13, R13, UR17 ;  /* 0x000000110d0d7c20 */ /* 0x000fe20008410000 */
[----:B------:R-:W-:Y:S01]  /*1c60*/  FSEL R17, RZ, 1, P5 ;  /* 0x3f800000ff117808 */ /* 0x000fe20002800000 */
[----:B------:R-:W-:Y:S01]  /*1c70*/  FFMA.FTZ R15, R2, -UR20, R15 ;  /* 0x80000014020f7c23 */ /* 0x000fe2000801000f */
[----:B------:R-:W-:Y:S02]  /*1c80*/  F2FP.BF16.F32.PACK_AB R25, RZ, R25 ;  /* 0x00000019ff19723e */ /* 0x000fe400000010ff */
[----:B------:R-:W0:Y:S01]  /*1c90*/  MUFU.EX2 R4, R4 ;  /* 0x0000000400047308 */ /* 0x000e220000000800 */
[----:B--2---:R-:W-:Y:S01]  /*1ca0*/  FFMA.FTZ R23, R14, -UR16, R5 ;  /* 0x800000100e177c23 */ /* 0x004fe20008010005 */
[----:B------:R-:W-:Y:S01]  /*1cb0*/  FMUL.FTZ R14, R15, UR17 ;  /* 0x000000110f0e7c20 */ /* 0x000fe20008410000 */
[----:B------:R-:W-:-:S02]  /*1cc0*/  PRMT R15, R6, 0x7610, R15 ;  /* 0x00007610060f7816 */ /* 0x000fc4000000000f */
[----:B------:R-:W-:Y:S01]  /*1cd0*/  FFMA.FTZ R23, R2, -UR20, R23 ;  /* 0x8000001402177c23 */ /* 0x000fe20008010017 */
[----:B------:R-:W-:Y:S01]  /*1ce0*/  PRMT R6, R25, 0x7610, R6 ;  /* 0x0000761019067816 */ /* 0x000fe20000000006 */
[----:B-1----:R-:W-:Y:S02]  /*1cf0*/  FFMA.FTZ R5, R19, -UR16, R16 ;  /* 0x8000001013057c23 */ /* 0x002fe40008010010 */
[----:B------:R-:W-:Y:S01]  /*1d00*/  FMUL.FTZ R23, R23, UR17 ;  /* 0x0000001117177c20 */ /* 0x000fe20008410000 */
[----:B------:R-:W-:Y:S02]  /*1d10*/  LOP3.LUT R19, R15, 0xffff, RZ, 0xc0, !PT ;  /* 0x0000ffff0f137812 */ /* 0x000fe400078ec0ff */
[----:B------:R-:W-:Y:S02]  /*1d20*/  LOP3.LUT R6, R6, 0xffff, RZ, 0xc0, !PT ;  /* 0x0000ffff06067812 */ /* 0x000fe400078ec0ff */
[----:B------:R-:W-:Y:S01]  /*1d30*/  F2FP.BF16.F32.PACK_AB R16, RZ, R23 ;  /* 0x00000017ff10723e */ /* 0x000fe200000010ff */
[----:B0-----:R-:W-:Y:S01]  /*1d40*/  FFMA.FTZ R17, R17, -UR16, R4 ;  /* 0x8000001011117c23 */ /* 0x001fe20008010004 */
[----:B------:R-:W-:Y:S01]  /*1d50*/  F2FP.BF16.F32.PACK_AB R4, R14, R13 ;  /* 0x0000000d0e04723e */ /* 0x000fe200000010ff */
[C---:B------:R-:W-:Y:S01]  /*1d60*/  FFMA.FTZ R13, R2.reuse, -UR20, R7 ;  /* 0x80000014020d7c23 */ /* 0x040fe20008010007 */
[C---:B------:R-:W-:Y:S01]  /*1d70*/  FFMA.FTZ R7, R2.reuse, -UR20, R5 ;  /* 0x8000001402077c23 */ /* 0x040fe20008010005 */
[----:B------:R-:W-:Y:S01]  /*1d80*/  FFMA.FTZ R17, R2, -UR20, R17 ;  /* 0x8000001402117c23 */ /* 0x000fe20008010011 */
[----:B------:R-:W-:Y:S01]  /*1d90*/  PRMT R5, R4, 0x7632, R5 ;  /* 0x0000763204057816 */ /* 0x000fe20000000005 */
[----:B------:R-:W-:Y:S01]  /*1da0*/  FMUL.FTZ R14, R13, UR17 ;  /* 0x000000110d0e7c20 */ /* 0x000fe20008410000 */
[----:B------:R-:W-:Y:S01]  /*1db0*/  FMUL.FTZ R13, R7, UR17 ;  /* 0x00000011070d7c20 */ /* 0x000fe20008410000 */
[----:B------:R-:W-:Y:S01]  /*1dc0*/  LOP3.LUT R7, R16, 0xffff, RZ, 0xc0, !PT ;  /* 0x0000ffff10077812 */ /* 0x000fe200078ec0ff */
[----:B------:R-:W-:Y:S01]  /*1dd0*/  FMUL.FTZ R17, R17, UR17 ;  /* 0x0000001111117c20 */ /* 0x000fe20008410000 */
[----:B------:R-:W-:-:S02]  /*1de0*/  LOP3.LUT R5, R5, 0xffff, RZ, 0xc0, !PT ;  /* 0x0000ffff05057812 */ /* 0x000fc400078ec0ff */
[----:B------:R-:W-:Y:S02]  /*1df0*/  F2FP.BF16.F32.PACK_AB R13, R14, R13 ;  /* 0x0000000d0e0d723e */ /* 0x000fe400000010ff */
[----:B------:R-:W-:Y:S02]  /*1e00*/  SHF.L.U64.HI R16, R5, 0x10, RZ ;  /* 0x0000001005107819 */ /* 0x000fe400000102ff */
[----:B------:R-:W-:Y:S02]  /*1e10*/  SHF.L.U64.HI R15, R7, 0x10, RZ ;  /* 0x00000010070f7819 */ /* 0x000fe400000102ff */
[----:B------:R-:W-:Y:S02]  /*1e20*/  PRMT R14, R13, 0x7632, R14 ;  /* 0x000076320d0e7816 */ /* 0x000fe4000000000e */
[----:B------:R-:W-:Y:S02]  /*1e30*/  F2FP.BF16.F32.PACK_AB R17, RZ, R17 ;  /* 0x00000011ff11723e */ /* 0x000fe400000010ff */
[----:B------:R-:W-:-:S02]  /*1e40*/  LOP3.LUT R19, R19, 0xffff0000, R16, 0xf8, !PT ;  /* 0xffff000013137812 */ /* 0x000fc400078ef810 */
[----:B------:R-:W-:Y:S02]  /*1e50*/  LOP3.LUT R16, R6, 0xffff0000, R15, 0xf8, !PT ;  /* 0xffff000006107812 */ /* 0x000fe400078ef80f */
[----:B------:R-:W-:Y:S02]  /*1e60*/  PRMT R6, R13, 0x7610, R6 ;  /* 0x000076100d067816 */ /* 0x000fe40000000006 */
[----:B------:R-:W-:Y:S01]  /*1e70*/  PRMT R18, R14, 0x5410, R7 ;  /* 0x000054100e127816 */ /* 0x000fe20000000007 */
[----:B------:R-:W-:Y:S01]  /*1e80*/  IMAD.WIDE R14, R21, 0x10, R10 ;  /* 0x00000010150e7825 */ /* 0x000fe200078e020a */
[----:B------:R-:W-:Y:S02]  /*1e90*/  PRMT R13, R17, 0x7610, R13 ;  /* 0x00007610110d7816 */ /* 0x000fe4000000000d */
[----:B------:R-:W-:Y:S01]  /*1ea0*/  PRMT R4, R4, 0x5410, R5 ;  /* 0x0000541004047816 */ /* 0x000fe20000000005 */
[----:B------:R-:W-:Y:S01]  /*1eb0*/  VIADD R21, R21, UR21 ;  /* 0x0000001515157c36 */ /* 0x000fe20008000000 */
[----:B------:R-:W-:Y:S01]  /*1ec0*/  PRMT R5, R19, 0x5410, R6 ;  /* 0x0000541013057816 */ /* 0x000fe20000000006 */
[----:B------:R-:W-:Y:S01]  /*1ed0*/  IMAD.MOV.U32 R6, RZ, RZ, R18 ;  /* 0x000000ffff067224 */ /* 0x000fe200078e0012 */
[----:B------:R-:W-:Y:S01]  /*1ee0*/  PRMT R7, R16, 0x5410, R13 ;  /* 0x0000541010077816 */ /* 0x000fe2000000000d */
[----:B------:R-:W-:-:S04]  /*1ef0*/  IMAD.SHL.U32 R13, R21, 0x8, RZ ;  /* 0x00000008150d7824 */ /* 0x000fc800078e00ff */
[----:B------:R0:W-:Y:S01]  /*1f00*/  STG.E.128 desc[UR12][R14.64], R4 ;  /* 0x000000040e007986 */ /* 0x0001e2000c101d0c */
[----:B------:R-:W-:-:S13]  /*1f10*/  ISETP.GE.AND P0, PT, R13, R12, PT ;  /* 0x0000000c0d00720c */ /* 0x000fda0003f06270 */
[----:B------:R-:W-:Y:S05]  /*1f20*/  @!P0 BRA `(.L_x_12) ;  /* 0xfffffff400ec8947 */ /* 0x000fea000383ffff */
.L_x_11:
[----:B------:R-:W-:Y:S05]  /*1f30*/  BSYNC B0 ;  /* 0x0000000000007941 */ /* 0x000fea0003800000 */
.L_x_10:
[----:B------:R-:W-:Y:S05]  /*1f40*/  @P6 EXIT ;  /* 0x000000000000694d */ /* 0x000fea0003800000 */
.L_x_13:
[----:B01----:R-:W-:-:S06]  /*1f50*/  IMAD.WIDE R4, R3, 0x2, R8 ;  /* 0x0000000203047825 */ /* 0x003fcc00078e0208 */
[----:B------:R-:W2:Y:S01]  /*1f60*/  LDG.E.U16 R4, desc[UR12][R4.64] ;  /* 0x0000000c04047981 */ /* 0x000ea2000c1e1500 */
[----:B------:R-:W-:-:S05]  /*1f70*/  VIADD R7, R3, -UR4 ;  /* 0x8000000403077c36 */ /* 0x000fca0008000000 */
[----:B------:R-:W-:Y:S02]  /*1f80*/  ISETP.NE.U32.AND P0, PT, R7, UR14, PT ;  /* 0x0000000e07007c0c */ /* 0x000fe4000bf05070 */
[----:B------:R-:W-:-:S04]  /*1f90*/  SHF.R.S32.HI R7, RZ, 0x1f, R7 ;  /* 0x0000001fff077819 */ /* 0x000fc80000011407 */
[----:B------:R-:W-:-:S04]  /*1fa0*/  ISETP.NE.AND.EX P0, PT, R7, UR15, PT, P0 ;  /* 0x0000000f07007c0c */ /* 0x000fc8000bf05300 */
[----:B------:R-:W-:Y:S01]  /*1fb0*/  FSEL R7, RZ, 1, P0 ;  /* 0x3f800000ff077808 */ /* 0x000fe20000000000 */
[----:B--2---:R-:W-:Y:S02]  /*1fc0*/  IMAD.U32 R6, R4, 0x10000, RZ ;  /* 0x0001000004067824 */ /* 0x004fe400078e00ff */
[----:B------:R-:W-:-:S04]  /*1fd0*/  IMAD.WIDE R4, R3, 0x2, R10 ;  /* 0x0000000203047825 */ /* 0x000fc800078e020a */
[----:B------:R-:W-:Y:S01]  /*1fe0*/  FADD.FTZ R6, R6, -UR18 ;  /* 0x8000001206067e21 */ /* 0x000fe20008010000 */
[----:B------:R-:W-:-:S03]  /*1ff0*/  VIADD R3, R3, UR21 ;  /* 0x0000001503037c36 */ /* 0x000fc60008000000 */
[----:B------:R-:W-:Y:S02]  /*2000*/  FMUL.FTZ R6, R6, 1.4426950216293334961 ;  /* 0x3fb8aa3b06067820 */ /* 0x000fe40000410000 */
[----:B------:R-:W-:-:S04]  /*2010*/  ISETP.GE.AND P0, PT, R3, R0, PT ;  /* 0x000000000300720c */ /* 0x000fc80003f06270 */
[----:B------:R-:W0:Y:S02]  /*2020*/  MUFU.EX2 R6, R6 ;  /* 0x0000000600067308 */ /* 0x000e240000000800 */
[----:B0-----:R-:W-:-:S04]  /*2030*/  FFMA.FTZ R7, R7, -UR16, R6 ;  /* 0x8000001007077c23 */ /* 0x001fc80008010006 */
[----:B------:R-:W-:-:S04]  /*2040*/  FFMA.FTZ R7, R2, -UR20, R7 ;  /* 0x8000001402077c23 */ /* 0x000fc80008010007 */
[----:B------:R-:W-:-:S05]  /*2050*/  FMUL.FTZ R7, R7, UR17 ;  /* 0x0000001107077c20 */ /* 0x000fca0008410000 */
[----:B------:R-:W-:-:S05]  /*2060*/  F2FP.BF16.F32.PACK_AB R7, RZ, R7 ;  /* 0x00000007ff07723e */ /* 0x000fca00000010ff */
[----:B------:R1:W-:Y:S01]  /*2070*/  STG.E.U16 desc[UR12][R4.64], R7 ;  /* 0x0000000704007986 */ /* 0x0003e2000c10150c */
[----:B------:R-:W-:Y:S05]  /*2080*/  @!P0 BRA `(.L_x_13) ;  /* 0xfffffffc00b08947 */ /* 0x000fea000383ffff */
[----:B------:R-:W-:Y:S05]  /*2090*/  EXIT ;  /* 0x000000000000794d */ /* 0x000fea0003800000 */
.L_x_14:
[----:B------:R-:W-:-:S00]  /*20a0*/  BRA `(.L_x_14) ;  /* 0xfffffffc00fc7947 */ /* 0x000fc0000383ffff */
[----:B------:R-:W-:-:S00]  /*20b0*/  NOP ;  /* 0x0000000000007918 */ /* 0x000fc00000000000 */
        /* <DEDUP_REMOVED lines=12> */
.L_x_254:


//--------------------- .text._Z28cunn_SoftMaxXEntropyBackwardILi8EN3c108BFloat16EfS1_26LogSoftMaxBackwardEpilogueEvPT0_S4_PT2_S6_Plfi --------------------------
	.section	.text._Z28cunn_SoftMaxXEntropyBackwardILi8EN3c108BFloat16EfS1_26LogSoftMaxBackwardEpilogueEvPT0_S4_PT2_S6_Plfi,"ax",@progbits
	.align	128
        .global         _Z28cunn_SoftMaxXEntropyBackwardILi8EN3c108BFloat16EfS1_26LogSoftMaxBackwardEpilogueEvPT0_S4_PT2_S6_Plfi
        .type           _Z28cunn_SoftMaxXEntropyBackwardILi8EN3c108BFloat16EfS1_26LogSoftMaxBackwardEpilogueEvPT0_S4_PT2_S6_Plfi,@function
        .size           _Z28cunn_SoftMaxXEntropyBackwardILi8EN3c108BFloat16EfS1_26LogSoftMaxBackwardEpilogueEvPT0_S4_PT2_S6_Plfi,(.L_x_255 - _Z28cunn_SoftMaxXEntropyBackwardILi8EN3c108BFloat16EfS1_26LogSoftMaxBackwardEpilogueEvPT0_S4_PT2_S6_Plfi)
        .other          _Z28cunn_SoftMaxXEntropyBackwardILi8EN3c108BFloat16EfS1_26LogSoftMaxBackwardEpilogueEvPT0_S4_PT2_S6_Plfi,@"STO_CUDA_ENTRY STV_DEFAULT"
_Z28cunn_SoftMaxXEntropyBackwardILi8EN3c108BFloat16EfS1_26LogSoftMaxBackwardEpilogueEvPT0_S4_PT2_S6_Plfi:
.text._Z28cunn_SoftMaxXEntropyBackwardILi8EN3c108BFloat16EfS1_26LogSoftMaxBackwardEpilogueEvPT0_S4_PT2_S6_Plfi:
[----:B------:R-:W-:Y:S08]  /*0000*/  LDC R1, c[0x0][0x28] ;  /* 0x00000a00ff017b82 */ /* 0x000ff00000000800 */
[----:B------:R-:W0:Y:S01]  /*0010*/  S2UR UR8, SR_CTAID.X ;  /* 0x00000000000879c3 */ /* 0x000e220000002500 */
[----:B------:R-:W-:Y:S01]  /*0020*/  ULDC.64 UR6, c[0x0][0x220] ;  /* 0x0000880000067ab9 */ /* 0x000fe20000000a00 */
[----:B------:R-:W-:Y:S01]  /*0030*/  ULDC.64 UR4, c[0x0][0x228] ;  /* 0x00008a0000047ab9 */ /* 0x000fe20000000a00 */
[----:B------:R-:W-:-:S05]  /*0040*/  ULDC.64 UR12, c[0x0][0x208] ;  /* 0x00008200000c7ab9 */ /* 0x000fca0000000a00 */
[----:B------:R-:W1:Y:S01]  /*0050*/  LDC.64 R2, c[0x0][0x238] ;  /* 0x00008e00ff027b82 */ /* 0x000e620000000a00 */
[----:B0-----:R-:W-:Y:S02]  /*0060*/  UIMAD.WIDE.U32 UR6, UR8, 0x2, UR6 ;  /* 0x00000002080678a5 */ /* 0x001fe4000f8e0006 */
[----:B------:R-:W-:-:S04]  /*0070*/  UIMAD.WIDE.U32 UR4, UR8, 0x2, UR4 ;  /* 0x00000002080478a5 */ /* 0x000fc8000f8e0004 */
[----:B------:R-:W-:Y:S02]  /*0080*/  IMAD.U32 R8, RZ, RZ, UR6 ;  /* 0x00000006ff087e24 */ /* 0x000fe4000f8e00ff */
[----:B------:R-:W-:Y:S02]  /*0090*/  IMAD.U32 R9, RZ, RZ, UR7 ;  /* 0x00000007ff097e24 */ /* 0x000fe4000f8e00ff */
[----:B------:R-:W-:Y:S02]  /*00a0*/  IMAD.U32 R4, RZ, RZ, UR4 ;  /* 0x00000004ff047e24 */ /* 0x000fe4000f8e00ff */
[----:B------:R-:W-:Y:S01]  /*00b0*/  IMAD.U32 R5, RZ, RZ, UR5 ;  /* 0x00000005ff057e24 */ /* 0x000fe2000f8e00ff */
[----:B------:R-:W2:Y:S01]  /*00c0*/  LDG.E.U16 R8, desc[UR12][R8.64] ;  /* 0x0000000c08087981 */ /* 0x000ea2000c1e1500 */
[----:B------:R-:W-:Y:S02]  /*00d0*/  ULDC.64 UR4, c[0x0][0x230] ;  /* 0x00008c0000047ab9 */ /* 0x000fe40000000a00 */
[----:B------:R-:W-:Y:S01]  /*00e0*/  UIMAD.WIDE.U32 UR4, UR8, 0x8, UR4 ;  /* 0x00000008080478a5 */ /* 0x000fe2000f8e0004 */
[----:B------:R0:W3:Y:S05]  /*00f0*/  LDG.E.U16 R4, desc[UR12][R4.64] ;  /* 0x0000000c04047981 */ /* 0x0000ea000c1e1500 */
[----:B------:R-:W-:Y:S01]  /*0100*/  IMAD.U32 R6, RZ, RZ, UR4 ;  /* 0x00000004ff067e24 */ /* 0x000fe2000f8e00ff */
[----:B-1----:R-:W-:Y:S01]  /*0110*/  R2UR UR11, R3 ;  /* 0x00000000030b72ca */ /* 0x002fe200000e0000 */
[----:B------:R-:W-:Y:S01]  /*0120*/  IMAD.U32 R7, RZ, RZ, UR5 ;  /* 0x00000005ff077e24 */ /* 0x000fe2000f8e00ff */
[----:B------:R-:W-:Y:S01]  /*0130*/  ULDC UR4, c[0x0][0x210] ;  /* 0x0000840000047ab9 */ /* 0x000fe20000000800 */
[----:B------:R-:W-:-:S04]  /*0140*/  ULDC UR5, c[0x0][0x218] ;  /* 0x0000860000057ab9 */ /* 0x000fc80000000800 */
[----:B------:R-:W4:Y:S06]  /*0150*/  LDG.E.64 R6, desc[UR12][R6.64] ;  /* 0x0000000c06067981 */ /* 0x000f2c000c1e1b00 */
        /* <DEDUP_REMOVED lines=8> */
[----:B------:R-:W1:Y:S01]  /*01e0*/  S2R R21, SR_TID.X ;  /* 0x0000000000157919 */ /* 0x000e620000002100 */
[----:B0-----:R0:W5:Y:S02]  /*01f0*/  MUFU.RCP R5, R0 ;  /* 0x0000000000057308 */ /* 0x0011640000001000 */
[----:B0-----:R-:W-:-:S04]  /*0200*/  SHF.R.U64 R0, R3, 0x1, RZ ;  /* 0x0000000103007819 */ /* 0x001fc800000012ff */
[----:B------:R-:W-:Y:S01]  /*0210*/  ISETP.NE.AND P0, PT, R0, UR7, PT ;  /* 0x0000000700007c0c */ /* 0x000fe2000bf05270 */
[----:B------:R-:W-:Y:S01]  /*0220*/  UMOV UR5, URZ ;  /* 0x0000003f00057c82 */ /* 0x000fe20008000000 */
[----:B-----5:R-:W-:Y:S02]  /*0230*/  R2UR UR20, R5 ;  /* 0x00000000051472ca */ /* 0x020fe400000e0000 */
[----:B--2---:R-:W-:Y:S02]  /*0240*/  R2UR UR4, R8 ;  /* 0x00000000080472ca */ /* 0x004fe400000e0000 */
[----:B---3--:R-:W-:Y:S01]  /*0250*/  R2UR UR6, R4 ;  /* 0x00000000040672ca */ /* 0x008fe200000e0000 */
[----:B------:R-:W-:-:S05]  /*0260*/  FADD.FTZ R4, -R2, 1 ;  /* 0x3f80000002047421 */ /* 0x000fca0000010100 */
[----:B------:R-:W-:-:S05]  /*0270*/  R2UR UR18, R4 ;  /* 0x00000000041272ca */ /* 0x000fca00000e0000 */
[----:B------:R-:W-:-:S03]  /*0280*/  USHF.L.U32 UR9, UR4, 0x10, URZ ;  /* 0x0000001004097899 */ /* 0x000fc6000800063f */
[----:B------:R-:W-:Y:S01]  /*0290*/  ULDC UR4, c[0x0][0x23c] ;  /* 0x00008f0000047ab9 */ /* 0x000fe20000000800 */
[----:B----4-:R-:W-:Y:S01]  /*02a0*/  R2UR UR14, R6 ;  /* 0x00000000060e72ca */ /* 0x010fe200000e0000 */
[----:B------:R-:W-:Y:S01]  /*02b0*/  USHF.L.U32 UR8, UR6, 0x10, URZ ;  /* 0x0000001006087899 */ /* 0x000fe2000800063f */
[----:B------:R-:W-:Y:S01]  /*02c0*/  R2UR UR15, R7 ;  /* 0x00000000070f72ca */ /* 0x000fe200000e0000 */
[----:B------:R-:W-:Y:S01]  /*02d0*/  IMAD.U32 R0, RZ, RZ, UR4 ;  /* 0x00000004ff007e24 */ /* 0x000fe2000f8e00ff */
[----:B-1----:R-:W-:-:S13]  /*02e0*/  @!P0 BRA `(.L_x_15) ;  /* 0x0000000c00c08947 */ /* 0x002fda0003800000 */
        /* <DEDUP_REMOVED lines=28> */
.L_x_18:
        /* <DEDUP_REMOVED lines=181> */
.L_x_17:
[----:B------:R-:W-:Y:S05]  /*1000*/  BSYNC B0 ;  /* 0x0000000000007941 */ /* 0x000fea0003800000 */
.L_x_16:
[----:B------:R-:W-:-:S13]  /*1010*/  ISETP.GE.AND P0, PT, R21, UR11, PT ;  /* 0x0000000b15007c0c */ /* 0x000fda000bf06270 */
[----:B------:R-:W-:Y:S05]  /*1020*/  @P0 EXIT ;  /* 0x000000000000094d */ /* 0x000fea0003800000 */
[----:B------:R-:W-:Y:S01]  /*1030*/  BSSY B0, `(.L_x_19) ;  /* 0x000001a000007945 */ /* 0x000fe20003800000 */
.L_x_20:
        /* <DEDUP_REMOVED lines=26> */
.L_x_19:
[----:B------:R-:W-:Y:S05]  /*11e0*/  EXIT ;  /* 0x000000000000794d */ /* 0x000fea0003800000 */
.L_x_15:
        /* <DEDUP_REMOVED lines=33> */
.L_x_23:
[----:B------:R-:W-:Y:S05]  /*1400*/  BSYNC B0 ;  /* 0x0000000000007941 */ /* 0x000fea0003800000 */
.L_x_22:
[----:B------:R-:W-:Y:S02]  /*1410*/  ULDC UR4, c[0x0][0x0] ;  /* 0x0000000000047ab9 */ /* 0x000fe40000000800 */
[----:B------:R-:W-:Y:S02]  /*1420*/  UIADD3 UR6, UR7, UR11, -UR4 ;  /* 0x0000000b07067290 */ /* 0x000fe4000fffe804 */
[----:B------:R-:W-:Y:S02]  /*1430*/  UIADD3 UR10, UP0, UP1, -UR7, UR10, UR4 ;  /* 0x0000000a070a7290 */ /* 0x000fe4000f91e104 */
[----:B------:R-:W-:Y:S02]  /*1440*/  UIADD3 UR4, -UR4, UR7, URZ ;  /* 0x0000000704047290 */ /* 0x000fe4000fffe13f */
[----:B------:R-:W-:Y:S01]  /*1450*/  IMAD.U32 R0, RZ, RZ, UR6 ;  /* 0x00000006ff007e24 */ /* 0x000fe2000f8e00ff */
[----:B------:R-:W-:Y:S01]  /*1460*/  UIADD3.X UR5, UR5, -0x1, URZ, UP0, UP1 ;  /* 0xffffffff05057890 */ /* 0x000fe200087e243f */
[----:B------:R-:W-:Y:S11]  /*1470*/  BRA `(.L_x_24) ;  /* 0x0000000000047947 */ /* 0x000ff60003800000 */
.L_x_21:
[----:B------:R-:W-:-:S05]  /*1480*/  UMOV UR4, URZ ;  /* 0x0000003f00047c82 */ /* 0x000fca0008000000 */
.L_x_24:
        /* <DEDUP_REMOVED lines=39> */
.L_x_27:
        /* <DEDUP_REMOVED lines=133> */
.L_x_26:
[----:B------:R-:W-:Y:S05]  /*1f50*/  BSYNC B0 ;  /* 0x0000000000007941 */ /* 0x000fea0003800000 */
.L_x_25:
[----:B------:R-:W-:Y:S05]  /*1f60*/  @P6 EXIT ;  /* 0x000000000000694d */ /* 0x000fea0003800000 */
.L_x_28:
        /* <DEDUP_REMOVED lines=21> */
.L_x_29:
        /* <DEDUP_REMOVED lines=12> */
.L_x_255:


//--------------------- .text._Z28cunn_SoftMaxXEntropyBackwardILi8EN3c104HalfEff26LogSoftMaxBackwardEpilogueEvPT0_S4_PT2_S6_Plfi --------------------------
	.section	.text._Z28cunn_SoftMaxXEntropyBackwardILi8EN3c104HalfEff26LogSoftMaxBackwardEpilogueEvPT0_S4_PT2_S6_Plfi,"ax",@progbits
	.align	128
        .global         _Z28cunn_SoftMaxXEntropyBackwardILi8EN3c104HalfEff26LogSoftMaxBackwardEpilogueEvPT0_S4_PT2_S6_Plfi
        .type           _Z28cunn_SoftMaxXEntropyBackwardILi8EN3c104HalfEff26LogSoftMaxBackwardEpilogueEvPT0_S4_PT2_S6_Plfi,@function
        .size           _Z28cunn_SoftMaxXEntropyBackwardILi8EN3c104HalfEff26LogSoftMaxBackwardEpilogueEvPT0_S4_PT2_S6_Plfi,(.L_x_256 - _Z28cunn_SoftMaxXEntropyBackwardILi8EN3c104HalfEff26LogSoftMaxBackwardEpilogueEvPT0_S4_PT2_S6_Plfi)
        .other          _Z28cunn_SoftMaxXEntropyBackwardILi8EN3c104HalfEff26LogSoftMaxBackwardEpilogueEvPT0_S4_PT2_S6_Plfi,@"STO_CUDA_ENTRY STV_DEFAULT"
_Z28cunn_SoftMaxXEntropyBackwardILi8EN3c104HalfEff26LogSoftMaxBackwardEpilogueEvPT0_S4_PT2_S6_Plfi:
.text._Z28cunn_SoftMaxXEntropyBackwardILi8EN3c104HalfEff26LogSoftMaxBackwardEpilogueEvPT0_S4_PT2_S6_Plfi:
        /* <DEDUP_REMOVED lines=73> */
.L_x_33:
        /* <DEDUP_REMOVED lines=68> */
[----:B---3--:R-:W-:-:S05]  /*08d0*/  HADD2.F32 R19, -RZ, R19.H0_H0 ;  /* 0x20000013ff137230 */ /* 0x008fca0000004100 */
[----:B------:R-:W-:Y:S01]  /*08e0*/  FADD.FTZ R19, R19, -UR18 ;  /* 0x8000001213137e21 */ /* 0x000fe20008010000 */
[----:B----4-:R-:W-:-:S03]  /*08f0*/  HADD2.F32 R20, -RZ, R20.H0_H0 ;  /* 0x20000014ff147230 */ /* 0x010fc60000004100 */
[----:B------:R-:W-:Y:S02]  /*0900*/  FMUL.FTZ R19, R19, 1.4426950216293334961 ;  /* 0x3fb8aa3b13137820 */ /* 0x000fe40000410000 */
[----:B------:R-:W-:Y:S01]  /*0910*/  FADD.FTZ R20, R20, -UR18 ;  /* 0x8000001214147e21 */ /* 0x000fe20008010000 */
[----:B-----5:R-:W-:-:S03]  /*0920*/  HADD2.F32 R25, -RZ, R25.H0_H0 ;  /* 0x20000019ff197230 */ /* 0x020fc60000004100 */
[----:B------:R-:W1:Y:S01]  /*0930*/  MUFU.EX2 R19, R19 ;  /* 0x0000001300137308 */ /* 0x000e620000000800 */
[----:B------:R-:W-:Y:S01]  /*0940*/  FMUL.FTZ R27, R20, 1.4426950216293334961 ;  /* 0x3fb8aa3b141b7820 */ /* 0x000fe20000410000 */
[----:B--2---:R-:W-:Y:S02]  /*0950*/  HADD2.F32 R22, -RZ, R22.H0_H0 ;  /* 0x20000016ff167230 */ /* 0x004fe40000004100 */
[----:B------:R-:W-:Y:S01]  /*0960*/  FADD.FTZ R25, R25, -UR18 ;  /* 0x8000001219197e21 */ /* 0x000fe20008010000 */
[----:B------:R-:W-:-:S03]  /*0970*/  HADD2.F32 R11, -RZ, R11.H0_H0 ;  /* 0x2000000bff0b7230 */ /* 0x000fc60000004100 */
[----:B------:R-:W2:Y:S01]  /*0980*/  MUFU.EX2 R27, R27 ;  /* 0x0000001b001b7308 */ /* 0x000ea20000000800 */
[----:B------:R-:W-:Y:S01]  /*0990*/  FMUL.FTZ R25, R25, 1.4426950216293334961 ;  /* 0x3fb8aa3b19197820 */ /* 0x000fe20000410000 */
[----:B------:R-:W-:Y:S01]  /*09a0*/  FADD.FTZ R22, R22, -UR18 ;  /* 0x8000001216167e21 */ /* 0x000fe20008010000 */
[----:B0-----:R-:W-:Y:S01]  /*09b0*/  FADD.FTZ R13, R11, -UR18 ;  /* 0x800000120b0d7e21 */ /* 0x001fe20008010000 */
[----:B------:R-:W-:Y:S02]  /*09c0*/  FSEL R20, RZ, 1, P5 ;  /* 0x3f800000ff147808 */ /* 0x000fe40002800000 */
[----:B------:R-:W-:Y:S02]  /*09d0*/  FMUL.FTZ R17, R22, 1.4426950216293334961 ;  /* 0x3fb8aa3b16117820 */ /* 0x000fe40000410000 */
[----:B------:R0:W3:Y:S01]  /*09e0*/  MUFU.EX2 R11, R25 ;  /* 0x00000019000b7308 */ /* 0x0000e20000000800 */
[----:B------:R-:W-:Y:S01]  /*09f0*/  FMUL.FTZ R13, R13, 1.4426950216293334961 ;  /* 0x3fb8aa3b0d0d7820 */ /* 0x000fe20000410000 */
[----:B------:R-:W-:-:S02]  /*0a00*/  HADD2.F32 R16, -RZ, R16.H0_H0 ;  /* 0x20000010ff107230 */ /* 0x000fc40000004100 */
[----:B-1----:R-:W-:Y:S01]  /*0a10*/  FFMA.FTZ R19, R20, -UR16, R19 ;  /* 0x8000001014137c23 */ /* 0x002fe20008010013 */
[----:B------:R-:W-:-:S03]  /*0a20*/  FSEL R20, RZ, 1, P4 ;  /* 0x3f800000ff147808 */ /* 0x000fc60002000000 */
[----:B------:R-:W1:Y:S01]  /*0a30*/  MUFU.EX2 R17, R17 ;  /* 0x0000001100117308 */ /* 0x000e620000000800 */
[----:B------:R-:W-:Y:S01]  /*0a40*/  FADD.FTZ R21, R16, -UR18 ;  /* 0x8000001210157e21 */ /* 0x000fe20008010000 */
[----:B------:R-:W-:Y:S02]  /*0a50*/  HADD2.F32 R12, -RZ, R12.H0_H0 ;  /* 0x2000000cff0c7230 */ /* 0x000fe40000004100 */
[----:B--2---:R-:W-:-:S04]  /*0a60*/  FFMA.FTZ R27, R20, -UR16, R27 ;  /* 0x80000010141b7c23 */ /* 0x004fc8000801001b */
[----:B------:R-:W2:Y:S01]  /*0a70*/  MUFU.EX2 R13, R13 ;  /* 0x0000000d000d7308 */ /* 0x000ea20000000800 */
[----:B------:R-:W-:Y:S01]  /*0a80*/  FADD.FTZ R12, R12, -UR18 ;  /* 0x800000120c0c7e21 */ /* 0x000fe20008010000 */
[----:B------:R-:W-:Y:S01]  /*0a90*/  FSEL R20, RZ, 1, P3 ;  /* 0x3f800000ff147808 */ /* 0x000fe20001800000 */
[----:B------:R-:W-:Y:S02]  /*0aa0*/  FMUL.FTZ R21, R21, 1.4426950216293334961 ;  /* 0x3fb8aa3b15157820 */ /* 0x000fe40000410000 */
[----:B0-----:R-:W-:Y:S01]  /*0ab0*/  FMUL.FTZ R25, R12, 1.4426950216293334961 ;  /* 0x3fb8aa3b0c197820 */ /* 0x001fe20000410000 */
[----:B------:R-:W-:Y:S02]  /*0ac0*/  VIADD R12, R28, UR11 ;  /* 0x0000000b1c0c7c36 */ /* 0x000fe40008000000 */
[----:B---3--:R-:W-:Y:S01]  /*0ad0*/  FFMA.FTZ R11, R20, -UR16, R11 ;  /* 0x80000010140b7c23 */ /* 0x008fe2000801000b */
[----:B------:R0:W3:Y:S01]  /*0ae0*/  MUFU.EX2 R23, R21 ;  /* 0x0000001500177308 */ /* 0x0000e20000000800 */
[----:B------:R-:W-:-:S02]  /*0af0*/  FSEL R20, RZ, 1, P2 ;  /* 0x3f800000ff147808 */ /* 0x000fc40001000000 */
[----:B------:R-:W-:Y:S02]  /*0b00*/  IADD3 R22, P2, R12, UR10, RZ ;  /* 0x0000000a0c167c10 */ /* 0x000fe4000ff5e0ff */
[----:B------:R-:W-:-:S03]  /*0b10*/  FSEL R16, RZ, 1, P1 ;  /* 0x3f800000ff107808 */ /* 0x000fc60000800000 */
[----:B------:R-:W4:Y:S01]  /*0b20*/  MUFU.EX2 R25, R25 ;  /* 0x0000001900197308 */ /* 0x000f220000000800 */
[----:B-1----:R-:W-:Y:S01]  /*0b30*/  FFMA.FTZ R17, R20, -UR16, R17 ;  /* 0x8000001014117c23 */ /* 0x002fe20008010011 */
[----:B0-----:R-:W-:Y:S01]  /*0b40*/  IMAD.X R21, RZ, RZ, UR5, P2 ;  /* 0x00000005ff157e24 */ /* 0x001fe200090e06ff */
[----:B------:R-:W-:Y:S01]  /*0b50*/  ISETP.NE.U32.AND P1, PT, R28, UR14, PT ;  /* 0x0000000e1c007c0c */ /* 0x000fe2000bf25070 */
[----:B--2---:R-:W-:Y:S01]  /*0b60*/  FFMA.FTZ R13, R16, -UR16, R13 ;  /* 0x80000010100d7c23 */ /* 0x004fe2000801000d */
[----:B------:R-:W-:Y:S01]  /*0b70*/  FFMA.FTZ R17, R2, -UR20, R17 ;  /* 0x8000001402117c23 */ /* 0x000fe20008010011 */
[----:B------:R-:W-:Y:S02]  /*0b80*/  FSEL R16, RZ, 1, P0 ;  /* 0x3f800000ff107808 */ /* 0x000fe40000000000 */
[----:B------:R-:W-:Y:S02]  /*0b90*/  ISETP.NE.AND.EX P0, PT, RZ, UR15, PT, P1 ;  /* 0x0000000fff007c0c */ /* 0x000fe4000bf05310 */
[C---:B------:R-:W-:Y:S01]  /*0ba0*/  SHF.L.U64.HI R21, R22.reuse, 0x1, R21 ;  /* 0x0000000116157819 */ /* 0x040fe20000010215 */
[----:B------:R-:W-:-:S02]  /*0bb0*/  IMAD.SHL.U32 R22, R22, 0x2, RZ ;  /* 0x0000000216167824 */ /* 0x000fc400078e00ff */
[----:B------:R-:W-:Y:S01]  /*0bc0*/  FMUL.FTZ R28, R17, UR17 ;  /* 0x00000011111c7c20 */ /* 0x000fe20008410000 */
[----:B------:R-:W-:Y:S01]  /*0bd0*/  FSEL R17, RZ, 1, P0 ;  /* 0x3f800000ff117808 */ /* 0x000fe20000000000 */
[----:B---3--:R-:W-:Y:S01]  /*0be0*/  FFMA.FTZ R23, R16, -UR16, R23 ;  /* 0x8000001010177c23 */ /* 0x008fe20008010017 */
[----:B------:R-:W-:-:S03]  /*0bf0*/  IADD3 R16, P0, R22, UR6, RZ ;  /* 0x0000000616107c10 */ /* 0x000fc6000ff1e0ff */
[----:B----4-:R-:W-:Y:S01]  /*0c00*/  FFMA.FTZ R25, R17, -UR16, R25 ;  /* 0x8000001011197c23 */ /* 0x010fe20008010019 */
        /* <DEDUP_REMOVED lines=9> */
[----:B------:R-:W-:-:S03]  /*0ca0*/  F2FP.F16.F32.PACK_AB R28, RZ, R28 ;  /* 0x0000001cff1c723e */ /* 0x000fc600000000ff */
[----:B------:R-:W-:Y:S02]  /*0cb0*/  FMUL.FTZ R27, R27, UR17 ;  /* 0x000000111b1b7c20 */ /* 0x000fe40008410000 */
[----:B------:R0:W-:Y:S03]  /*0cc0*/  STG.E.U16 desc[UR12][R18.64], R28 ;  /* 0x0000001c12007986 */ /* 0x0001e6000c10150c */
[----:B------:R-:W-:Y:S01]  /*0cd0*/  F2FP.F16.F32.PACK_AB R27, RZ, R27 ;  /* 0x0000001bff1b723e */ /* 0x000fe200000000ff */
[C---:B------:R-:W-:Y:S01]  /*0ce0*/  FFMA.FTZ R23, R2.reuse, -UR20, R23 ;  /* 0x8000001402177c23 */ /* 0x040fe20008010017 */
[----:B------:R-:W-:Y:S01]  /*0cf0*/  F2FP.F16.F32.PACK_AB R20, RZ, R20 ;  /* 0x00000014ff14723e */ /* 0x000fe200000000ff */
        /* <DEDUP_REMOVED lines=10> */
[----:B------:R-:W-:-:S02]  /*0da0*/  F2FP.F16.F32.PACK_AB R23, RZ, R23 ;  /* 0x00000017ff17723e */ /* 0x000fc400000000ff */
[----:B------:R-:W-:Y:S02]  /*0db0*/  F2FP.F16.F32.PACK_AB R11, RZ, R11 ;  /* 0x0000000bff0b723e */ /* 0x000fe400000000ff */
[----:B------:R-:W-:Y:S02]  /*0dc0*/  F2FP.F16.F32.PACK_AB R13, RZ, R13 ;  /* 0x0000000dff0d723e */ /* 0x000fe400000000ff */
[----:B------:R-:W-:Y:S01]  /*0dd0*/  F2FP.F16.F32.PACK_AB R25, RZ, R25 ;  /* 0x00000019ff19723e */ /* 0x000fe200000000ff */
[----:B--2---:R-:W-:Y:S01]  /*0de0*/  HADD2.F32 R26, -RZ, R16.H0_H0 ;  /* 0x20000010ff1a7230 */ /* 0x004fe20000004100 */
[----:B------:R-:W-:-:S04]  /*0df0*/  IADD3 R16, P0, R24, UR22, RZ ;  /* 0x0000001618107c10 */ /* 0x000fc8000ff1e0ff */
        /* <DEDUP_REMOVED lines=21> */
[----:B------:R-:W-:Y:S02]  /*0f50*/  F2FP.F16.F32.PACK_AB R27, RZ, R27 ;  /* 0x0000001bff1b723e */ /* 0x000fe400000000ff */
        /* <DEDUP_REMOVED lines=8> */
.L_x_32:
[----:B------:R-:W-:Y:S05]  /*0fe0*/  BSYNC B0 ;  /* 0x0000000000007941 */ /* 0x000fea0003800000 */
.L_x_31:
[----:B------:R-:W-:-:S13]  /*0ff0*/  ISETP.GE.AND P0, PT, R21, UR8, PT ;  /* 0x0000000815007c0c */ /* 0x000fda000bf06270 */
[----:B------:R-:W-:Y:S05]  /*1000*/  @P0 EXIT ;  /* 0x000000000000094d */ /* 0x000fea0003800000 */
[----:B------:R-:W-:Y:S01]  /*1010*/  BSSY B0, `(.L_x_34) ;  /* 0x000001a000007945 */ /* 0x000fe20003800000 */
.L_x_35:
        /* <DEDUP_REMOVED lines=12> */
[----:B--2---:R-:W-:Y:S01]  /*10e0*/  HADD2.F32 R0, -RZ, R4.H0_H0 ;  /* 0x20000004ff007230 */ /* 0x004fe20000004100 */
[----:B------:R-:W-:-:S04]  /*10f0*/  IADD3 R4, P0, R7, UR26, RZ ;  /* 0x0000001a07047c10 */ /* 0x000fc8000ff1e0ff */
        /* <DEDUP_REMOVED lines=8> */
[----:B------:R-:W-:-:S05]  /*1180*/  F2FP.F16.F32.PACK_AB R3, RZ, R3 ;  /* 0x00000003ff03723e */ /* 0x000fca00000000ff */
[----:B------:R0:W-:Y:S01]  /*1190*/  STG.E.U16 desc[UR12][R4.64], R3 ;  /* 0x0000000304007986 */ /* 0x0001e2000c10150c */
[----:B------:R-:W-:Y:S05]  /*11a0*/  @!P0 BRA `(.L_x_35) ;  /* 0xfffffffc009c8947 */ /* 0x000fea000383ffff */
[----:B------:R-:W-:Y:S05]  /*11b0*/  BSYNC B0 ;  /* 0x0000000000007941 */ /* 0x000fea0003800000 */
.L_x_34:
[----:B------:R-:W-:Y:S05]  /*11c0*/  EXIT ;  /* 0x000000000000794d */ /* 0x000fea0003800000 */
.L_x_30:
        /* <DEDUP_REMOVED lines=22> */
[----:B--2---:R-:W-:Y:S01]  /*1330*/  HADD2.F32 R0, -RZ, R4.H0_H0 ;  /* 0x20000004ff007230 */ /* 0x004fe20000004100 */
[----:B------:R-:W-:-:S04]  /*1340*/  IADD3 R4, P0, R6, UR22, RZ ;  /* 0x0000001606047c10 */ /* 0x000fc8000ff1e0ff */
[----:B------:R-:W-:Y:S01]  /*1350*/  FADD.FTZ R0, R0, -UR18 ;  /* 0x8000001200007e21 */ /* 0x000fe20008010000 */
[----:B------:R-:W-:-:S03]  /*1360*/  IADD3.X R5, R7, UR23, RZ, P0, !PT ;  /* 0x0000001707057c10 */ /* 0x000fc600087fe4ff */
[----:B------:R-:W-:-:S06]  /*1370*/  FMUL.FTZ R0, R0, 1.4426950216293334961 ;  /* 0x3fb8aa3b00007820 */ /* 0x000fcc0000410000 */
[----:B------:R-:W0:Y:S02]  /*1380*/  MUFU.EX2 R0, R0 ;  /* 0x0000000000007308 */ /* 0x000e240000000800 */
[----:B0-----:R-:W-:-:S04]  /*1390*/  FFMA.FTZ R3, R3, -UR16, R0 ;  /* 0x8000001003037c23 */ /* 0x001fc80008010000 */
[----:B------:R-:W-:-:S04]  /*13a0*/  FFMA.FTZ R3, R2, -UR20, R3 ;  /* 0x8000001402037c23 */ /* 0x000fc80008010003 */
[----:B------:R-:W-:-:S05]  /*13b0*/  FMUL.FTZ R3, R3, UR17 ;  /* 0x0000001103037c20 */ /* 0x000fca0008410000 */
[----:B------:R-:W-:-:S05]  /*13c0*/  F2FP.F16.F32.PACK_AB R3, RZ, R3 ;  /* 0x00000003ff03723e */ /* 0x000fca00000000ff */
[----:B------:R0:W-:Y:S02]  /*13d0*/  STG.E.U16 desc[UR12][R4.64], R3 ;  /* 0x0000000304007986 */ /* 0x0001e4000c10150c */
.L_x_38:
[----:B------:R-:W-:Y:S05]  /*13e0*/  BSYNC B0 ;  /* 0x0000000000007941 */ /* 0x000fea0003800000 */
.L_x_37:
[----:B------:R-:W-:Y:S02]  /*13f0*/  ULDC UR4, c[0x0][0x0] ;  /* 0x0000000000047ab9 */ /* 0x000fe40000000800 */
[----:B------:R-:W-:Y:S02]  /*1400*/  UIADD3 UR6, UR7, UR8, -UR4 ;  /* 0x0000000807067290 */ /* 0x000fe4000fffe804 */
[----:B------:R-:W-:Y:S02]  /*1410*/  UIADD3 UR10, UP0, UP1, -UR7, UR10, UR4 ;  /* 0x0000000a070a7290 */ /* 0x000fe4000f91e104 */
[----:B------:R-:W-:Y:S02]  /*1420*/  UIADD3 UR4, -UR4, UR7, URZ ;  /* 0x0000000704047290 */ /* 0x000fe4000fffe13f */
[----:B------:R-:W-:Y:S01]  /*1430*/  IMAD.U32 R0, RZ, RZ, UR6 ;  /* 0x00000006ff007e24 */ /* 0x000fe2000f8e00ff */
[----:B------:R-:W-:Y:S01]  /*1440*/  UIADD3.X UR5, UR5, -0x1, URZ, UP0, UP1 ;  /* 0xffffffff05057890 */ /* 0x000fe200087e243f */
[----:B------:R-:W-:Y:S11]  /*1450*/  BRA `(.L_x_39) ;  /* 0x0000000000047947 */ /* 0x000ff60003800000 */
.L_x_36:
[----:B------:R-:W-:-:S05]  /*1460*/  UMOV UR4, URZ ;  /* 0x0000003f00047c82 */ /* 0x000fca0008000000 */
.L_x_39:
        /* <DEDUP_REMOVED lines=39> */
.L_x_42:
[----:B0-----:R-:W-:-:S06]  /*16e0*/  IMAD.WIDE R4, R21, 0x10, R8 ;  /* 0x0000001015047825 */ /* 0x001fcc00078e0208 */
[----:B------:R-:W2:Y:S01]  /*16f0*/  LDG.E.128 R4, desc[UR12][R4.64] ;  /* 0x0000000c04047981 */ /* 0x000ea2000c1e1d00 */
[----:B------:R-:W-:-:S04]  /*1700*/  VIADD R15, R13, -UR4 ;  /* 0x800000040d0f7c36 */ /* 0x000fc80008000000 */
[C---:B------:R-:W-:Y:S01]  /*1710*/  VIADD R14, R15.reuse, 0x1 ;  /* 0x000000010f0e7836 */ /* 0x040fe20000000000 */
[C---:B------:R-:W-:Y:S01]  /*1720*/  ISETP.NE.U32.AND P4, PT, R15.reuse, UR14, PT ;  /* 0x0000000e0f007c0c */ /* 0x040fe2000bf85070 */
[C---:B------:R-:W-:Y:S01]  /*1730*/  VIADD R16, R15.reuse, 0x2 ;  /* 0x000000020f107836 */ /* 0x040fe20000000000 */
[----:B------:R-:W-:Y:S01]  /*1740*/  SHF.R.S32.HI R13, RZ, 0x1f, R15 ;  /* 0x0000001fff0d7819 */ /* 0x000fe2000001140f */
[----:B------:R-:W-:Y:S01]  /*1750*/  VIADD R18, R15, 0x4 ;  /* 0x000000040f127836 */ /* 0x000fe20000000000 */
[----:B------:R-:W-:Y:S02]  /*1760*/  ISETP.NE.U32.AND P2, PT, R14, UR14, PT ;  /* 0x0000000e0e007c0c */ /* 0x000fe4000bf45070 */
[----:B------:R-:W-:Y:S02]  /*1770*/  ISETP.NE.AND.EX P4, PT, R13, UR15, PT, P4 ;  /* 0x0000000f0d007c0c */ /* 0x000fe4000bf85340 */
[----:B------:R-:W-:Y:S02]  /*1780*/  SHF.R.S32.HI R14, RZ, 0x1f, R14 ;  /* 0x0000001fff0e7819 */ /* 0x000fe4000001140e */
[----:B------:R-:W-:-:S02]  /*1790*/  ISETP.NE.U32.AND P3, PT, R16, UR14, PT ;  /* 0x0000000e10007c0c */ /* 0x000fc4000bf65070 */
[----:B------:R-:W-:Y:S02]  /*17a0*/  SHF.R.S32.HI R17, RZ, 0x1f, R16 ;  /* 0x0000001fff117819 */ /* 0x000fe40000011410 */
[----:B------:R-:W-:Y:S02]  /*17b0*/  ISETP.NE.AND.EX P2, PT, R14, UR15, PT, P2 ;  /* 0x0000000f0e007c0c */ /* 0x000fe4000bf45320 */
[----:B------:R-:W-:Y:S02]  /*17c0*/  ISETP.NE.AND.EX P3, PT, R17, UR15, PT, P3 ;  /* 0x0000000f11007c0c */ /* 0x000fe4000bf65330 */
[----:B------:R-:W-:Y:S02]  /*17d0*/  ISETP.NE.U32.AND P0, PT, R18, UR14, PT ;  /* 0x0000000e12007c0c */ /* 0x000fe4000bf05070 */
[----:B------:R-:W-:-:S04]  /*17e0*/  SHF.R.S32.HI R18, RZ, 0x1f, R18 ;  /* 0x0000001fff127819 */ /* 0x000fc80000011412 */
[----:B------:R-:W-:Y:S01]  /*17f0*/  ISETP.NE.AND.EX P0, PT, R18, UR15, PT, P0 ;  /* 0x0000000f12007c0c */ /* 0x000fe2000bf05300 */
[----:B--2---:R-:W-:Y:S01]  /*1800*/  HADD2.F32 R13, -RZ, R4.H0_H0 ;  /* 0x20000004ff0d7230 */ /* 0x004fe20000004100 */
[----:B------:R-:W-:Y:S01]  /*1810*/  SHF.R.U64 R20, R6, 0x10, R7 ;  /* 0x0000001006147819 */ /* 0x000fe20000001207 */
[----:B------:R-:W-:Y:S01]  /*1820*/  HADD2.F32 R16, -RZ, R5.H0_H0 ;  /* 0x20000005ff107230 */ /* 0x000fe20000004100 */
[----:B------:R-:W-:Y:S01]  /*1830*/  SHF.R.U64 R22, R4, 0x10, R5 ;  /* 0x0000001004167819 */ /* 0x000fe20000001205 */
[----:B------:R-:W-:Y:S02]  /*1840*/  HADD2.F32 R17, -RZ, R6.H0_H0 ;  /* 0x20000006ff117230 */ /* 0x000fe40000004100 */
[----:B------:R-:W-:Y:S01]  /*1850*/  FADD.FTZ R13, R13, -UR18 ;  /* 0x800000120d0d7e21 */ /* 0x000fe20008010000 */
[----:B------:R-:W-:Y:S02]  /*1860*/  HADD2.F32 R20, -RZ, R20.H0_H0 ;  /* 0x20000014ff147230 */ /* 0x000fe40000004100 */
[----:B------:R-:W-:Y:S01]  /*1870*/  FADD.FTZ R16, R16, -UR18 ;  /* 0x8000001210107e21 */ /* 0x000fe20008010000 */
[----:B------:R-:W-:Y:S01]  /*1880*/  FMUL.FTZ R14, R13, 1.4426950216293334961 ;  /* 0x3fb8aa3b0d0e7820 */ /* 0x000fe20000410000 */
[----:B------:R-:W-:-:S02]  /*1890*/  VIADD R13, R15, 0x3 ;  /* 0x000000030f0d7836 */ /* 0x000fc40000000000 */
[----:B------:R-:W-:Y:S01]  /*18a0*/  FADD.FTZ R17, R17, -UR18 ;  /* 0x8000001211117e21 */ /* 0x000fe20008010000 */
[----:B------:R-:W-:Y:S02]  /*18b0*/  FADD.FTZ R20, R20, -UR18 ;  /* 0x8000001214147e21 */ /* 0x000fe40008010000 */
[----:B------:R-:W-:Y:S01]  /*18c0*/  ISETP.NE.U32.AND P1, PT, R13, UR14, PT ;  /* 0x0000000e0d007c0c */ /* 0x000fe2000bf25070 */
[----:B------:R-:W0:Y:S01]  /*18d0*/  MUFU.EX2 R14, R14 ;  /* 0x0000000e000e7308 */ /* 0x000e220000000800 */
[----:B------:R-:W-:Y:S01]  /*18e0*/  SHF.R.S32.HI R19, RZ, 0x1f, R13 ;  /* 0x0000001fff137819 */ /* 0x000fe2000001140d */
[----:B------:R-:W-:Y:S01]  /*18f0*/  FMUL.FTZ R13, R16, 1.4426950216293334961 ;  /* 0x3fb8aa3b100d7820 */ /* 0x000fe20000410000 */
[----:B------:R-:W-:Y:S02]  /*1900*/  HADD2.F32 R16, -RZ, R7.H0_H0 ;  /* 0x20000007ff107230 */ /* 0x000fe40000004100 */
[----:B------:R-:W-:Y:S01]  /*1910*/  ISETP.NE.AND.EX P1, PT, R19, UR15, PT, P1 ;  /* 0x0000000f13007c0c */ /* 0x000fe2000bf25310 */
[----:B------:R-:W-:Y:S01]  /*1920*/  FMUL.FTZ R19, R17, 1.4426950216293334961 ;  /* 0x3fb8aa3b11137820 */ /* 0x000fe20000410000 */
[----:B------:R-:W-:Y:S01]  /*1930*/  SHF.R.U32.HI R17, RZ, 0x10, R5 ;  /* 0x00000010ff117819 */ /* 0x000fe20000011605 */
[----:B------:R-:W-:Y:S01]  /*1940*/  FADD.FTZ R18, R16, -UR18 ;  /* 0x8000001210127e21 */ /* 0x000fe20008010000 */
[----:B------:R-:W-:Y:S01]  /*1950*/  HADD2.F32 R5, -RZ, R22.H0_H0 ;  /* 0x20000016ff057230 */ /* 0x000fe20000004100 */
[----:B------:R-:W-:Y:S01]  /*1960*/  SHF.R.U32.HI R16, RZ, 0x10, R7 ;  /* 0x00000010ff107819 */ /* 0x000fe20000011607 */
[C---:B------:R-:W-:Y:S01]  /*1970*/  VIADD R22, R15.reuse, 0x5 ;  /* 0x000000050f167836 */ /* 0x040fe20000000000 */
[----:B------:R-:W1:Y:S01]  /*1980*/  MUFU.EX2 R13, R13 ;  /* 0x0000000d000d7308 */ /* 0x000e620000000800 */
[----:B------:R-:W-:-:S02]  /*1990*/  VIADD R7, R15, 0x6 ;  /* 0x000000060f077836 */ /* 0x000fc40000000000 */
[----:B------:R-:W-:Y:S01]  /*19a0*/  FMUL.FTZ R6, R18, 1.4426950216293334961 ;  /* 0x3fb8aa3b12067820 */ /* 0x000fe20000410000 */
[----:B------:R-:W-:Y:S01]  /*19b0*/  HADD2.F32 R17, -RZ, R17.H0_H0 ;  /* 0x20000011ff117230 */ /* 0x000fe20000004100 */
[----:B------:R-:W-:Y:S01]  /*19c0*/  ISETP.NE.U32.AND P5, PT, R22, UR14, PT ;  /* 0x0000000e16007c0c */ /* 0x000fe2000bfa5070 */
[----:B------:R-:W-:Y:S01]  /*19d0*/  VIADD R18, R15, 0x7 ;  /* 0x000000070f127836 */ /* 0x000fe20000000000 */
[----:B------:R-:W-:Y:S01]  /*19e0*/  FSEL R15, RZ, 1, P4 ;  /* 0x3f800000ff0f7808 */ /* 0x000fe20002000000 */
[----:B------:R-:W-:Y:S01]  /*19f0*/  FADD.FTZ R5, R5, -UR18 ;  /* 0x8000001205057e21 */ /* 0x000fe20008010000 */
[----:B------:R2:W3:Y:S01]  /*1a00*/  MUFU.EX2 R4, R19 ;  /* 0x0000001300047308 */ /* 0x0004e20000000800 */
[----:B------:R-:W-:Y:S01]  /*1a10*/  ISETP.NE.U32.AND P4, PT, R7, UR14, PT ;  /* 0x0000000e07007c0c */ /* 0x000fe2000bf85070 */
[----:B------:R-:W-:Y:S01]  /*1a20*/  FADD.FTZ R17, R17, -UR18 ;  /* 0x8000001211117e21 */ /* 0x000fe20008010000 */
[----:B------:R-:W-:Y:S01]  /*1a30*/  FMUL.FTZ R5, R5, 1.4426950216293334961 ;  /* 0x3fb8aa3b05057820 */ /* 0x000fe20000410000 */
[----:B------:R-:W-:Y:S01]  /*1a40*/  SHF.R.S32.HI R23, RZ, 0x1f, R18 ;  /* 0x0000001fff177819 */ /* 0x000fe20000011412 */
[----:B0-----:R-:W-:-:S03]  /*1a50*/  FFMA.FTZ R15, R15, -UR16, R14 ;  /* 0x800000100f0f7c23 */ /* 0x001fc6000801000e */
[----:B------:R-:W0:Y:S01]  /*1a60*/  MUFU.EX2 R6, R6 ;  /* 0x0000000600067308 */ /* 0x000e220000000800 */
[----:B--2---:R-:W-:Y:S01]  /*1a70*/  SHF.R.S32.HI R19, RZ, 0x1f, R22 ;  /* 0x0000001fff137819 */ /* 0x004fe20000011416 */
[----:B------:R-:W-:Y:S01]  /*1a80*/  FFMA.FTZ R15, R2, -UR20, R15 ;  /* 0x80000014020f7c23 */ /* 0x000fe2000801000f */
[----:B------:R-:W-:Y:S01]  /*1a90*/  SHF.R.S32.HI R22, RZ, 0x1f, R7 ;  /* 0x0000001fff167819 */ /* 0x000fe20000011407 */
[----:B------:R-:W-:Y:S01]  /*1aa0*/  FMUL.FTZ R7, R20, 1.4426950216293334961 ;  /* 0x3fb8aa3b14077820 */ /* 0x000fe20000410000 */
[----:B------:R-:W-:Y:S01]  /*1ab0*/  FSEL R20, RZ, 1, P3 ;  /* 0x3f800000ff147808 */ /* 0x000fe20001800000 */
[----:B------:R-:W-:Y:S01]  /*1ac0*/  FMUL.FTZ R15, R15, UR17 ;  /* 0x000000110f0f7c20 */ /* 0x000fe20008410000 */
[----:B------:R-:W-:Y:S01]  /*1ad0*/  ISETP.NE.U32.AND P3, PT, R18, UR14, PT ;  /* 0x0000000e12007c0c */ /* 0x000fe2000bf65070 */
[----:B------:R-:W-:Y:S01]  /*1ae0*/  FMUL.FTZ R18, R17, 1.4426950216293334961 ;  /* 0x3fb8aa3b11127820 */ /* 0x000fe20000410000 */
[----:B------:R-:W-:Y:S01]  /*1af0*/  HADD2.F32 R17, -RZ, R16.H0_H0 ;  /* 0x20000010ff117230 */ /* 0x000fe20000004100 */
[----:B------:R-:W2:Y:S01]  /*1b00*/  MUFU.EX2 R7, R7 ;  /* 0x0000000700077308 */ /* 0x000ea20000000800 */
[----:B------:R-:W-:-:S02]  /*1b10*/  ISETP.NE.AND.EX P5, PT, R19, UR15, PT, P5 ;  /* 0x0000000f13007c0c */ /* 0x000fc4000bfa5350 */
[----:B------:R-:W-:Y:S01]  /*1b20*/  FSEL R19, RZ, 1, P0 ;  /* 0x3f800000ff137808 */ /* 0x000fe20000000000 */
[----:B------:R-:W-:Y:S01]  /*1b30*/  FADD.FTZ R14, R17, -UR18 ;  /* 0x80000012110e7e21 */ /* 0x000fe20008010000 */
[----:B------:R-:W-:Y:S01]  /*1b40*/  ISETP.NE.AND.EX P4, PT, R22, UR15, PT, P4 ;  /* 0x0000000f16007c0c */ /* 0x000fe2000bf85340 */
[----:B-1----:R-:W-:Y:S01]  /*1b50*/  FFMA.FTZ R17, R20, -UR16, R13 ;  /* 0x8000001014117c23 */ /* 0x002fe2000801000d */
[----:B------:R-:W-:Y:S01]  /*1b60*/  ISETP.NE.AND.EX P3, PT, R23, UR15, PT, P3 ;  /* 0x0000000f17007c0c */ /* 0x000fe2000bf65330 */
[----:B------:R-:W1:Y:S01]  /*1b70*/  MUFU.EX2 R5, R5 ;  /* 0x0000000500057308 */ /* 0x000e620000000800 */
[----:B---3--:R-:W-:Y:S01]  /*1b80*/  FFMA.FTZ R13, R19, -UR16, R4 ;  /* 0x80000010130d7c23 */ /* 0x008fe20008010004 */
[----:B------:R-:W-:Y:S01]  /*1b90*/  FSEL R23, RZ, 1, P4 ;  /* 0x3f800000ff177808 */ /* 0x000fe20002000000 */
[----:B------:R-:W-:Y:S01]  /*1ba0*/  FMUL.FTZ R4, R14, 1.4426950216293334961 ;  /* 0x3fb8aa3b0e047820 */ /* 0x000fe20000410000 */
[----:B------:R-:W-:Y:S01]  /*1bb0*/  FSEL R20, RZ, 1, P5 ;  /* 0x3f800000ff147808 */ /* 0x000fe20002800000 */
[----:B------:R-:W-:Y:S01]  /*1bc0*/  FFMA.FTZ R17, R2, -UR20, R17 ;  /* 0x8000001402117c23 */ /* 0x000fe20008010011 */
[----:B------:R-:W-:Y:S01]  /*1bd0*/  FSEL R19, RZ, 1, P1 ;  /* 0x3f800000ff137808 */ /* 0x000fe20000800000 */
[----:B0-----:R-:W-:Y:S01]  /*1be0*/  FFMA.FTZ R23, R23, -UR16, R6 ;  /* 0x8000001017177c23 */ /* 0x001fe20008010006 */
[----:B------:R-:W0:Y:S01]  /*1bf0*/  MUFU.EX2 R16, R18 ;  /* 0x0000001200107308 */ /* 0x000e220000000800 */
[----:B------:R-:W-:Y:S01]  /*1c00*/  FSEL R6, RZ, 1, P2 ;  /* 0x3f800000ff067808 */ /* 0x000fe20001000000 */
[----:B--2---:R-:W-:Y:S01]  /*1c10*/  FFMA.FTZ R7, R20, -UR16, R7 ;  /* 0x8000001014077c23 */ /* 0x004fe20008010007 */
[----:B------:R-:W-:Y:S01]  /*1c20*/  FMUL.FTZ R14, R17, UR17 ;  /* 0x00000011110e7c20 */ /* 0x000fe20008410000 */
[C---:B------:R-:W-:Y:S01]  /*1c30*/  FFMA.FTZ R23, R2.reuse, -UR20, R23 ;  /* 0x8000001402177c23 */ /* 0x040fe20008010017 */
[C---:B------:R-:W-:Y:S01]  /*1c40*/  FFMA.FTZ R13, R2.reuse, -UR20, R13 ;  /* 0x80000014020d7c23 */ /* 0x040fe2000801000d */
[----:B------:R-:W-:-:S02]  /*1c50*/  FFMA.FTZ R7, R2, -UR20, R7 ;  /* 0x8000001402077c23 */ /* 0x000fc40008010007 */
[----:B------:R-:W2:Y:S01]  /*1c60*/  MUFU.EX2 R4, R4 ;  /* 0x0000000400047308 */ /* 0x000ea20000000800 */
[----:B-1----:R-:W-:Y:S01]  /*1c70*/  FFMA.FTZ R17, R6, -UR16, R5 ;  /* 0x8000001006117c23 */ /* 0x002fe20008010005 */
[----:B------:R-:W-:Y:S01]  /*1c80*/  FMUL.FTZ R7, R7, UR17 ;  /* 0x0000001107077c20 */ /* 0x000fe20008410000 */
[----:B------:R-:W-:Y:S02]  /*1c90*/  FMUL.FTZ R23, R23, UR17 ;  /* 0x0000001117177c20 */ /* 0x000fe40008410000 */
[----:B------:R-:W-:Y:S02]  /*1ca0*/  FFMA.FTZ R17, R2, -UR20, R17 ;  /* 0x8000001402117c23 */ /* 0x000fe40008010011 */
[----:B------:R-:W-:Y:S01]  /*1cb0*/  F2FP.F16.F32.PACK_AB R7, RZ, R7 ;  /* 0x00000007ff07723e */ /* 0x000fe200000000ff */
[----:B0-----:R-:W-:Y:S01]  /*1cc0*/  FFMA.FTZ R5, R19, -UR16, R16 ;  /* 0x8000001013057c23 */ /* 0x001fe20008010010 */
[----:B------:R-:W-:Y:S01]  /*1cd0*/  F2FP.F16.F32.PACK_AB R16, RZ, R14 ;  /* 0x0000000eff10723e */ /* 0x000fe200000000ff */
[----:B------:R-:W-:Y:S01]  /*1ce0*/  FMUL.FTZ R14, R17, UR17 ;  /* 0x00000011110e7c20 */ /* 0x000fe20008410000 */
[----:B------:R-:W-:-:S02]  /*1cf0*/  FSEL R19, RZ, 1, P3 ;  /* 0x3f800000ff137808 */ /* 0x000fc40001800000 */
[----:B------:R-:W-:Y:S02]  /*1d00*/  F2FP.F16.F32.PACK_AB R6, RZ, R23 ;  /* 0x00000017ff06723e */ /* 0x000fe400000000ff */
[----:B------:R-:W-:Y:S01]  /*1d10*/  LOP3.LUT R16, R16, 0xffff, RZ, 0xc0, !PT ;  /* 0x0000ffff10107812 */ /* 0x000fe200078ec0ff */
[----:B--2---:R-:W-:Y:S01]  /*1d20*/  FFMA.FTZ R19, R19, -UR16, R4 ;  /* 0x8000001013137c23 */ /* 0x004fe20008010004 */
[----:B------:R-:W-:Y:S01]  /*1d30*/  F2FP.F16.F32.PACK_AB R4, R14, R15 ;  /* 0x0000000f0e04723e */ /* 0x000fe200000000ff */
[----:B------:R-:W-:Y:S01]  /*1d40*/  FMUL.FTZ R14, R13, UR17 ;  /* 0x000000110d0e7c20 */ /* 0x000fe20008410000 */
[----:B------:R-:W-:Y:S01]  /*1d50*/  PRMT R15, R7, 0x7610, R15 ;  /* 0x00007610070f7816 */ /* 0x000fe2000000000f */
[--C-:B------:R-:W-:Y:S01]  /*1d60*/  FFMA.FTZ R7, R2, -UR20, R5.reuse ;  /* 0x8000001402077c23 */ /* 0x100fe20008010005 */
[----:B------:R-:W-:Y:S01]  /*1d70*/  PRMT R5, R4, 0x7632, R5 ;  /* 0x0000763204057816 */ /* 0x000fe20000000005 */
[----:B------:R-:W-:Y:S01]  /*1d80*/  FFMA.FTZ R19, R2, -UR20, R19 ;  /* 0x8000001402137c23 */ /* 0x000fe20008010013 */
[----:B------:R-:W-:Y:S01]  /*1d90*/  LOP3.LUT R6, R6, 0xffff, RZ, 0xc0, !PT ;  /* 0x0000ffff06067812 */ /* 0x000fe200078ec0ff */
[----:B------:R-:W-:Y:S01]  /*1da0*/  FMUL.FTZ R13, R7, UR17 ;  /* 0x00000011070d7c20 */ /* 0x000fe20008410000 */
[----:B------:R-:W-:Y:S01]  /*1db0*/  LOP3.LUT R5, R5, 0xffff, RZ, 0xc0, !PT ;  /* 0x0000ffff05057812 */ /* 0x000fe200078ec0ff */
[----:B------:R-:W-:Y:S01]  /*1dc0*/  FMUL.FTZ R19, R19, UR17 ;  /* 0x0000001113137c20 */ /* 0x000fe20008410000 */
[----:B------:R-:W-:-:S02]  /*1dd0*/  LOP3.LUT R7, R15, 0xffff, RZ, 0xc0, !PT ;  /* 0x0000ffff0f077812 */ /* 0x000fc400078ec0ff */
[----:B------:R-:W-:Y:S02]  /*1de0*/  F2FP.F16.F32.PACK_AB R13, R14, R13 ;  /* 0x0000000d0e0d723e */ /* 0x000fe400000000ff */
[----:B------:R-:W-:Y:S02]  /*1df0*/  SHF.L.U64.HI R17, R5, 0x10, RZ ;  /* 0x0000001005117819 */ /* 0x000fe400000102ff */
[----:B------:R-:W-:Y:S02]  /*1e00*/  SHF.L.U64.HI R15, R7, 0x10, RZ ;  /* 0x00000010070f7819 */ /* 0x000fe400000102ff */
[----:B------:R-:W-:Y:S02]  /*1e10*/  PRMT R14, R13, 0x7632, R14 ;  /* 0x000076320d0e7816 */ /* 0x000fe4000000000e */
[----:B------:R-:W-:Y:S02]  /*1e20*/  F2FP.F16.F32.PACK_AB R19, RZ, R19 ;  /* 0x00000013ff13723e */ /* 0x000fe400000000ff */
        /* <DEDUP_REMOVED lines=15> */
.L_x_41:
[----:B------:R-:W-:Y:S05]  /*1f20*/  BSYNC B0 ;  /* 0x0000000000007941 */ /* 0x000fea0003800000 */
.L_x_40:
[----:B------:R-:W-:Y:S05]  /*1f30*/  @P6 EXIT ;  /* 0x000000000000694d */ /* 0x000fea0003800000 */
.L_x_43:
[----:B01----:R-:W-:-:S06]  /*1f40*/  IMAD.WIDE R4, R3, 0x2, R8 ;  /* 0x0000000203047825 */ /* 0x003fcc00078e0208 */
[----:B------:R-:W2:Y:S01]  /*1f50*/  LDG.E.U16 R4, desc[UR12][R4.64] ;  /* 0x0000000c04047981 */ /* 0x000ea2000c1e1500 */
[----:B------:R-:W-:-:S05]  /*1f60*/  VIADD R7, R3, -UR4 ;  /* 0x8000000403077c36 */ /* 0x000fca0008000000 */
[----:B------:R-:W-:Y:S02]  /*1f70*/  ISETP.NE.U32.AND P0, PT, R7, UR14, PT ;  /* 0x0000000e07007c0c */ /* 0x000fe4000bf05070 */
[----:B------:R-:W-:-:S04]  /*1f80*/  SHF.R.S32.HI R7, RZ, 0x1f, R7 ;  /* 0x0000001fff077819 */ /* 0x000fc80000011407 */
[----:B------:R-:W-:-:S04]  /*1f90*/  ISETP.NE.AND.EX P0, PT, R7, UR15, PT, P0 ;  /* 0x0000000f07007c0c */ /* 0x000fc8000bf05300 */
[----:B------:R-:W-:Y:S01]  /*1fa0*/  FSEL R7, RZ, 1, P0 ;  /* 0x3f800000ff077808 */ /* 0x000fe20000000000 */
[----:B--2---:R-:W-:Y:S02]  /*1fb0*/  HADD2.F32 R6, -RZ, R4.H0_H0 ;  /* 0x20000004ff067230 */ /* 0x004fe40000004100 */
        /* <DEDUP_REMOVED lines=9> */
[----:B------:R-:W-:-:S05]  /*2050*/  F2FP.F16.F32.PACK_AB R7, RZ, R7 ;  /* 0x00000007ff07723e */ /* 0x000fca00000000ff */
[----:B------:R1:W-:Y:S01]  /*2060*/  STG.E.U16 desc[UR12][R4.64], R7 ;  /* 0x0000000704007986 */ /* 0x0003e2000c10150c */
[----:B------:R-:W-:Y:S05]  /*2070*/  @!P0 BRA `(.L_x_43) ;  /* 0xfffffffc00b08947 */ /* 0x000fea000383ffff */
[----:B------:R-:W-:Y:S05]  /*2080*/  EXIT ;  /* 0x000000000000794d */ /* 0x000fea0003800000 */
.L_x_44:
        /* <DEDUP_REMOVED lines=15> */
.L_x_256:


//--------------------- .text._Z28cunn_SoftMaxXEntropyBackwardILi8EN3c104HalfEfS1_26LogSoftMaxBackwardEpilogueEvPT0_S4_PT2_S6_Plfi --------------------------
	.section	.text._Z28cunn_SoftMaxXEntropyBackwardILi8EN3c104HalfEfS1_26LogSoftMaxBackwardEpilogueEvPT0_S4_PT2_S6_Plfi,"ax",@progbits
	.align	128
        .global         _Z28cunn_SoftMaxXEntropyBackwardILi8EN3c104HalfEfS1_26LogSoftMaxBackwardEpilogueEvPT0_S4_PT2_S6_Plfi
        .type           _Z28cunn_SoftMaxXEntropyBackwardILi8EN3c104HalfEfS1_26LogSoftMaxBackwardEpilogueEvPT0_S4_PT2_S6_Plfi,@function
        .size           _Z28cunn_SoftMaxXEntropyBackwardILi8EN3c104HalfEfS1_26LogSoftMaxBackwardEpilogueEvPT0_S4_PT2_S6_Plfi,(.L_x_257 - _Z28cunn_SoftMaxXEntropyBackwardILi8EN3c104HalfEfS1_26LogSoftMaxBackwardEpilogueEvPT0_S4_PT2_S6_Plfi)
        .other          _Z28cunn_SoftMaxXEntropyBackwardILi8EN3c104HalfEfS1_26LogSoftMaxBackwardEpilogueEvPT0_S4_PT2_S6_Plfi,@"STO_CUDA_ENTRY STV_DEFAULT"
_Z28cunn_SoftMaxXEntropyBackwardILi8EN3c104HalfEfS1_26LogSoftMaxBackwardEpilogueEvPT0_S4_PT2_S6_Plfi:
.text._Z28cunn_SoftMaxXEntropyBackwardILi8EN3c104HalfEfS1_26LogSoftMaxBackwardEpilogueEvPT0_S4_PT2_S6_Plfi:
[----:B------:R-:W-:Y:S08]  /*0000*/  LDC R1, c[0x0][0x28] ;  /* 0x00000a00ff017b82 */ /* 0x000ff00000000800 */
[----:B------:R-:W0:Y:S01]  /*0010*/  S2UR UR10, SR_CTAID.X ;  /* 0x00000000000a79c3 */ /* 0x000e220000002500 */
[----:B------:R-:W-:Y:S01]  /*0020*/  ULDC.64 UR4, c[0x0][0x228] ;  /* 0x00008a0000047ab9 */ /* 0x000fe20000000a00 */
[----:B------:R-:W-:Y:S01]  /*0030*/  ULDC.64 UR6, c[0x0][0x230] ;  /* 0x00008c0000067ab9 */ /* 0x000fe20000000a00 */
[----:B------:R-:W-:Y:S01]  /*0040*/  ULDC.64 UR8, c[0x0][0x220] ;  /* 0x0000880000087ab9 */ /* 0x000fe20000000a00 */
[----:B------:R-:W-:-:S04]  /*0050*/  ULDC.64 UR12, c[0x0][0x208] ;  /* 0x00008200000c7ab9 */ /* 0x000fc80000000a00 */
[----:B------:R-:W1:Y:S01]  /*0060*/  LDC.64 R2, c[0x0][0x238] ;  /* 0x00008e00ff027b82 */ /* 0x000e620000000a00 */
[----:B0-----:R-:W-:-:S06]  /*0070*/  UIMAD.WIDE.U32 UR4, UR10, 0x2, UR4 ;  /* 0x000000020a0478a5 */ /* 0x001fcc000f8e0004 */
[----:B------:R-:W-:Y:S02]  /*0080*/  IMAD.U32 R4, RZ, RZ, UR4 ;  /* 0x00000004ff047e24 */ /* 0x000fe4000f8e00ff */
[----:B------:R-:W-:Y:S01]  /*0090*/  IMAD.U32 R5, RZ, RZ, UR5 ;  /* 0x00000005ff057e24 */ /* 0x000fe2000f8e00ff */
[----:B------:R-:W-:Y:S02]  /*00a0*/  UIMAD.WIDE.U32 UR4, UR10, 0x8, UR6 ;  /* 0x000000080a0478a5 */ /* 0x000fe4000f8e0006 */
[----:B------:R-:W-:Y:S02]  /*00b0*/  UIMAD.WIDE.U32 UR6, UR10, 0x2, UR8 ;  /* 0x000000020a0678a5 */ /* 0x000fe4000f8e0008 */
[----:B------:R0:W2:Y:S02]  /*00c0*/  LDG.E.U16 R4, desc[UR12][R4.64] ;  /* 0x0000000c04047981 */ /* 0x0000a4000c1e1500 */
[----:B------:R-:W-:Y:S02]  /*00d0*/  IMAD.U32 R6, RZ, RZ, UR4 ;  /* 0x00000004ff067e24 */ /* 0x000fe4000f8e00ff */
[----:B------:R-:W-:Y:S01]  /*00e0*/  IMAD.U32 R7, RZ, RZ, UR5 ;  /* 0x00000005ff077e24 */ /* 0x000fe2000f8e00ff */
[----:B-1----:R-:W-:Y:S01]  /*00f0*/  R2UR UR8, R3 ;  /* 0x00000000030872ca */ /* 0x002fe200000e0000 */
[----:B------:R-:W-:Y:S01]  /*0100*/  IMAD.U32 R8, RZ, RZ, UR6 ;  /* 0x00000006ff087e24 */ /* 0x000fe2000f8e00ff */
[----:B------:R-:W-:Y:S01]  /*0110*/  ULDC UR4, c[0x0][0x210] ;  /* 0x0000840000047ab9 */ /* 0x000fe20000000800 */
[----:B------:R-:W-:Y:S01]  /*0120*/  IMAD.U32 R9, RZ, RZ, UR7 ;  /* 0x00000007ff097e24 */ /* 0x000fe2000f8e00ff */
[----:B------:R-:W-:Y:S01]  /*0130*/  ULDC UR5, c[0x0][0x218] ;  /* 0x0000860000057ab9 */ /* 0x000fe20000000800 */
[----:B------:R-:W3:Y:S04]  /*0140*/  LDG.E.64 R6, desc[UR12][R6.64] ;  /* 0x0000000c06067981 */ /* 0x000ee8000c1e1b00 */
[----:B------:R-:W4:Y:S04]  /*0150*/  LDG.E.U16 R8, desc[UR12][R8.64] ;  /* 0x0000000c08087981 */ /* 0x000f28000c1e1500 */
[----:B------:R-:W-:-:S02]  /*0160*/  UIMAD UR10, UR10, UR8, URZ ;  /* 0x000000080a0a72a4 */ /* 0x000fc4000f8e023f */
[----:B------:R-:W-:Y:S01]  /*0170*/  I2FP.F32.S32 R0, UR8 ;  /* 0x0000000800007c45 */ /* 0x000fe20008201400 */
[----:B------:R-:W1:Y:S01]  /*0180*/  S2R R21, SR_TID.X ;  /* 0x0000000000157919 */ /* 0x000e620000002100 */
[----:B------:R-:W-:Y:S02]  /*0190*/  ULEA UR4, UR10, UR4, 0x1 ;  /* 0x000000040a047291 */ /* 0x000fe4000f8e083f */
[----:B0-----:R0:W5:Y:S01]  /*01a0*/  MUFU.RCP R5, R0 ;  /* 0x0000000000057308 */ /* 0x0011620000001000 */
[----:B------:R-:W-:Y:S02]  /*01b0*/  ULEA UR5, UR10, UR5, 0x1 ;  /* 0x000000050a057291 */ /* 0x000fe4000f8e083f */
[----:B------:R-:W-:Y:S02]  /*01c0*/  ULOP3.LUT UR4, UR4, 0xe, URZ, 0xc0, !UPT ;  /* 0x0000000e04047892 */ /* 0x000fe4000f8ec03f */
[----:B------:R-:W-:-:S04]  /*01d0*/  ULOP3.LUT UR5, UR5, 0xe, URZ, 0xc0, !UPT ;  /* 0x0000000e05057892 */ /* 0x000fc8000f8ec03f */
[----:B------:R-:W-:Y:S01]  /*01e0*/  IMAD.U32 R3, RZ, RZ, UR4 ;  /* 0x00000004ff037e24 */ /* 0x000fe2000f8e00ff */
[----:B------:R-:W-:Y:S01]  /*01f0*/  USHF.R.U64 UR7, UR5, 0x1, URZ ;  /* 0x0000000105077899 */ /* 0x000fe2000800123f */
[----:B------:R-:W-:Y:S02]  /*0200*/  ULDC UR4, c[0x0][0x23c] ;  /* 0x00008f0000047ab9 */ /* 0x000fe40000000800 */
[----:B------:R-:W-:Y:S01]  /*0210*/  UMOV UR5, URZ ;  /* 0x0000003f00057c82 */ /* 0x000fe20008000000 */
[----:B0-----:R-:W-:Y:S02]  /*0220*/  SHF.R.U64 R0, R3, 0x1, RZ ;  /* 0x0000000103007819 */ /* 0x001fe400000012ff */
[----:B-----5:R-:W-:Y:S02]  /*0230*/  R2UR UR20, R5 ;  /* 0x00000000051472ca */ /* 0x020fe400000e0000 */
[----:B------:R-:W-:Y:S01]  /*0240*/  ISETP.NE.AND P0, PT, R0, UR7, PT ;  /* 0x0000000700007c0c */ /* 0x000fe2000bf05270 */
[----:B------:R-:W-:-:S02]  /*0250*/  IMAD.U32 R0, RZ, RZ, UR4 ;  /* 0x00000004ff007e24 */ /* 0x000fc4000f8e00ff */
[----:B--2---:R-:W-:-:S05]  /*0260*/  HADD2.F32 R4, -RZ, R4.H0_H0 ;  /* 0x20000004ff047230 */ /* 0x004fca0000004100 */
[----:B------:R-:W-:Y:S01]  /*0270*/  R2UR UR16, R4 ;  /* 0x00000000041072ca */ /* 0x000fe200000e0000 */
[----:B------:R-:W-:Y:S01]  /*0280*/  FADD.FTZ R4, -R2, 1 ;  /* 0x3f80000002047421 */ /* 0x000fe20000010100 */
[----:B---3--:R-:W-:Y:S02]  /*0290*/  R2UR UR14, R6 ;  /* 0x00000000060e72ca */ /* 0x008fe400000e0000 */
[----:B------:R-:W-:Y:S01]  /*02a0*/  R2UR UR15, R7 ;  /* 0x00000000070f72ca */ /* 0x000fe200000e0000 */
[----:B----4-:R-:W-:Y:S01]  /*02b0*/  HADD2.F32 R8, -RZ, R8.H0_H0 ;  /* 0x20000008ff087230 */ /* 0x010fe20000004100 */
[----:B------:R-:W-:-:S04]  /*02c0*/  R2UR UR17, R4 ;  /* 0x00000000041172ca */ /* 0x000fc800000e0000 */
[----:B------:R-:W-:Y:S01]  /*02d0*/  R2UR UR18, R8 ;  /* 0x00000000081272ca */ /* 0x000fe200000e0000 */
[----:B-1----:R-:W-:-:S14]  /*02e0*/  @!P0 BRA `(.L_x_45) ;  /* 0x0000000c00c08947 */ /* 0x002fdc0003800000 */
        /* <DEDUP_REMOVED lines=28> */
.L_x_48:
        /* <DEDUP_REMOVED lines=181> */
.L_x_47:
[----:B------:R-:W-:Y:S05]  /*1000*/  BSYNC B0 ;  /* 0x0000000000007941 */ /* 0x000fea0003800000 */
.L_x_46:
[----:B------:R-:W-:-:S13]  /*1010*/  ISETP.GE.AND P0, PT, R21, UR8, PT ;  /* 0x0000000815007c0c */ /* 0x000fda000bf06270 */
[----:B------:R-:W-:Y:S05]  /*1020*/  @P0 EXIT ;  /* 0x000000000000094d */ /* 0x000fea0003800000 */
[----:B------:R-:W-:Y:S01]  /*1030*/  BSSY B0, `(.L_x_49) ;  /* 0x000001a000007945 */ /* 0x000fe20003800000 */
.L_x_50:
        /* <DEDUP_REMOVED lines=26> */
.L_x_49:
[----:B------:R-:W-:Y:S05]  /*11e0*/  EXIT ;  /* 0x000000000000794d */ /* 0x000fea0003800000 */
.L_x_45:
        /* <DEDUP_REMOVED lines=33> */
.L_x_53:
[----:B------:R-:W-:Y:S05]  /*1400*/  BSYNC B0 ;  /* 0x0000000000007941 */ /* 0x000fea0003800000 */
.L_x_52:
[----:B------:R-:W-:Y:S02]  /*1410*/  ULDC UR4, c[0x0][0x0] ;  /* 0x0000000000047ab9 */ /* 0x000fe40000000800 */
[----:B------:R-:W-:Y:S02]  /*1420*/  UIADD3 UR6, UR7, UR8, -UR4 ;  /* 0x0000000807067290 */ /* 0x000fe4000fffe804 */
[----:B------:R-:W-:Y:S02]  /*1430*/  UIADD3 UR10, UP0, UP1, -UR7, UR10, UR4 ;  /* 0x0000000a070a7290 */ /* 0x000fe4000f91e104 */
[----:B------:R-:W-:Y:S02]  /*1440*/  UIADD3 UR4, -UR4, UR7, URZ ;  /* 0x0000000704047290 */ /* 0x000fe4000fffe13f */
[----:B------:R-:W-:Y:S01]  /*1450*/  IMAD.U32 R0, RZ, RZ, UR6 ;  /* 0x00000006ff007e24 */ /* 0x000fe2000f8e00ff */
[----:B------:R-:W-:Y:S01]  /*1460*/  UIADD3.X UR5, UR5, -0x1, URZ, UP0, UP1 ;  /* 0xffffffff05057890 */ /* 0x000fe200087e243f */
[----:B------:R-:W-:Y:S11]  /*1470*/  BRA `(.L_x_54) ;  /* 0x0000000000047947 */ /* 0x000ff60003800000 */
.L_x_51:
[----:B------:R-:W-:-:S05]  /*1480*/  UMOV UR4, URZ ;  /* 0x0000003f00047c82 */ /* 0x000fca0008000000 */
.L_x_54:
        /* <DEDUP_REMOVED lines=39> */
.L_x_57:
        /* <DEDUP_REMOVED lines=132> */
.L_x_56:
[----:B------:R-:W-:Y:S05]  /*1f40*/  BSYNC B0 ;  /* 0x0000000000007941 */ /* 0x000fea0003800000 */
.L_x_55:
[----:B------:R-:W-:Y:S05]  /*1f50*/  @P6 EXIT ;  /* 0x000000000000694d */ /* 0x000fea0003800000 */
.L_x_58:
        /* <DEDUP_REMOVED lines=21> */
.L_x_59:
        /* <DEDUP_REMOVED lines=13> */
.L_x_257:


//--------------------- .text._Z28cunn_SoftMaxXEntropyBackwardILi4Efff26LogSoftMaxBackwardEpilogueEvPT0_S2_PT2_S4_Plfi --------------------------
	.section	.text._Z28cunn_SoftMaxXEntropyBackwardILi4Efff26LogSoftMaxBackwardEpilogueEvPT0_S2_PT2_S4_Plfi,"ax",@progbits
	.align	128
        .global         _Z28cunn_SoftMaxXEntropyBackwardILi4Efff26LogSoftMaxBackwardEpilogueEvPT0_S2_PT2_S4_Plfi
        .type           _Z28cunn_SoftMaxXEntropyBackwardILi4Efff26LogSoftMaxBackwardEpilogueEvPT0_S2_PT2_S4_Plfi,@function
        .size           _Z28cunn_SoftMaxXEntropyBackwardILi4Efff26LogSoftMaxBackwardEpilogueEvPT0_S2_PT2_S4_Plfi,(.L_x_258 - _Z28cunn_SoftMaxXEntropyBackwardILi4Efff26LogSoftMaxBackwardEpilogueEvPT0_S2_PT2_S4_Plfi)
        .other          _Z28cunn_SoftMaxXEntropyBackwardILi4Efff26LogSoftMaxBackwardEpilogueEvPT0_S2_PT2_S4_Plfi,@"STO_CUDA_ENTRY STV_DEFAULT"
_Z28cunn_SoftMaxXEntropyBackwardILi4Efff26LogSoftMaxBackwardEpilogueEvPT0_S2_PT2_S4_Plfi:
.text._Z28cunn_SoftMaxXEntropyBackwardILi4Efff26LogSoftMaxBackwardEpilogueEvPT0_S2_PT2_S4_Plfi:
[----:B------:R-:W-:Y:S08]  /*0000*/  LDC R1, c[0x0][0x28] ;  /* 0x00000a00ff017b82 */ /* 0x000ff00000000800 */
[----:B------:R-:W0:Y:S01]  /*0010*/  S2UR UR10, SR_CTAID.X ;  /* 0x00000000000a79c3 */ /* 0x000e220000002500 */
[----:B------:R-:W-:Y:S01]  /*0020*/  ULDC.64 UR6, c[0x0][0x230] ;  /* 0x00008c0000067ab9 */ /* 0x000fe20000000a00 */
[----:B------:R-:W-:Y:S01]  /*0030*/  ULDC.64 UR12, c[0x0][0x208] ;  /* 0x00008200000c7ab9 */ /* 0x000fe20000000a00 */
[----:B------:R-:W-:Y:S01]  /*0040*/  ULDC.64 UR8, c[0x0][0x220] ;  /* 0x0000880000087ab9 */ /* 0x000fe20000000a00 */
[----:B------:R-:W-:Y:S01]  /*0050*/  ULDC.64 UR4, c[0x0][0x228] ;  /* 0x00008a0000047ab9 */ /* 0x000fe20000000a00 */
[----:B------:R-:W-:Y:S01]  /*0060*/  ULDC.64 UR14, c[0x0][0x238] ;  /* 0x00008e00000e7ab9 */ /* 0x000fe20000000a00 */
[----:B0-----:R-:W-:-:S02]  /*0070*/  UIMAD.WIDE.U32 UR6, UR10, 0x8, UR6 ;  /* 0x000000080a0678a5 */ /* 0x001fc4000f8e0006 */
[----:B------:R-:W-:Y:S02]  /*0080*/  UIMAD.WIDE.U32 UR8, UR10, 0x4, UR8 ;  /* 0x000000040a0878a5 */ /* 0x000fe4000f8e0008 */
[----:B------:R-:W-:Y:S02]  /*0090*/  UIMAD.WIDE.U32 UR4, UR10, 0x4, UR4 ;  /* 0x000000040a0478a5 */ /* 0x000fe4000f8e0004 */
[----:B------:R-:W-:Y:S02]  /*00a0*/  IMAD.U32 R2, RZ, RZ, UR6 ;  /* 0x00000006ff027e24 */ /* 0x000fe4000f8e00ff */
[----:B------:R-:W-:Y:S02]  /*00b0*/  IMAD.U32 R3, RZ, RZ, UR7 ;  /* 0x00000007ff037e24 */ /* 0x000fe4000f8e00ff */
[----:B------:R-:W-:Y:S02]  /*00c0*/  IMAD.U32 R4, RZ, RZ, UR8 ;  /* 0x00000008ff047e24 */ /* 0x000fe4000f8e00ff */
[----:B------:R-:W-:-:S02]  /*00d0*/  IMAD.U32 R6, RZ, RZ, UR4 ;  /* 0x00000004ff067e24 */ /* 0x000fc4000f8e00ff */
[----:B------:R-:W5:Y:S01]  /*00e0*/  LDG.E.64 R2, desc[UR12][R2.64] ;  /* 0x0000000c02027981 */ /* 0x000f62000c1e1b00 */
[----:B------:R-:W-:Y:S01]  /*00f0*/  UIMAD UR8, UR10, UR15, URZ ;  /* 0x0000000f0a0872a4 */ /* 0x000fe2000f8e023f */
[----:B------:R-:W-:Y:S01]  /*0100*/  IMAD.U32 R7, RZ, RZ, UR5 ;  /* 0x00000005ff077e24 */ /* 0x000fe2000f8e00ff */
[----:B------:R-:W-:Y:S01]  /*0110*/  ULDC UR4, c[0x0][0x210] ;  /* 0x0000840000047ab9 */ /* 0x000fe20000000800 */
[----:B------:R-:W-:Y:S01]  /*0120*/  ULDC UR5, c[0x0][0x218] ;  /* 0x0000860000057ab9 */ /* 0x000fe20000000800 */
[----:B------:R-:W-:Y:S01]  /*0130*/  ULEA UR4, UR8, UR4, 0x2 ;  /* 0x0000000408047291 */ /* 0x000fe2000f8e103f */
[----:B------:R-:W-:Y:S01]  /*0140*/  IMAD.U32 R5, RZ, RZ, UR9 ;  /* 0x00000009ff057e24 */ /* 0x000fe2000f8e00ff */
[----:B------:R-:W-:Y:S01]  /*0150*/  ULEA UR5, UR8, UR5, 0x2 ;  /* 0x0000000508057291 */ /* 0x000fe2000f8e103f */
[----:B------:R-:W0:Y:S01]  /*0160*/  S2R R19, SR_TID.X ;  /* 0x0000000000137919 */ /* 0x000e220000002100 */
[----:B------:R-:W-:Y:S02]  /*0170*/  ULOP3.LUT UR4, UR4, 0xc, URZ, 0xc0, !UPT ;  /* 0x0000000c04047892 */ /* 0x000fe4000f8ec03f */
[----:B------:R-:W-:Y:S01]  /*0180*/  ULOP3.LUT UR5, UR5, 0xc, URZ, 0xc0, !UPT ;  /* 0x0000000c05057892 */ /* 0x000fe2000f8ec03f */
[----:B------:R1:W5:Y:S03]  /*0190*/  LDG.E R4, desc[UR12][R4.64] ;  /* 0x0000000c04047981 */ /* 0x000366000c1e1900 */
[----:B------:R-:W-:Y:S01]  /*01a0*/  USHF.R.U64 UR6, UR5, 0x2, URZ ;  /* 0x0000000205067899 */ /* 0x000fe2000800123f */
[----:B------:R2:W5:Y:S01]  /*01b0*/  LDG.E R0, desc[UR12][R6.64] ;  /* 0x0000000c06007981 */ /* 0x000562000c1e1900 */
[----:B-1----:R-:W-:Y:S01]  /*01c0*/  IMAD.U32 R5, RZ, RZ, UR4 ;  /* 0x00000004ff057e24 */ /* 0x002fe2000f8e00ff */
[----:B--2---:R-:W-:-:S04]  /*01d0*/  I2FP.F32.S32 R6, UR15 ;  /* 0x0000000f00067c45 */ /* 0x004fc80008201400 */
[----:B------:R-:W-:-:S04]  /*01e0*/  SHF.R.U64 R5, R5, 0x2, RZ ;  /* 0x0000000205057819 */ /* 0x000fc800000012ff */
[----:B------:R-:W-:Y:S01]  /*01f0*/  ISETP.NE.AND P0, PT, R5, UR6, PT ;  /* 0x0000000605007c0c */ /* 0x000fe2000bf05270 */
[----:B------:R-:W1:Y:S01]  /*0200*/  MUFU.RCP R6, R6 ;  /* 0x0000000600067308 */ /* 0x000e620000001000 */
[----:B------:R-:W-:Y:S01]  /*0210*/  MOV R5, UR14 ;  /* 0x0000000e00057c02 */ /* 0x000fe20008000f00 */
[----:B------:R-:W-:Y:S01]  /*0220*/  ULDC UR9, c[0x0][0x23c] ;  /* 0x00008f0000097ab9 */ /* 0x000fe20000000800 */
[----:B------:R-:W-:-:S03]  /*0230*/  UMOV UR5, URZ ;  /* 0x0000003f00057c82 */ /* 0x000fc60008000000 */
[----:B------:R-:W-:-:S06]  /*0240*/  FADD.FTZ R5, -R5, 1 ;  /* 0x3f80000005057421 */ /* 0x000fcc0000010100 */
[----:B0-----:R-:W-:Y:S05]  /*0250*/  @!P0 BRA `(.L_x_60) ;  /* 0x0000000800288947 */ /* 0x001fea0003800000 */
        /* <DEDUP_REMOVED lines=28> */
.L_x_63:
[C---:B--2---:R-:W-:Y:S01]  /*0420*/  VIADD R25, R19.reuse, UR10 ;  /* 0x0000000a13197c36 */ /* 0x044fe20008000000 */
[----:B------:R-:W-:-:S04]  /*0430*/  IADD3 R21, P0, R19, UR8, RZ ;  /* 0x0000000813157c10 */ /* 0x000fc8000ff1e0ff */
[C---:B------:R-:W-:Y:S01]  /*0440*/  IADD3 R18, P1, R25.reuse, UR8, RZ ;  /* 0x0000000819127c10 */ /* 0x040fe2000ff3e0ff */
[----:B------:R-:W-:Y:S02]  /*0450*/  VIADD R25, R25, UR10 ;  /* 0x0000000a19197c36 */ /* 0x000fe40008000000 */
[----:B------:R-:W-:Y:S02]  /*0460*/  IMAD.X R8, RZ, RZ, UR5, P0 ;  /* 0x00000005ff087e24 */ /* 0x000fe400080e06ff */
[----:B------:R-:W-:Y:S02]  /*0470*/  IMAD.SHL.U32 R24, R21, 0x4, RZ ;  /* 0x0000000415187824 */ /* 0x000fe400078e00ff */
[----:B------:R-:W-:Y:S01]  /*0480*/  IMAD.X R17, RZ, RZ, UR5, P1 ;  /* 0x00000005ff117e24 */ /* 0x000fe200088e06ff */
[C---:B------:R-:W-:Y:S01]  /*0490*/  IADD3 R20, P1, R25.reuse, UR8, RZ ;  /* 0x0000000819147c10 */ /* 0x040fe2000ff3e0ff */
[----:B------:R-:W-:Y:S01]  /*04a0*/  VIADD R7, R25, UR10 ;  /* 0x0000000a19077c36 */ /* 0x000fe20008000000 */
[----:B------:R-:W-:-:S02]  /*04b0*/  SHF.L.U64.HI R21, R21, 0x2, R8 ;  /* 0x0000000215157819 */ /* 0x000fc40000010208 */
[----:B------:R-:W-:Y:S01]  /*04c0*/  IADD3 R14, P0, R24, UR6, RZ ;  /* 0x00000006180e7c10 */ /* 0x000fe2000ff1e0ff */
[----:B------:R-:W-:Y:S01]  /*04d0*/  IMAD.X R11, RZ, RZ, UR5, P1 ;  /* 0x00000005ff0b7e24 */ /* 0x000fe200088e06ff */
[----:B------:R-:W-:Y:S01]  /*04e0*/  SHF.L.U64.HI R17, R18, 0x2, R17 ;  /* 0x0000000212117819 */ /* 0x000fe20000010211 */
[----:B------:R-:W-:Y:S01]  /*04f0*/  IMAD.SHL.U32 R16, R20, 0x4, RZ ;  /* 0x0000000414107824 */ /* 0x000fe200078e00ff */
[----:B------:R-:W-:Y:S02]  /*0500*/  SHF.L.U32 R18, R18, 0x2, RZ ;  /* 0x0000000212127819 */ /* 0x000fe400000006ff */
[----:B------:R-:W-:Y:S02]  /*0510*/  IADD3.X R15, R21, UR7, RZ, P0, !PT ;  /* 0x00000007150f7c10 */ /* 0x000fe400087fe4ff */
[----:B------:R-:W-:Y:S02]  /*0520*/  IADD3 R8, P0, R18, UR6, RZ ;  /* 0x0000000612087c10 */ /* 0x000fe4000ff1e0ff */
[----:B------:R-:W-:-:S02]  /*0530*/  IADD3 R22, P1, R7, UR8, RZ ;  /* 0x0000000807167c10 */ /* 0x000fc4000ff3e0ff */
[----:B------:R-:W-:Y:S01]  /*0540*/  IADD3.X R9, R17, UR7, RZ, P0, !PT ;  /* 0x0000000711097c10 */ /* 0x000fe200087fe4ff */
[----:B------:R-:W2:Y:S01]  /*0550*/  LDG.E R15, desc[UR12][R14.64] ;  /* 0x0000000c0e0f7981 */ /* 0x000ea2000c1e1900 */
[----:B------:R-:W-:Y:S01]  /*0560*/  SHF.L.U64.HI R20, R20, 0x2, R11 ;  /* 0x0000000214147819 */ /* 0x000fe2000001020b */
[----:B------:R-:W-:Y:S01]  /*0570*/  IMAD.X R13, RZ, RZ, UR5, P1 ;  /* 0x00000005ff0d7e24 */ /* 0x000fe200088e06ff */
[----:B------:R-:W-:Y:S01]  /*0580*/  IADD3 R10, P0, R16, UR6, RZ ;  /* 0x00000006100a7c10 */ /* 0x000fe2000ff1e0ff */
[----:B------:R-:W-:Y:S01]  /*0590*/  IMAD.SHL.U32 R23, R22, 0x4, RZ ;  /* 0x0000000416177824 */ /* 0x000fe200078e00ff */
[----:B------:R-:W3:Y:S02]  /*05a0*/  LDG.E R9, desc[UR12][R8.64] ;  /* 0x0000000c08097981 */ /* 0x000ee4000c1e1900 */
[----:B------:R-:W-:Y:S02]  /*05b0*/  IADD3.X R11, R20, UR7, RZ, P0, !PT ;  /* 0x00000007140b7c10 */ /* 0x000fe400087fe4ff */
[----:B------:R-:W-:-:S02]  /*05c0*/  SHF.L.U64.HI R22, R22, 0x2, R13 ;  /* 0x0000000216167819 */ /* 0x000fc4000001020d */
[----:B------:R-:W-:Y:S02]  /*05d0*/  IADD3 R12, P0, R23, UR6, RZ ;  /* 0x00000006170c7c10 */ /* 0x000fe4000ff1e0ff */
[----:B------:R-:W4:Y:S02]  /*05e0*/  LDG.E R11, desc[UR12][R10.64] ;  /* 0x0000000c0a0b7981 */ /* 0x000f24000c1e1900 */
[----:B------:R-:W-:-:S06]  /*05f0*/  IADD3.X R13, R22, UR7, RZ, P0, !PT ;  /* 0x00000007160d7c10 */ /* 0x000fcc00087fe4ff */
[----:B------:R-:W4:Y:S01]  /*0600*/  LDG.E R13, desc[UR12][R12.64] ;  /* 0x0000000c0c0d7981 */ /* 0x000f22000c1e1900 */
[----:B------:R-:W-:Y:S01]  /*0610*/  VIADD R27, R19, UR10 ;  /* 0x0000000a131b7c36 */ /* 0x000fe20008000000 */
[----:B-----5:R-:W-:-:S04]  /*0620*/  ISETP.NE.U32.AND P0, PT, R2, R19, PT ;  /* 0x000000130200720c */ /* 0x020fc80003f05070 */
[----:B------:R-:W-:Y:S02]  /*0630*/  ISETP.NE.U32.AND P1, PT, R2, R27, PT ;  /* 0x0000001b0200720c */ /* 0x000fe40003f25070 */
[C---:B------:R-:W-:Y:S02]  /*0640*/  ISETP.NE.AND.EX P0, PT, R3.reuse, RZ, PT, P0 ;  /* 0x000000ff0300720c */ /* 0x040fe40003f05300 */
[----:B------:R-:W-:Y:S01]  /*0650*/  ISETP.NE.AND.EX P1, PT, R3, RZ, PT, P1 ;  /* 0x000000ff0300720c */ /* 0x000fe20003f25310 */
[----:B--2---:R-:W-:-:S04]  /*0660*/  FADD.FTZ R15, -R4, R15 ;  /* 0x0000000f040f7221 */ /* 0x004fc80000010100 */
[----:B------:R-:W-:Y:S01]  /*0670*/  FMUL.FTZ R15, R15, 1.4426950216293334961 ;  /* 0x3fb8aa3b0f0f7820 */ /* 0x000fe20000410000 */
[----:B---3--:R-:W-:-:S03]  /*0680*/  FADD.FTZ R9, -R4, R9 ;  /* 0x0000000904097221 */ /* 0x008fc60000010100 */
[----:B------:R-:W0:Y:S01]  /*0690*/  MUFU.EX2 R8, R15 ;  /* 0x0000000f00087308 */ /* 0x000e220000000800 */
[----:B------:R-:W-:Y:S01]  /*06a0*/  FMUL.FTZ R9, R9, 1.4426950216293334961 ;  /* 0x3fb8aa3b09097820 */ /* 0x000fe20000410000 */
[----:B----4-:R-:W-:-:S06]  /*06b0*/  FADD.FTZ R14, -R4, R11 ;  /* 0x0000000b040e7221 */ /* 0x010fcc0000010100 */
[----:B------:R2:W3:Y:S01]  /*06c0*/  MUFU.EX2 R26, R9 ;  /* 0x00000009001a7308 */ /* 0x0004e20000000800 */
[----:B------:R-:W-:Y:S01]  /*06d0*/  FMUL.FTZ R10, R14, 1.4426950216293334961 ;  /* 0x3fb8aa3b0e0a7820 */ /* 0x000fe20000410000 */
[----:B------:R-:W-:Y:S01]  /*06e0*/  FADD.FTZ R11, -R4, R13 ;  /* 0x0000000d040b7221 */ /* 0x000fe20000010100 */
[----:B------:R-:W-:-:S05]  /*06f0*/  FSEL R13, RZ, 1, P1 ;  /* 0x3f800000ff0d7808 */ /* 0x000fca0000800000 */
[----:B------:R4:W4:Y:S01]  /*0700*/  MUFU.EX2 R12, R10 ;  /* 0x0000000a000c7308 */ /* 0x0009220000000800 */
[----:B------:R-:W-:Y:S01]  /*0710*/  FMUL.FTZ R14, R11, 1.4426950216293334961 ;  /* 0x3fb8aa3b0b0e7820 */ /* 0x000fe20000410000 */
[----:B--2---:R-:W-:Y:S02]  /*0720*/  FSEL R9, RZ, 1, P0 ;  /* 0x3f800000ff097808 */ /* 0x004fe40000000000 */
[C---:B------:R-:W-:Y:S02]  /*0730*/  ISETP.NE.U32.AND P0, PT, R2.reuse, R25, PT ;  /* 0x000000190200720c */ /* 0x040fe40003f05070 */
[----:B------:R-:W-:Y:S01]  /*0740*/  ISETP.NE.U32.AND P1, PT, R2, R7, PT ;  /* 0x000000070200720c */ /* 0x000fe20003f25070 */
[----:B0-----:R-:W-:Y:S01]  /*0750*/  FFMA.FTZ R9, -R5, R9, R8 ;  /* 0x0000000905097223 */ /* 0x001fe20000010108 */
[----:B------:R-:W0:Y:S01]  /*0760*/  MUFU.EX2 R14, R14 ;  /* 0x0000000e000e7308 */ /* 0x000e220000000800 */
[----:B------:R-:W-:Y:S01]  /*0770*/  ISETP.NE.AND.EX P0, PT, R3, RZ, PT, P0 ;  /* 0x000000ff0300720c */ /* 0x000fe20003f05300 */
[----:B---3--:R-:W-:Y:S01]  /*0780*/  FFMA.FTZ R13, -R5, R13, R26 ;  /* 0x0000000d050d7223 */ /* 0x008fe2000001011a */
[----:B------:R-:W-:Y:S01]  /*0790*/  IADD3 R8, P2, R24, UR16, RZ ;  /* 0x0000001018087c10 */ /* 0x000fe2000ff5e0ff */
[C---:B-1----:R-:W-:Y:S01]  /*07a0*/  FFMA.FTZ R11, -R6.reuse, UR14, R9 ;  /* 0x0000000e060b7c23 */ /* 0x042fe20008010109 */
[----:B------:R-:W-:Y:S01]  /*07b0*/  ISETP.NE.AND.EX P1, PT, R3, RZ, PT, P1 ;  /* 0x000000ff0300720c */ /* 0x000fe20003f25310 */
[----:B------:R-:W-:Y:S01]  /*07c0*/  FFMA.FTZ R13, -R6, UR14, R13 ;  /* 0x0000000e060d7c23 */ /* 0x000fe2000801010d */
[----:B------:R-:W-:Y:S01]  /*07d0*/  FSEL R19, RZ, 1, P0 ;  /* 0x3f800000ff137808 */ /* 0x000fe20000000000 */
[----:B------:R-:W-:Y:S01]  /*07e0*/  FMUL.FTZ R15, R0, R11 ;  /* 0x0000000b000f7220 */ /* 0x000fe20000410000 */
[----:B------:R-:W-:-:S02]  /*07f0*/  IADD3.X R9, R21, UR17, RZ, P2, !PT ;  /* 0x0000001115097c10 */ /* 0x000fc400097fe4ff */
[----:B----4-:R-:W-:Y:S01]  /*0800*/  IADD3 R10, P0, R18, UR16, RZ ;  /* 0x00000010120a7c10 */ /* 0x010fe2000ff1e0ff */
[----:B------:R-:W-:Y:S01]  /*0810*/  FFMA.FTZ R19, -R5, R19, R12 ;  /* 0x0000001305137223 */ /* 0x000fe2000001010c */
[----:B------:R-:W-:Y:S01]  /*0820*/  FSEL R21, RZ, 1, P1 ;  /* 0x3f800000ff157808 */ /* 0x000fe20000800000 */
[----:B------:R2:W-:Y:S01]  /*0830*/  STG.E desc[UR12][R8.64], R15 ;  /* 0x0000000f08007986 */ /* 0x0005e2000c10190c */
[----:B------:R-:W-:Y:S01]  /*0840*/  IADD3.X R11, R17, UR17, RZ, P0, !PT ;  /* 0x00000011110b7c10 */ /* 0x000fe200087fe4ff */
[----:B------:R-:W-:Y:S01]  /*0850*/  FFMA.FTZ R19, -R6, UR14, R19 ;  /* 0x0000000e06137c23 */ /* 0x000fe20008010113 */
[----:B------:R-:W-:Y:S01]  /*0860*/  IADD3 R16, P0, R16, UR16, RZ ;  /* 0x0000001010107c10 */ /* 0x000fe2000ff1e0ff */
[----:B0-----:R-:W-:Y:S01]  /*0870*/  FFMA.FTZ R17, -R5, R21, R14 ;  /* 0x0000001505117223 */ /* 0x001fe2000001010e */
[----:B------:R-:W-:Y:S01]  /*0880*/  IADD3 R12, P1, R23, UR16, RZ ;  /* 0x00000010170c7c10 */ /* 0x000fe2000ff3e0ff */
[C---:B------:R-:W-:Y:S01]  /*0890*/  FMUL.FTZ R21, R0.reuse, R13 ;  /* 0x0000000d00157220 */ /* 0x040fe20000410000 */
[----:B------:R-:W-:Y:S01]  /*08a0*/  FMUL.FTZ R23, R0, R19 ;  /* 0x0000001300177220 */ /* 0x000fe20000410000 */
[----:B------:R-:W-:Y:S01]  /*08b0*/  FFMA.FTZ R25, -R6, UR14, R17 ;  /* 0x0000000e06197c23 */ /* 0x000fe20008010111 */
[----:B------:R-:W-:-:S02]  /*08c0*/  IADD3.X R17, R20, UR17, RZ, P0, !PT ;  /* 0x0000001114117c10 */ /* 0x000fc400087fe4ff */
[----:B------:R-:W-:Y:S01]  /*08d0*/  IADD3.X R13, R22, UR17, RZ, P1, !PT ;  /* 0x00000011160d7c10 */ /* 0x000fe20008ffe4ff */
[----:B------:R-:W-:Y:S01]  /*08e0*/  FMUL.FTZ R25, R0, R25 ;  /* 0x0000001900197220 */ /* 0x000fe20000410000 */
[----:B------:R2:W-:Y:S01]  /*08f0*/  STG.E desc[UR12][R10.64], R21 ;  /* 0x000000150a007986 */ /* 0x0005e2000c10190c */
[----:B------:R-:W-:-:S03]  /*0900*/  IADD3 R19, R7, UR10, RZ ;  /* 0x0000000a07137c10 */ /* 0x000fc6000fffe0ff */
[----:B------:R2:W-:Y:S01]  /*0910*/  STG.E desc[UR12][R16.64], R23 ;  /* 0x0000001710007986 */ /* 0x0005e2000c10190c */
[----:B------:R-:W-:-:S03]  /*0920*/  ISETP.GE.AND P0, PT, R19, UR4, PT ;  /* 0x0000000413007c0c */ /* 0x000fc6000bf06270 */
[----:B------:R2:W-:Y:S10]  /*0930*/  STG.E desc[UR12][R12.64], R25 ;  /* 0x000000190c007986 */ /* 0x0005f4000c10190c */
[----:B------:R-:W-:Y:S05]  /*0940*/  @!P0 BRA `(.L_x_63) ;  /* 0xfffffff800b48947 */ /* 0x000fea000383ffff */
.L_x_62:
[----:B------:R-:W-:Y:S05]  /*0950*/  BSYNC B0 ;  /* 0x0000000000007941 */ /* 0x000fea0003800000 */
.L_x_61:
[----:B------:R-:W-:-:S13]  /*0960*/  ISETP.GE.AND P0, PT, R19, UR15, PT ;  /* 0x0000000f13007c0c */ /* 0x000fda000bf06270 */
[----:B------:R-:W-:Y:S05]  /*0970*/  @P0 EXIT ;  /* 0x000000000000094d */ /* 0x000fea0003800000 */
.L_x_64:
[----:B------:R-:W-:Y:S02]  /*0980*/  IADD3 R7, P0, R19, UR8, RZ ;  /* 0x0000000813077c10 */ /* 0x000fe4000ff1e0ff */
[----:B0-2---:R-:W-:-:S03]  /*0990*/  SHF.R.S32.HI R11, RZ, 0x1f, R19 ;  /* 0x0000001fff0b7819 */ /* 0x005fc60000011413 */
[----:B------:R-:W-:Y:S01]  /*09a0*/  IMAD.SHL.U32 R13, R7, 0x4, RZ ;  /* 0x00000004070d7824 */ /* 0x000fe200078e00ff */
[----:B------:R-:W-:-:S04]  /*09b0*/  IADD3.X R12, R11, UR5, RZ, P0, !PT ;  /* 0x000000050b0c7c10 */ /* 0x000fc800087fe4ff */
[----:B------:R-:W-:Y:S02]  /*09c0*/  SHF.L.U64.HI R12, R7, 0x2, R12 ;  /* 0x00000002070c7819 */ /* 0x000fe4000001020c */
[----:B------:R-:W-:-:S04]  /*09d0*/  IADD3 R8, P0, R13, UR18, RZ ;  /* 0x000000120d087c10 */ /* 0x000fc8000ff1e0ff */
[----:B------:R-:W-:-:S06]  /*09e0*/  IADD3.X R9, R12, UR19, RZ, P0, !PT ;  /* 0x000000130c097c10 */ /* 0x000fcc00087fe4ff */
[----:B------:R-:W2:Y:S01]  /*09f0*/  LDG.E R9, desc[UR12][R8.64] ;  /* 0x0000000c08097981 */ /* 0x000ea2000c1e1900 */
[----:B-----5:R-:W-:Y:S01]  /*0a00*/  ISETP.NE.U32.AND P0, PT, R2, R19, PT ;  /* 0x000000130200720c */ /* 0x020fe20003f05070 */
[----:B------:R-:W-:-:S03]  /*0a10*/  VIADD R19, R19, UR10 ;  /* 0x0000000a13137c36 */ /* 0x000fc60008000000 */
[----:B------:R-:W-:-:S04]  /*0a20*/  ISETP.NE.AND.EX P0, PT, R3, R11, PT, P0 ;  /* 0x0000000b0300720c */ /* 0x000fc80003f05300 */
[----:B------:R-:W-:Y:S01]  /*0a30*/  FSEL R11, RZ, 1, P0 ;  /* 0x3f800000ff0b7808 */ /* 0x000fe20000000000 */
[----:B--2---:R-:W-:-:S04]  /*0a40*/  FADD.FTZ R7, -R4, R9 ;  /* 0x0000000904077221 */ /* 0x004fc80000010100 */
[----:B------:R-:W-:-:S04]  /*0a50*/  FMUL.FTZ R7, R7, 1.4426950216293334961 ;  /* 0x3fb8aa3b07077820 */ /* 0x000fc80000410000 */
[----:B------:R-:W0:Y:S02]  /*0a60*/  MUFU.EX2 R10, R7 ;  /* 0x00000007000a7308 */ /* 0x000e240000000800 */
[----:B0-----:R-:W-:Y:S01]  /*0a70*/  FFMA.FTZ R11, -R5, R11, R10 ;  /* 0x0000000b050b7223 */ /* 0x001fe2000001010a */
[----:B------:R-:W-:-:S03]  /*0a80*/  IADD3 R10, P0, R13, UR20, RZ ;  /* 0x000000140d0a7c10 */ /* 0x000fc6000ff1e0ff */
[----:B-1----:R-:W-:Y:S01]  /*0a90*/  FFMA.FTZ R13, -R6, UR14, R11 ;  /* 0x0000000e060d7c23 */ /* 0x002fe2000801010b */
[----:B------:R-:W-:Y:S02]  /*0aa0*/  IADD3.X R11, R12, UR21, RZ, P0, !PT ;  /* 0x000000150c0b7c10 */ /* 0x000fe400087fe4ff */
[----:B------:R-:W-:Y:S01]  /*0ab0*/  ISETP.GE.AND P0, PT, R19, UR15, PT ;  /* 0x0000000f13007c0c */ /* 0x000fe2000bf06270 */
[----:B------:R-:W-:-:S05]  /*0ac0*/  FMUL.FTZ R13, R0, R13 ;  /* 0x0000000d000d7220 */ /* 0x000fca0000410000 */
[----:B------:R0:W-:Y:S07]  /*0ad0*/  STG.E desc[UR12][R10.64], R13 ;  /* 0x0000000d0a007986 */ /* 0x0001ee000c10190c */
[----:B------:R-:W-:Y:S05]  /*0ae0*/  @!P0 BRA `(.L_x_64) ;  /* 0xfffffffc00a48947 */ /* 0x000fea000383ffff */
[----:B------:R-:W-:Y:S05]  /*0af0*/  EXIT ;  /* 0x000000000000794d */ /* 0x000fea0003800000 */
.L_x_60:
        /* <DEDUP_REMOVED lines=15> */
[----:B------:R-:W-:-:S05]  /*0bf0*/  ULDC.64 UR10, c[0x0][0x210] ;  /* 0x00008400000a7ab9 */ /* 0x000fca0000000a00 */
[----:B------:R0:W2:Y:S01]  /*0c00*/  LDG.E R9, desc[UR12][R8.64] ;  /* 0x0000000c08097981 */ /* 0x0000a2000c1e1900 */
[----:B------:R-:W-:-:S04]  /*0c10*/  IADD3 R11, R19, -UR6, RZ ;  /* 0x80000006130b7c10 */ /* 0x000fc8000fffe0ff */
[----:B-----5:R-:W-:Y:S02]  /*0c20*/  ISETP.NE.U32.AND P0, PT, R2, R11, PT ;  /* 0x0000000b0200720c */ /* 0x020fe40003f05070 */
[----:B------:R-:W-:-:S04]  /*0c30*/  SHF.R.S32.HI R11, RZ, 0x1f, R11 ;  /* 0x0000001fff0b7819 */ /* 0x000fc8000001140b */
[----:B------:R-:W-:-:S04]  /*0c40*/  ISETP.NE.AND.EX P0, PT, R3, R11, PT, P0 ;  /* 0x0000000b0300720c */ /* 0x000fc80003f05300 */
[----:B------:R-:W-:Y:S02]  /*0c50*/  FSEL R11, RZ, 1, P0 ;  /* 0x3f800000ff0b7808 */ /* 0x000fe40000000000 */
[----:B0-----:R-:W-:Y:S01]  /*0c60*/  IADD3 R8, P0, R12, UR10, RZ ;  /* 0x0000000a0c087c10 */ /* 0x001fe2000ff1e0ff */
[----:B--2---:R-:W-:-:S03]  /*0c70*/  FADD.FTZ R7, -R4, R9 ;  /* 0x0000000904077221 */ /* 0x004fc60000010100 */
[----:B------:R-:W-:Y:S01]  /*0c80*/  IADD3.X R9, R13, UR11, RZ, P0, !PT ;  /* 0x0000000b0d097c10 */ /* 0x000fe200087fe4ff */
[----:B------:R-:W-:-:S04]  /*0c90*/  FMUL.FTZ R7, R7, 1.4426950216293334961 ;  /* 0x3fb8aa3b07077820 */ /* 0x000fc80000410000 */
[----:B------:R-:W0:Y:S02]  /*0ca0*/  MUFU.EX2 R10, R7 ;  /* 0x00000007000a7308 */ /* 0x000e240000000800 */
[----:B0-----:R-:W-:-:S04]  /*0cb0*/  FFMA.FTZ R11, -R5, R11, R10 ;  /* 0x0000000b050b7223 */ /* 0x001fc8000001010a */
[----:B-1----:R-:W-:-:S04]  /*0cc0*/  FFMA.FTZ R11, -R6, UR14, R11 ;  /* 0x0000000e060b7c23 */ /* 0x002fc8000801010b */
[----:B------:R-:W-:-:S05]  /*0cd0*/  FMUL.FTZ R11, R0, R11 ;  /* 0x0000000b000b7220 */ /* 0x000fca0000410000 */
[----:B------:R0:W-:Y:S02]  /*0ce0*/  STG.E desc[UR12][R8.64], R11 ;  /* 0x0000000b08007986 */ /* 0x0001e4000c10190c */
.L_x_67:
[----:B------:R-:W-:Y:S05]  /*0cf0*/  BSYNC B0 ;  /* 0x0000000000007941 */ /* 0x000fea0003800000 */
.L_x_66:
[----:B------:R-:W-:Y:S02]  /*0d00*/  ULDC UR4, c[0x0][0x0] ;  /* 0x0000000000047ab9 */ /* 0x000fe40000000800 */
[----:B------:R-:W-:Y:S02]  /*0d10*/  UIADD3 UR8, UP0, UP1, -UR6, UR8, UR4 ;  /* 0x0000000806087290 */ /* 0x000fe4000f91e104 */
[----:B------:R-:W-:Y:S02]  /*0d20*/  UIADD3 UR9, UR6, UR15, -UR4 ;  /* 0x0000000f06097290 */ /* 0x000fe4000fffe804 */
[----:B------:R-:W-:Y:S02]  /*0d30*/  UIADD3 UR4, -UR4, UR6, URZ ;  /* 0x0000000604047290 */ /* 0x000fe4000fffe13f */
[----:B------:R-:W-:Y:S01]  /*0d40*/  UIADD3.X UR5, UR5, -0x1, URZ, UP0, UP1 ;  /* 0xffffffff05057890 */ /* 0x000fe200087e243f */
[----:B------:R-:W-:Y:S11]  /*0d50*/  BRA `(.L_x_68) ;  /* 0x0000000000047947 */ /* 0x000ff60003800000 */
.L_x_65:
[----:B------:R-:W-:-:S05]  /*0d60*/  UMOV UR4, URZ ;  /* 0x0000003f00047c82 */ /* 0x000fca0008000000 */
.L_x_68:
[----:B------:R-:W-:Y:S01]  /*0d70*/  ULDC UR18, c[0x0][0x0] ;  /* 0x0000000000127ab9 */ /* 0x000fe20000000800 */
[----:B------:R-:W-:Y:S01]  /*0d80*/  UMOV UR6, URZ ;  /* 0x0000003f00067c82 */ /* 0x000fe20008000000 */
[----:B------:R-:W-:Y:S01]  /*0d90*/  USHF.L.U32 UR15, UR18, 0x2, URZ ;  /* 0x00000002120f7899 */ /* 0x000fe2000800063f */
[----:B------:R-:W-:Y:S01]  /*0da0*/  BSSY B0, `(.L_x_69) ;  /* 0x0000059000007945 */ /* 0x000fe20003800000 */
[----:B------:R-:W-:Y:S02]  /*0db0*/  USHF.L.U64.HI UR5, UR8, 0x2, UR5 ;  /* 0x0000000208057899 */ /* 0x000fe40008010205 */
[----:B------:R-:W-:Y:S02]  /*0dc0*/  UIADD3 UR10, URZ, -UR15, URZ ;  /* 0x8000000f3f0a7290 */ /* 0x000fe4000fffe03f */
[----:B------:R-:W-:Y:S02]  /*0dd0*/  UISETP.NE.U32.AND UP1, UPT, UR15, URZ, UPT ;  /* 0x0000003f0f00728c */ /* 0x000fe4000bf25070 */
[----:B------:R-:W-:Y:S01]  /*0de0*/  USHF.L.U32 UR8, UR8, 0x2, URZ ;  /* 0x0000000208087899 */ /* 0x000fe2000800063f */
[----:B------:R-:W2:Y:S01]  /*0df0*/  I2F.U32.RP R7, UR15 ;  /* 0x0000000f00077d06 */ /* 0x000ea20008209000 */
[----:B------:R-:W-:-:S07]  /*0e00*/  ULDC.64 UR16, c[0x0][0x210] ;  /* 0x0000840000107ab9 */ /* 0x000fce0000000a00 */
[----:B--2---:R-:W0:Y:S02]  /*0e10*/  MUFU.RCP R7, R7 ;  /* 0x0000000700077308 */ /* 0x004e240000001000 */
[----:B0-----:R-:W-:-:S06]  /*0e20*/  VIADD R8, R7, 0xffffffe ;  /* 0x0ffffffe07087836 */ /* 0x001fcc0000000000 */
[----:B------:R-:W0:Y:S02]  /*0e30*/  F2I.FTZ.U32.TRUNC.NTZ R8, R8 ;  /* 0x0000000800087305 */ /* 0x000e24000021f000 */
[----:B0-----:R-:W-:Y:S01]  /*0e40*/  R2UR UR7, R8 ;  /* 0x00000000080772ca */ /* 0x001fe200000e0000 */
[----:B------:R-:W-:-:S12]  /*0e50*/  IMAD.SHL.U32 R8, R19, 0x4, RZ ;  /* 0x0000000413087824 */ /* 0x000fd800078e00ff */
[----:B------:R-:W-:-:S04]  /*0e60*/  UIMAD UR10, UR10, UR7, URZ ;  /* 0x000000070a0a72a4 */ /* 0x000fc8000f8e023f */
[----:B------:R-:W-:-:S03]  /*0e70*/  UIMAD.WIDE.U32 UR6, UR7, UR10, UR6 ;  /* 0x0000000a070672a5 */ /* 0x000fc6000f8e0006 */
[----:B------:R-:W-:Y:S01]  /*0e80*/  ULDC.64 UR10, c[0x0][0x218] ;  /* 0x00008600000a7ab9 */ /* 0x000fe20000000a00 */
[----:B------:R-:W-:-:S04]  /*0e90*/  UIMAD.WIDE.U32 UR6, UR7, UR9, URZ ;  /* 0x00000009070672a5 */ /* 0x000fc8000f8e003f */
[----:B------:R-:W-:-:S04]  /*0ea0*/  UIADD3 UR7, -UR7, URZ, URZ ;  /* 0x0000003f07077290 */ /* 0x000fc8000fffe13f */
[----:B------:R-:W-:-:S04]  /*0eb0*/  UIMAD UR6, UR15, UR7, UR9 ;  /* 0x000000070f0672a4 */ /* 0x000fc8000f8e0209 */
[----:B------:R-:W-:-:S11]  /*0ec0*/  UISETP.GE.U32.AND UP0, UPT, UR6, UR15, UPT ;  /* 0x0000000f0600728c */ /* 0x000fd6000bf06070 */
[----:B------:R-:W-:-:S04]  /*0ed0*/  @UP0 UIADD3 UR6, -UR15, UR6, URZ ;  /* 0x000000060f060290 */ /* 0x000fc8000fffe13f */
[----:B------:R-:W-:-:S11]  /*0ee0*/  UISETP.GE.U32.AND UP0, UPT, UR6, UR15, UPT ;  /* 0x0000000f0600728c */ /* 0x000fd6000bf06070 */
[----:B------:R-:W-:Y:S02]  /*0ef0*/  @UP0 UIADD3 UR6, -UR15, UR6, URZ ;  /* 0x000000060f060290 */ /* 0x000fe4000fffe13f */
[----:B------:R-:W-:Y:S02]  /*0f00*/  @!UP1 ULOP3.LUT UR6, URZ, UR15, URZ, 0x33, !UPT ;  /* 0x0000000f3f069292 */ /* 0x000fe4000f8e333f */
[----:B------:R-:W-:Y:S02]  /*0f10*/  UIADD3 UR7, UP0, UR8, UR10, URZ ;  /* 0x0000000a08077290 */ /* 0x000fe4000ff1e03f */
[----:B------:R-:W-:Y:S02]  /*0f20*/  UIADD3 UR10, -UR6, UR9, URZ ;  /* 0x00000009060a7290 */ /* 0x000fe4000fffe13f */
[----:B------:R-:W-:Y:S02]  /*0f30*/  UIADD3 UR8, UP1, UR8, UR16, URZ ;  /* 0x0000001008087290 */ /* 0x000fe4000ff3e03f */
[----:B------:R-:W-:Y:S01]  /*0f40*/  UIADD3.X UR6, UR5, UR11, URZ, UP0, !UPT ;  /* 0x0000000b05067290 */ /* 0x000fe200087fe43f */
[----:B------:R-:W-:Y:S01]  /*0f50*/  IMAD.U32 R12, RZ, RZ, UR7 ;  /* 0x00000007ff0c7e24 */ /* 0x000fe2000f8e00ff */
[----:B------:R-:W-:Y:S01]  /*0f60*/  ISETP.GE.AND P0, PT, R8, UR10, PT ;  /* 0x0000000a08007c0c */ /* 0x000fe2000bf06270 */
[----:B------:R-:W-:Y:S01]  /*0f70*/  UIADD3.X UR5, UR5, UR17, URZ, UP1, !UPT ;  /* 0x0000001105057290 */ /* 0x000fe20008ffe43f */
[----:B------:R-:W-:-:S02]  /*0f80*/  VIADD R7, R19, UR10 ;  /* 0x0000000a13077c36 */ /* 0x000fc40008000000 */
[----:B------:R-:W-:Y:S01]  /*0f90*/  IMAD.U32 R14, RZ, RZ, UR8 ;  /* 0x00000008ff0e7e24 */ /* 0x000fe2000f8e00ff */
[----:B------:R-:W-:Y:S02]  /*0fa0*/  MOV R13, UR6 ;  /* 0x00000006000d7c02 */ /* 0x000fe40008000f00 */
[----:B------:R-:W-:Y:S01]  /*0fb0*/  IMAD.U32 R15, RZ, RZ, UR5 ;  /* 0x00000005ff0f7e24 */ /* 0x000fe2000f8e00ff */
[----:B------:R-:W-:-:S05]  /*0fc0*/  ISETP.GE.AND P4, PT, R7, UR9, PT ;  /* 0x0000000907007c0c */ /* 0x000fca000bf86270 */
[----:B------:R-:W-:Y:S08]  /*0fd0*/  @P0 BRA `(.L_x_70) ;  /* 0x0000000000d40947 */ /* 0x000ff00003800000 */
[----:B------:R-:W-:-:S07]  /*0fe0*/  IMAD.MOV.U32 R18, RZ, RZ, R8 ;  /* 0x000000ffff127224 */ /* 0x000fce00078e0008 */
.L_x_71:
[----:B0-----:R-:W-:-:S05]  /*0ff0*/  IMAD.WIDE R16, R19, 0x10, R12 ;  /* 0x0000001013107825 */ /* 0x001fca00078e020c */
[----:B------:R-:W2:Y:S02]  /*1000*/  LDG.E.128 R8, desc[UR12][R16.64] ;  /* 0x0000000c10087981 */ /* 0x000ea4000c1e1d00 */
[C---:B--2--5:R-:W-:Y:S01]  /*1010*/  FADD.FTZ R9, -R4.reuse, R9 ;  /* 0x0000000904097221 */ /* 0x064fe20000010100 */
[C---:B------:R-:W-:Y:S01]  /*1020*/  FADD.FTZ R8, -R4.reuse, R8 ;  /* 0x0000000804087221 */ /* 0x040fe20000010100 */
[----:B------:R-:W-:Y:S02]  /*1030*/  FADD.FTZ R21, -R4, R10 ;  /* 0x0000000a04157221 */ /* 0x000fe40000010100 */
[----:B------:R-:W-:Y:S01]  /*1040*/  FMUL.FTZ R20, R9, 1.4426950216293334961 ;  /* 0x3fb8aa3b09147820 */ /* 0x000fe20000410000 */
[----:B------:R-:W-:Y:S02]  /*1050*/  VIADD R9, R18, -UR4 ;  /* 0x8000000412097c36 */ /* 0x000fe40008000000 */
[----:B------:R-:W-:Y:S01]  /*1060*/  FADD.FTZ R18, -R4, R11 ;  /* 0x0000000b04127221 */ /* 0x000fe20000010100 */
[----:B------:R-:W-:Y:S01]  /*1070*/  FMUL.FTZ R8, R8, 1.4426950216293334961 ;  /* 0x3fb8aa3b08087820 */ /* 0x000fe20000410000 */
[----:B------:R-:W-:Y:S01]  /*1080*/  FMUL.FTZ R21, R21, 1.4426950216293334961 ;  /* 0x3fb8aa3b15157820 */ /* 0x000fe20000410000 */
[----:B------:R-:W-:-:S02]  /*1090*/  VIADD R11, R9, 0x1 ;  /* 0x00000001090b7836 */ /* 0x000fc40000000000 */
[----:B------:R-:W-:Y:S01]  /*10a0*/  FMUL.FTZ R18, R18, 1.4426950216293334961 ;  /* 0x3fb8aa3b12127820 */ /* 0x000fe20000410000 */
[C---:B------:R-:W-:Y:S01]  /*10b0*/  ISETP.NE.U32.AND P0, PT, R2.reuse, R9, PT ;  /* 0x000000090200720c */ /* 0x040fe20003f05070 */
[C---:B------:R-:W-:Y:S01]  /*10c0*/  VIADD R17, R9.reuse, 0x2 ;  /* 0x0000000209117836 */ /* 0x040fe20000000000 */
[----:B------:R-:W0:Y:S01]  /*10d0*/  MUFU.EX2 R8, R8 ;  /* 0x0000000800087308 */ /* 0x000e220000000800 */
[----:B------:R-:W-:Y:S02]  /*10e0*/  SHF.R.S32.HI R23, RZ, 0x1f, R9 ;  /* 0x0000001fff177819 */ /* 0x000fe40000011409 */
[----:B------:R-:W-:Y:S02]  /*10f0*/  IADD3 R9, R9, 0x3, RZ ;  /* 0x0000000309097810 */ /* 0x000fe40007ffe0ff */
[C---:B------:R-:W-:Y:S02]  /*1100*/  ISETP.NE.U32.AND P1, PT, R2.reuse, R11, PT ;  /* 0x0000000b0200720c */ /* 0x040fe40003f25070 */
[----:B------:R-:W-:Y:S01]  /*1110*/  SHF.R.S32.HI R11, RZ, 0x1f, R11 ;  /* 0x0000001fff0b7819 */ /* 0x000fe2000001140b */
[----:B------:R-:W2:Y:S01]  /*1120*/  MUFU.EX2 R10, R20 ;  /* 0x00000014000a7308 */ /* 0x000ea20000000800 */
[----:B------:R-:W-:-:S02]  /*1130*/  ISETP.NE.U32.AND P3, PT, R2, R17, PT ;  /* 0x000000110200720c */ /* 0x000fc40003f65070 */
[----:B------:R-:W-:Y:S02]  /*1140*/  ISETP.NE.U32.AND P2, PT, R2, R9, PT ;  /* 0x000000090200720c */ /* 0x000fe40003f45070 */
[----:B------:R-:W-:Y:S02]  /*1150*/  SHF.R.S32.HI R17, RZ, 0x1f, R17 ;  /* 0x0000001fff117819 */ /* 0x000fe40000011411 */
[----:B------:R-:W-:Y:S01]  /*1160*/  SHF.R.S32.HI R9, RZ, 0x1f, R9 ;  /* 0x0000001fff097819 */ /* 0x000fe20000011409 */
[----:B------:R-:W3:Y:S01]  /*1170*/  MUFU.EX2 R16, R21 ;  /* 0x0000001500107308 */ /* 0x000ee20000000800 */
[C---:B------:R-:W-:Y:S02]  /*1180*/  ISETP.NE.AND.EX P0, PT, R3.reuse, R23, PT, P0 ;  /* 0x000000170300720c */ /* 0x040fe40003f05300 */
[C---:B------:R-:W-:Y:S02]  /*1190*/  ISETP.NE.AND.EX P1, PT, R3.reuse, R11, PT, P1 ;  /* 0x0000000b0300720c */ /* 0x040fe40003f25310 */
[----:B------:R-:W-:-:S02]  /*11a0*/  ISETP.NE.AND.EX P3, PT, R3, R17, PT, P3 ;  /* 0x000000110300720c */ /* 0x000fc40003f65330 */
[----:B------:R-:W-:Y:S01]  /*11b0*/  ISETP.NE.AND.EX P2, PT, R3, R9, PT, P2 ;  /* 0x000000090300720c */ /* 0x000fe20003f45320 */
[----:B------:R-:W4:Y:S01]  /*11c0*/  MUFU.EX2 R18, R18 ;  /* 0x0000001200127308 */ /* 0x000f220000000800 */
[----:B------:R-:W-:Y:S02]  /*11d0*/  FSEL R9, RZ, 1, P0 ;  /* 0x3f800000ff097808 */ /* 0x000fe40000000000 */
[----:B------:R-:W-:Y:S02]  /*11e0*/  FSEL R11, RZ, 1, P1 ;  /* 0x3f800000ff0b7808 */ /* 0x000fe40000800000 */
[----:B------:R-:W-:Y:S01]  /*11f0*/  FSEL R17, RZ, 1, P3 ;  /* 0x3f800000ff117808 */ /* 0x000fe20001800000 */
[C---:B0-----:R-:W-:Y:S01]  /*1200*/  FFMA.FTZ R9, -R5.reuse, R9, R8 ;  /* 0x0000000905097223 */ /* 0x041fe20000010108 */
[----:B------:R-:W-:Y:S01]  /*1210*/  FSEL R23, RZ, 1, P2 ;  /* 0x3f800000ff177808 */ /* 0x000fe20001000000 */
[C---:B--2---:R-:W-:Y:S02]  /*1220*/  FFMA.FTZ R11, -R5.reuse, R11, R10 ;  /* 0x0000000b050b7223 */ /* 0x044fe4000001010a */
[----:B---3--:R-:W-:Y:S01]  /*1230*/  FFMA.FTZ R21, -R5, R17, R16 ;  /* 0x0000001105157223 */ /* 0x008fe20000010110 */
[C---:B-1----:R-:W-:Y:S01]  /*1240*/  FFMA.FTZ R9, -R6.reuse, UR14, R9 ;  /* 0x0000000e06097c23 */ /* 0x042fe20008010109 */
[----:B------:R-:W-:Y:S01]  /*1250*/  FFMA.FTZ R11, -R6, UR14, R11 ;  /* 0x0000000e060b7c23 */ /* 0x000fe2000801010b */
[----:B------:R-:W-:-:S04]  /*1260*/  IMAD.WIDE R16, R19, 0x10, R14 ;  /* 0x0000001013107825 */ /* 0x000fc800078e020e */
[----:B------:R-:W-:Y:S01]  /*1270*/  FFMA.FTZ R21, -R6, UR14, R21 ;  /* 0x0000000e06157c23 */ /* 0x000fe20008010115 */
[C---:B------:R-:W-:Y:S01]  /*1280*/  FMUL.FTZ R8, R0.reuse, R9 ;  /* 0x0000000900087220 */ /* 0x040fe20000410000 */
[C---:B------:R-:W-:Y:S01]  /*1290*/  FMUL.FTZ R9, R0.reuse, R11 ;  /* 0x0000000b00097220 */ /* 0x040fe20000410000 */
[----:B----4-:R-:W-:Y:S01]  /*12a0*/  FFMA.FTZ R23, -R5, R23, R18 ;  /* 0x0000001705177223 */ /* 0x010fe20000010112 */
[----:B------:R-:W-:Y:S01]  /*12b0*/  FMUL.FTZ R10, R0, R21 ;  /* 0x00000015000a7220 */ /* 0x000fe20000410000 */
[----:B------:R-:W-:Y:S02]  /*12c0*/  VIADD R19, R19, UR18 ;  /* 0x0000001213137c36 */ /* 0x000fe40008000000 */
[----:B------:R-:W-:Y:S02]  /*12d0*/  FFMA.FTZ R23, -R6, UR14, R23 ;  /* 0x0000000e06177c23 */ /* 0x000fe40008010117 */
[----:B------:R-:W-:Y:S02]  /*12e0*/  IMAD.SHL.U32 R18, R19, 0x4, RZ ;  /* 0x0000000413127824 */ /* 0x000fe400078e00ff */
[----:B------:R-:W-:-:S03]  /*12f0*/  FMUL.FTZ R11, R0, R23 ;  /* 0x00000017000b7220 */ /* 0x000fc60000410000 */
[----:B------:R-:W-:Y:S02]  /*1300*/  ISETP.GE.AND P0, PT, R18, UR10, PT ;  /* 0x0000000a12007c0c */ /* 0x000fe4000bf06270 */
[----:B------:R0:W-:Y:S11]  /*1310*/  STG.E.128 desc[UR12][R16.64], R8 ;  /* 0x0000000810007986 */ /* 0x0001f6000c101d0c */
[----:B------:R-:W-:Y:S05]  /*1320*/  @!P0 BRA `(.L_x_71) ;  /* 0xfffffffc00308947 */ /* 0x000fea000383ffff */
.L_x_70:
[----:B------:R-:W-:Y:S05]  /*1330*/  BSYNC B0 ;  /* 0x0000000000007941 */ /* 0x000fea0003800000 */
.L_x_69:
[----:B------:R-:W-:Y:S05]  /*1340*/  @P4 EXIT ;  /* 0x000000000000494d */ /* 0x000fea0003800000 */
.L_x_72:
[----:B0-2---:R-:W-:-:S06]  /*1350*/  IMAD.WIDE R8, R7, 0x4, R12 ;  /* 0x0000000407087825 */ /* 0x005fcc00078e020c */
[----:B------:R-:W2:Y:S01]  /*1360*/  LDG.E R9, desc[UR12][R8.64] ;  /* 0x0000000c08097981 */ /* 0x000ea2000c1e1900 */
[----:B------:R-:W-:-:S05]  /*1370*/  VIADD R11, R7, -UR4 ;  /* 0x80000004070b7c36 */ /* 0x000fca0008000000 */
[----:B-----5:R-:W-:Y:S02]  /*1380*/  ISETP.NE.U32.AND P0, PT, R2, R11, PT ;  /* 0x0000000b0200720c */ /* 0x020fe40003f05070 */
[----:B------:R-:W-:-:S04]  /*1390*/  SHF.R.S32.HI R11, RZ, 0x1f, R11 ;  /* 0x0000001fff0b7819 */ /* 0x000fc8000001140b */
[----:B------:R-:W-:-:S04]  /*13a0*/  ISETP.NE.AND.EX P0, PT, R3, R11, PT, P0 ;  /* 0x0000000b0300720c */ /* 0x000fc80003f05300 */
[----:B------:R-:W-:Y:S01]  /*13b0*/  FSEL R11, RZ, 1, P0 ;  /* 0x3f800000ff0b7808 */ /* 0x000fe20000000000 */
[----:B--2---:R-:W-:Y:S01]  /*13c0*/  FADD.FTZ R10, -R4, R9 ;  /* 0x00000009040a7221 */ /* 0x004fe20000010100 */
[----:B------:R-:W-:-:S04]  /*13d0*/  IMAD.WIDE R8, R7, 0x4, R14 ;  /* 0x0000000407087825 */ /* 0x000fc800078e020e */
[----:B------:R-:W-:Y:S01]  /*13e0*/  FMUL.FTZ R10, R10, 1.4426950216293334961 ;  /* 0x3fb8aa3b0a0a7820 */ /* 0x000fe20000410000 */
[----:B------:R-:W-:-:S05]  /*13f0*/  VIADD R7, R7, UR18 ;  /* 0x0000001207077c36 */ /* 0x000fca0008000000 */
[----:B------:R-:W0:Y:S01]  /*1400*/  MUFU.EX2 R10, R10 ;  /* 0x0000000a000a7308 */ /* 0x000e220000000800 */
[----:B------:R-:W-:Y:S01]  /*1410*/  ISETP.GE.AND P0, PT, R7, UR9, PT ;  /* 0x0000000907007c0c */ /* 0x000fe2000bf06270 */
[----:B0-----:R-:W-:-:S04]  /*1420*/  FFMA.FTZ R11, -R5, R11, R10 ;  /* 0x0000000b050b7223 */ /* 0x001fc8000001010a */
[----:B-1----:R-:W-:-:S04]  /*1430*/  FFMA.FTZ R11, -R6, UR14, R11 ;  /* 0x0000000e060b7c23 */ /* 0x002fc8000801010b */
[----:B------:R-:W-:-:S05]  /*1440*/  FMUL.FTZ R11, R0, R11 ;  /* 0x0000000b000b7220 */ /* 0x000fca0000410000 */
[----:B------:R2:W-:Y:S01]  /*1450*/  STG.E desc[UR12][R8.64], R11 ;  /* 0x0000000b08007986 */ /* 0x0005e2000c10190c */
[----:B------:R-:W-:Y:S05]  /*1460*/  @!P0 BRA `(.L_x_72) ;  /* 0xfffffffc00b88947 */ /* 0x000fea000383ffff */
[----:B------:R-:W-:Y:S05]  /*1470*/  EXIT ;  /* 0x000000000000794d */ /* 0x000fea0003800000 */
.L_x_73:
        /* <DEDUP_REMOVED lines=16> */
.L_x_258:


//--------------------- .text._Z27cunn_SoftMaxXEntropyForwardILi8EN3c108BFloat16Eff25LogSoftMaxForwardEpilogueEvPT1_PT2_PT0_Pllf --------------------------
	.section	.text._Z27cunn_SoftMaxXEntropyForwardILi8EN3c108BFloat16Eff25LogSoftMaxForwardEpilogueEvPT1_PT2_PT0_Pllf,"ax",@progbits
	.align	128
        .global         _Z27cunn_SoftMaxXEntropyForwardILi8EN3c108BFloat16Eff25LogSoftMaxForwardEpilogueEvPT1_PT2_PT0_Pllf
        .type           _Z27cunn_SoftMaxXEntropyForwardILi8EN3c108BFloat16Eff25LogSoftMaxForwardEpilogueEvPT1_PT2_PT0_Pllf,@function
        .size           _Z27cunn_SoftMaxXEntropyForwardILi8EN3c108BFloat16Eff25LogSoftMaxForwardEpilogueEvPT1_PT2_PT0_Pllf,(.L_x_259 - _Z27cunn_SoftMaxXEntropyForwardILi8EN3c108BFloat16Eff25LogSoftMaxForwardEpilogueEvPT1_PT2_PT0_Pllf)
        .other          _Z27cunn_SoftMaxXEntropyForwardILi8EN3c108BFloat16Eff25LogSoftMaxForwardEpilogueEvPT1_PT2_PT0_Pllf,@"STO_CUDA_ENTRY STV_DEFAULT"
_Z27cunn_SoftMaxXEntropyForwardILi8EN3c108BFloat16Eff25LogSoftMaxForwardEpilogueEvPT1_PT2_PT0_Pllf:
.text._Z27cunn_SoftMaxXEntropyForwardILi8EN3c108BFloat16Eff25LogSoftMaxForwardEpilogueEvPT1_PT2_PT0_Pllf:
[----:B------:R-:W-:Y:S01]  /*0000*/  LDC R1, c[0x0][0x28] ;  /* 0x00000a00ff017b82 */ /* 0x000fe20000000800 */
[----:B------:R-:W0:Y:S07]  /*0010*/  S2R R3, SR_CTAID.X ;  /* 0x0000000000037919 */ /* 0x000e2e0000002500 */
[----:B------:R-:W0:Y:S01]  /*0020*/  LDC.64 R26, c[0x0][0x228] ;  /* 0x00008a00ff1a7b82 */ /* 0x000e220000000a00 */
[----:B------:R-:W-:Y:S01]  /*0030*/  ULDC.64 UR6, c[0x0][0x208] ;  /* 0x0000820000067ab9 */ /* 0x000fe20000000a00 */
[----:B------:R-:W-:-:S06]  /*0040*/  ULDC.64 UR8, c[0x0][0x230] ;  /* 0x00008c0000087ab9 */ /* 0x000fcc0000000a00 */
[----:B------:R-:W1:Y:S01]  /*0050*/  LDC.64 R4, c[0x0][0x220] ;  /* 0x00008800ff047b82 */ /* 0x000e620000000a00 */
[----:B0-----:R-:W-:-:S06]  /*0060*/  IMAD.WIDE.U32 R26, R3, 0x8, R26 ;  /* 0x00000008031a7825 */ /* 0x001fcc00078e001a */
[----:B------:R-:W5:Y:S01]  /*0070*/  LDG.E.64 R26, desc[UR6][R26.64] ;  /* 0x000000061a1a7981 */ /* 0x000f62000c1e1b00 */
[C---:B------:R-:W-:Y:S01]  /*0080*/  IMAD.WIDE.U32 R18, R3.reuse, UR8, RZ ;  /* 0x0000000803127c25 */ /* 0x040fe2000f8e00ff */
[----:B------:R-:W0:Y:S01]  /*0090*/  LDC R16, c[0x0][0x230] ;  /* 0x00008c00ff107b82 */ /* 0x000e220000000800 */
[----:B------:R-:W2:Y:S02]  /*00a0*/  S2R R21, SR_TID.X ;  /* 0x0000000000157919 */ /* 0x000ea40000002100 */
[----:B------:R-:W-:Y:S01]  /*00b0*/  IMAD R6, R3, UR9, R19 ;  /* 0x0000000903067c24 */ /* 0x000fe2000f8e0213 */
[----:B-1----:R-:W-:-:S04]  /*00c0*/  LEA R0, P0, R18, R4, 0x1 ;  /* 0x0000000412007211 */ /* 0x002fc800078008ff */
[----:B------:R-:W-:Y:S02]  /*00d0*/  LOP3.LUT R20, R0, 0xe, RZ, 0xc0, !PT ;  /* 0x0000000e00147812 */ /* 0x000fe400078ec0ff */
[----:B------:R-:W-:Y:S02]  /*00e0*/  SHF.L.U64.HI R10, R18, 0x1, R6 ;  /* 0x00000001120a7819 */ /* 0x000fe40000010206 */
[----:B------:R-:W-:-:S04]  /*00f0*/  SHF.R.U64 R20, R20, 0x1, RZ ;  /* 0x0000000114147819 */ /* 0x000fc800000012ff */
[C---:B------:R-:W-:Y:S02]  /*0100*/  ISETP.NE.AND P3, PT, R20.reuse, RZ, PT ;  /* 0x000000ff1400720c */ /* 0x040fe40003f65270 */
[--C-:B--2---:R-:W-:Y:S02]  /*0110*/  SHF.R.S32.HI R7, RZ, 0x1f, R21.reuse ;  /* 0x0000001fff077819 */ /* 0x104fe40000011415 */
[----:B------:R-:W-:-:S04]  /*0120*/  IADD3 R2, P1, P2, -R20, R18, R21 ;  /* 0x0000001214027210 */ /* 0x000fc80007a3e115 */
[----:B------:R-:W-:Y:S02]  /*0130*/  IADD3.X R7, R6, -0x1, R7, P1, P2 ;  /* 0xffffffff06077810 */ /* 0x000fe40000fe4407 */
[----:B------:R-:W-:-:S04]  /*0140*/  LEA R8, P1, R2, R4, 0x1 ;  /* 0x0000000402087211 */ /* 0x000fc800078208ff */
[----:B------:R-:W-:Y:S01]  /*0150*/  LEA.HI.X R9, R2, R5, R7, 0x1, P1 ;  /* 0x0000000502097211 */ /* 0x000fe200008f0c07 */
[----:B------:R-:W-:Y:S01]  /*0160*/  IMAD.X R2, R10, 0x1, R5, P0 ;  /* 0x000000010a027824 */ /* 0x000fe200000e0605 */
[----:B------:R-:W-:Y:S07]  /*0170*/  @!P3 BRA `(.L_x_74) ;  /* 0x000000000038b947 */ /* 0x000fee0003800000 */
[----:B------:R-:W-:-:S13]  /*0180*/  ISETP.GE.U32.AND P0, PT, R21, R20, PT ;  /* 0x000000141500720c */ /* 0x000fda0003f06070 */
[----:B------:R-:W2:Y:S01]  /*0190*/  @P0 LDG.E.U16 R8, desc[UR6][R8.64] ;  /* 0x0000000608080981 */ /* 0x000ea2000c1e1500 */
[----:B------:R-:W1:Y:S01]  /*01a0*/  LDC R11, c[0x0][RZ] ;  /* 0x00000000ff0b7b82 */ /* 0x000e620000000800 */
[----:B------:R-:W-:Y:S02]  /*01b0*/  IMAD.MOV.U32 R15, RZ, RZ, -0x800001 ;  /* 0xff7fffffff0f7424 */ /* 0x000fe400078e00ff */
[----:B------:R-:W-:Y:S01]  /*01c0*/  IMAD.MOV.U32 R14, RZ, RZ, RZ ;  /* 0x000000ffff0e7224 */ /* 0x000fe200078e00ff */
[C-C-:B-1----:R-:W-:Y:S02]  /*01d0*/  IADD3 R13, P1, P2, -R20.reuse, R18, R11.reuse ;  /* 0x00000012140d7210 */ /* 0x142fe40007a3e10b */
[----:B0-----:R-:W-:Y:S02]  /*01e0*/  IADD3 R16, R20, R16, -R11 ;  /* 0x0000001014107210 */ /* 0x001fe40007ffe80b */
[----:B------:R-:W-:Y:S02]  /*01f0*/  IADD3.X R10, R6, -0x1, RZ, P1, P2 ;  /* 0xffffffff060a7810 */ /* 0x000fe40000fe44ff */
[----:B------:R-:W-:-:S04]  /*0200*/  LEA R12, P1, R13, R4, 0x1 ;  /* 0x000000040d0c7211 */ /* 0x000fc800078208ff */
[----:B------:R-:W-:Y:S01]  /*0210*/  LEA.HI.X R13, R13, R5, R10, 0x1, P1 ;  /* 0x000000050d0d7211 */ /* 0x000fe200008f0c0a */
[----:B--2---:R-:W-:-:S04]  /*0220*/  @P0 IMAD.U32 R7, R8, 0x10000, RZ ;  /* 0x0001000008070824 */ /* 0x004fc800078e00ff */
[----:B------:R-:W-:Y:S01]  /*0230*/  @P0 FADD.FTZ R14, RZ, R7 ;  /* 0x00000007ff0e0221 */ /* 0x000fe20000010000 */
[----:B------:R-:W-:Y:S01]  /*0240*/  @P0 FMNMX.FTZ R15, R7, -3.40282346638528859812e+38, !PT ;  /* 0xff7fffff070f0809 */ /* 0x000fe20007810000 */
[----:B------:R-:W-:Y:S06]  /*0250*/  BRA `(.L_x_75) ;  /* 0x0000000000107947 */ /* 0x000fec0003800000 */
.L_x_74:
[----:B------:R-:W-:Y:S01]  /*0260*/  IMAD.MOV.U32 R14, RZ, RZ, RZ ;  /* 0x000000ffff0e7224 */ /* 0x000fe200078e00ff */
[----:B------:R-:W-:Y:S01]  /*0270*/  MOV R15, 0xff7fffff ;  /* 0xff7fffff000f7802 */ /* 0x000fe20000000f00 */
[----:B------:R-:W-:Y:S02]  /*0280*/  IMAD.MOV.U32 R12, RZ, RZ, R0 ;  /* 0x000000ffff0c7224 */ /* 0x000fe400078e0000 */
[----:B------:R-:W-:-:S07]  /*0290*/  IMAD.MOV.U32 R13, RZ, RZ, R2 ;  /* 0x000000ffff0d7224 */ /* 0x000fce00078e0002 */
.L_x_75:
[----:B------:R-:W1:Y:S01]  /*02a0*/  LDC R20, c[0x0][RZ] ;  /* 0x00000000ff147b82 */ /* 0x000e620000000800 */
[----:B------:R-:W-:Y:S01]  /*02b0*/  BSSY B0, `(.L_x_76) ;  /* 0x000003d000007945 */ /* 0x000fe20003800000 */
[----:B-1----:R-:W-:-:S04]  /*02c0*/  IMAD.SHL.U32 R7, R20, 0x8, RZ ;  /* 0x0000000814077824 */ /* 0x002fc800078e00ff */
[----:B------:R-:W1:Y:S01]  /*02d0*/  I2F.U32.RP R10, R7 ;  /* 0x00000007000a7306 */ /* 0x000e620000209000 */
[----:B------:R-:W-:Y:S01]  /*02e0*/  IMAD.MOV R11, RZ, RZ, -R7 ;  /* 0x000000ffff0b7224 */ /* 0x000fe200078e0a07 */
[----:B------:R-:W-:-:S06]  /*02f0*/  ISETP.NE.U32.AND P2, PT, R7, RZ, PT ;  /* 0x000000ff0700720c */ /* 0x000fcc0003f45070 */
[----:B-1----:R-:W1:Y:S02]  /*0300*/  MUFU.RCP R10, R10 ;  /* 0x0000000a000a7308 */ /* 0x002e640000001000 */
[----:B-1----:R-:W-:-:S06]  /*0310*/  VIADD R8, R10, 0xffffffe ;  /* 0x0ffffffe0a087836 */ /* 0x002fcc0000000000 */
[----:B------:R1:W2:Y:S02]  /*0320*/  F2I.FTZ.U32.TRUNC.NTZ R9, R8 ;  /* 0x0000000800097305 */ /* 0x0002a4000021f000 */
[----:B-1----:R-:W-:Y:S01]  /*0330*/  HFMA2.MMA R8, -RZ, RZ, 0, 0 ;  /* 0x00000000ff087435 */ /* 0x002fe200000001ff */
[----:B--2---:R-:W-:-:S09]  /*0340*/  IMAD R11, R11, R9, RZ ;  /* 0x000000090b0b7224 */ /* 0x004fd200078e02ff */
[----:B------:R-:W-:-:S06]  /*0350*/  IMAD.HI.U32 R9, R9, R11, R8 ;  /* 0x0000000b09097227 */ /* 0x000fcc00078e0008 */
[----:B0-----:R-:W-:-:S04]  /*0360*/  IMAD.HI.U32 R9, R9, R16, RZ ;  /* 0x0000001009097227 */ /* 0x001fc800078e00ff */
[----:B------:R-:W-:-:S04]  /*0370*/  IMAD.MOV R9, RZ, RZ, -R9 ;  /* 0x000000ffff097224 */ /* 0x000fc800078e0a09 */
[----:B------:R-:W-:Y:S01]  /*0380*/  IMAD R22, R7, R9, R16 ;  /* 0x0000000907167224 */ /* 0x000fe200078e0210 */
[----:B------:R-:W-:-:S04]  /*0390*/  LOP3.LUT R9, RZ, R7, RZ, 0x33, !PT ;  /* 0x00000007ff097212 */ /* 0x000fc800078e33ff */
[----:B------:R-:W-:-:S13]  /*03a0*/  ISETP.GE.U32.AND P0, PT, R22, R7, PT ;  /* 0x000000071600720c */ /* 0x000fda0003f06070 */
[----:B------:R-:W-:-:S05]  /*03b0*/  @P0 IMAD.IADD R22, R22, 0x1, -R7 ;  /* 0x0000000116160824 */ /* 0x000fca00078e0a07 */
[----:B------:R-:W-:-:S13]  /*03c0*/  ISETP.GE.U32.AND P0, PT, R22, R7, PT ;  /* 0x000000071600720c */ /* 0x000fda0003f06070 */
[----:B------:R-:W-:-:S05]  /*03d0*/  @P0 IMAD.IADD R22, R22, 0x1, -R7 ;  /* 0x0000000116160824 */ /* 0x000fca00078e0a07 */
[----:B------:R-:W-:-:S05]  /*03e0*/  SEL R9, R9, R22, !P2 ;  /* 0x0000001609097207 */ /* 0x000fca0005000000 */
[----:B------:R-:W-:Y:S02]  /*03f0*/  IMAD.IADD R22, R16, 0x1, -R9 ;  /* 0x0000000110167824 */ /* 0x000fe400078e0a09 */
[----:B------:R-:W-:-:S03]  /*0400*/  IMAD.SHL.U32 R9, R21, 0x8, RZ ;  /* 0x0000000815097824 */ /* 0x000fc600078e00ff */
[----:B------:R-:W-:Y:S02]  /*0410*/  IADD3 R17, R22, R21, RZ ;  /* 0x0000001516117210 */ /* 0x000fe40007ffe0ff */
[----:B------:R-:W-:Y:S02]  /*0420*/  ISETP.GE.AND P0, PT, R9, R22, PT ;  /* 0x000000160900720c */ /* 0x000fe40003f06270 */
[----:B------:R-:W-:-:S11]  /*0430*/  ISETP.GE.AND P1, PT, R17, R16, PT ;  /* 0x000000101100720c */ /* 0x000fd60003f26270 */
[----:B------:R-:W-:Y:S05]  /*0440*/  @P0 BRA `(.L_x_77) ;  /* 0x00000000008c0947 */ /* 0x000fea0003800000 */
[----:B------:R-:W-:-:S07]  /*0450*/  IMAD.MOV.U32 R23, RZ, RZ, R21 ;  /* 0x000000ffff177224 */ /* 0x000fce00078e0015 */
.L_x_78:
[----:B------:R-:W-:-:S06]  /*0460*/  IMAD.WIDE R8, R23, 0x10, R12 ;  /* 0x0000001017087825 */ /* 0x000fcc00078e020c */
[----:B------:R-:W2:Y:S01]  /*0470*/  LDG.E.128 R8, desc[UR6][R8.64] ;  /* 0x0000000608087981 */ /* 0x000ea2000c1e1d00 */
[----:B------:R-:W-:Y:S02]  /*0480*/  IMAD.IADD R23, R20, 0x1, R23 ;  /* 0x0000000114177824 */ /* 0x000fe400078e0217 */
[C---:B--2---:R-:W-:Y:S01]  /*0490*/  IMAD.U32 R24, R8.reuse, 0x10000, RZ ;  /* 0x0001000008187824 */ /* 0x044fe200078e00ff */
[----:B------:R-:W-:-:S03]  /*04a0*/  SHF.R.U64 R25, R8, 0x10, R9 ;  /* 0x0000001008197819 */ /* 0x000fc60000001209 */
[C---:B------:R-:W-:Y:S01]  /*04b0*/  FADD.FTZ R14, R24.reuse, R14 ;  /* 0x0000000e180e7221 */ /* 0x040fe20000010000 */
[----:B------:R-:W-:Y:S01]  /*04c0*/  FMNMX.FTZ R15, R24, R15, !PT ;  /* 0x0000000f180f7209 */ /* 0x000fe20007810000 */
[----:B------:R-:W-:Y:S01]  /*04d0*/  IMAD.U32 R24, R25, 0x10000, RZ ;  /* 0x0001000019187824 */ /* 0x000fe200078e00ff */
[----:B------:R-:W-:-:S03]  /*04e0*/  SHF.R.U32.HI R25, RZ, 0x10, R9 ;  /* 0x00000010ff197819 */ /* 0x000fc60000011609 */
[----:B------:R-:W-:Y:S01]  /*04f0*/  FADD.FTZ R14, R14, R24 ;  /* 0x000000180e0e7221 */ /* 0x000fe20000010000 */
[----:B------:R-:W-:Y:S01]  /*0500*/  FMNMX.FTZ R15, R15, R24, !PT ;  /* 0x000000180f0f7209 */ /* 0x000fe20007810000 */
[----:B------:R-:W-:Y:S01]  /*0510*/  IMAD.U32 R24, R9, 0x10000, RZ ;  /* 0x0001000009187824 */ /* 0x000fe200078e00ff */
[----:B------:R-:W-:Y:S01]  /*0520*/  SHF.L.U32 R8, R25, 0x10, RZ ;  /* 0x0000001019087819 */ /* 0x000fe200000006ff */
[----:B------:R-:W-:Y:S02]  /*0530*/  IMAD.SHL.U32 R9, R23, 0x8, RZ ;  /* 0x0000000817097824 */ /* 0x000fe400078e00ff */
[----:B------:R-:W-:Y:S01]  /*0540*/  FADD.FTZ R14, R14, R24 ;  /* 0x000000180e0e7221 */ /* 0x000fe20000010000 */
[----:B------:R-:W-:Y:S02]  /*0550*/  FMNMX.FTZ R15, R15, R24, !PT ;  /* 0x000000180f0f7209 */ /* 0x000fe40007810000 */
[----:B------:R-:W-:Y:S01]  /*0560*/  ISETP.GE.AND P0, PT, R9, R22, PT ;  /* 0x000000160900720c */ /* 0x000fe20003f06270 */
[----:B------:R-:W-:Y:S01]  /*0570*/  FADD.FTZ R14, R14, R8 ;  /* 0x000000080e0e7221 */ /* 0x000fe20000010000 */
[----:B------:R-:W-:-:S02]  /*0580*/  FMNMX.FTZ R15, R15, R8, !PT ;  /* 0x000000080f0f7209 */ /* 0x000fc40007810000 */
[C---:B------:R-:W-:Y:S01]  /*0590*/  SHF.R.U64 R8, R10.reuse, 0x10, R11 ;  /* 0x000000100a087819 */ /* 0x040fe2000000120b */
[----:B------:R-:W-:-:S04]  /*05a0*/  IMAD.U32 R10, R10, 0x10000, RZ ;  /* 0x000100000a0a7824 */ /* 0x000fc800078e00ff */
[----:B------:R-:W-:Y:S01]  /*05b0*/  IMAD.U32 R8, R8, 0x10000, RZ ;  /* 0x0001000008087824 */ /* 0x000fe200078e00ff */
[----:B------:R-:W-:Y:S01]  /*05c0*/  FMNMX.FTZ R15, R15, R10, !PT ;  /* 0x0000000a0f0f7209 */ /* 0x000fe20007810000 */
[----:B------:R-:W-:-:S03]  /*05d0*/  FADD.FTZ R14, R14, R10 ;  /* 0x0000000a0e0e7221 */ /* 0x000fc60000010000 */
[----:B------:R-:W-:Y:S01]  /*05e0*/  FMNMX.FTZ R15, R15, R8, !PT ;  /* 0x000000080f0f7209 */ /* 0x000fe20007810000 */
[----:B------:R-:W-:Y:S01]  /*05f0*/  FADD.FTZ R14, R14, R8 ;  /* 0x000000080e0e7221 */ /* 0x000fe20000010000 */
[----:B------:R-:W-:Y:S02]  /*0600*/  SHF.R.U32.HI R8, RZ, 0x10, R11 ;  /* 0x00000010ff087819 */ /* 0x000fe4000001160b */
[----:B------:R-:W-:-:S03]  /*0610*/  SHF.L.U32 R11, R11, 0x10, RZ ;  /* 0x000000100b0b7819 */ /* 0x000fc600000006ff */
[----:B------:R-:W-:Y:S01]  /*0620*/  IMAD.U32 R8, R8, 0x10000, RZ ;  /* 0x0001000008087824 */ /* 0x000fe200078e00ff */
[----:B------:R-:W-:Y:S01]  /*0630*/  FMNMX.FTZ R15, R15, R11, !PT ;  /* 0x0000000b0f0f7209 */ /* 0x000fe20007810000 */
[----:B------:R-:W-:-:S03]  /*0640*/  FADD.FTZ R14, R14, R11 ;  /* 0x0000000b0e0e7221 */ /* 0x000fc60000010000 */
[----:B------:R-:W-:Y:S01]  /*0650*/  FMNMX.FTZ R15, R15, R8, !PT ;  /* 0x000000080f0f7209 */ /* 0x000fe20007810000 */
[----:B------:R-:W-:Y:S01]  /*0660*/  FADD.FTZ R14, R14, R8 ;  /* 0x000000080e0e7221 */ /* 0x000fe20000010000 */
[----:B------:R-:W-:Y:S06]  /*0670*/  @!P0 BRA `(.L_x_78) ;  /* 0xfffffffc00788947 */ /* 0x000fec000383ffff */
.L_x_77:
[----:B------:R-:W-:Y:S05]  /*0680*/  BSYNC B0 ;  /* 0x0000000000007941 */ /* 0x000fea0003800000 */
.L_x_76:
[----:B------:R-:W-:Y:S04]  /*0690*/  BSSY B0, `(.L_x_79) ;  /* 0x000000a000007945 */ /* 0x000fe80003800000 */
[----:B------:R-:W-:Y:S05]  /*06a0*/  @P1 BRA `(.L_x_80) ;  /* 0x0000000000201947 */ /* 0x000fea0003800000 */
.L_x_81:
[----:B------:R-:W-:-:S06]  /*06b0*/  IMAD.WIDE R8, R17, 0x2, R12 ;  /* 0x0000000211087825 */ /* 0x000fcc00078e020c */
[----:B------:R-:W2:Y:S01]  /*06c0*/  LDG.E.U16 R8, desc[UR6][R8.64] ;  /* 0x0000000608087981 */ /* 0x000ea2000c1e1500 */
[----:B------:R-:W-:-:S05]  /*06d0*/  IMAD.IADD R17, R20, 0x1, R17 ;  /* 0x0000000114117824 */ /* 0x000fca00078e0211 */
[----:B------:R-:W-:Y:S01]  /*06e0*/  ISETP.GE.AND P0, PT, R17, R16, PT ;  /* 0x000000101100720c */ /* 0x000fe20003f06270 */
[----:B--2---:R-:W-:-:S04]  /*06f0*/  IMAD.U32 R10, R8, 0x10000, RZ ;  /* 0x00010000080a7824 */ /* 0x004fc800078e00ff */
[C---:B------:R-:W-:Y:S01]  /*0700*/  FADD.FTZ R14, R10.reuse, R14 ;  /* 0x0000000e0a0e7221 */ /* 0x040fe20000010000 */
[----:B------:R-:W-:-:S07]  /*0710*/  FMNMX.FTZ R15, R10, R15, !PT ;  /* 0x0000000f0a0f7209 */ /* 0x000fce0007810000 */
[----:B------:R-:W-:Y:S05]  /*0720*/  @!P0 BRA `(.L_x_81) ;  /* 0xfffffffc00e08947 */ /* 0x000fea000383ffff */
.L_x_80:
[----:B------:R-:W-:Y:S05]  /*0730*/  BSYNC B0 ;  /* 0x0000000000007941 */ /* 0x000fea0003800000 */
.L_x_79:
[----:B------:R-:W0:Y:S08]  /*0740*/  S2UR UR5, SR_CgaCtaId ;  /* 0x00000000000579c3 */ /* 0x000e300000008800 */
[----:B------:R-:W-:Y:S01]  /*0750*/  BAR.SYNC.DEFER_BLOCKING 0x0 ;  /* 0x0000000000007b1d */ /* 0x000fe20000010000 */
[C---:B------:R-:W-:Y:S01]  /*0760*/  IMAD.SHL.U32 R8, R21.reuse, 0x4, RZ ;  /* 0x0000000415087824 */ /* 0x040fe200078e00ff */
[C---:B------:R-:W-:Y:S01]  /*0770*/  ISETP.GT.U32.AND P1, PT, R21.reuse, 0x1f, PT ;  /* 0x0000001f1500780c */ /* 0x040fe20003f24070 */
[C---:B------:R-:W-:Y:S01]  /*0780*/  IMAD.SHL.U32 R23, R21.reuse, 0x80, RZ ;  /* 0x0000008015177824 */ /* 0x040fe200078e00ff */
[----:B------:R-:W-:-:S02]  /*0790*/  LOP3.LUT R17, R21, 0x1f, RZ, 0xc0, !PT ;  /* 0x0000001f15117812 */ /* 0x000fc400078ec0ff */
[----:B------:R-:W-:Y:S01]  /*07a0*/  UMOV UR4, 0x400 ;  /* 0x0000040000047882 */ /* 0x000fe20000000000 */
[----:B------:R-:W-:Y:S02]  /*07b0*/  LOP3.LUT R22, R8, 0x7c, RZ, 0xc0, !PT ;  /* 0x0000007c08167812 */ /* 0x000fe400078ec0ff */
[----:B------:R-:W-:Y:S02]  /*07c0*/  LOP3.LUT R23, R23, 0xf80, RZ, 0xc0, !PT ;  /* 0x00000f8017177812 */ /* 0x000fe400078ec0ff */
[----:B------:R-:W-:Y:S01]  /*07d0*/  SHF.R.U32.HI R16, RZ, 0x5, R20 ;  /* 0x00000005ff107819 */ /* 0x000fe20000011614 */
[----:B0-----:R-:W-:-:S06]  /*07e0*/  ULEA UR5, UR5, UR4, 0x18 ;  /* 0x0000000405057291 */ /* 0x001fcc000f8ec03f */
[----:B------:R-:W-:-:S03]  /*07f0*/  IADD3 R9, R8, UR5, RZ ;  /* 0x0000000508097c10 */ /* 0x000fc6000fffe0ff */
[----:B------:R0:W-:Y:S02]  /*0800*/  STS [R8+UR5], R15 ;  /* 0x0000000f08007988 */ /* 0x0001e40008000805 */
[----:B------:R-:W-:-:S05]  /*0810*/  IMAD R9, R20, 0x4, R9 ;  /* 0x0000000414097824 */ /* 0x000fca00078e0209 */
[----:B------:R0:W-:Y:S01]  /*0820*/  STS [R9], R14 ;  /* 0x0000000e09007388 */ /* 0x0001e20000000800 */
[----:B------:R-:W-:Y:S06]  /*0830*/  BAR.SYNC.DEFER_BLOCKING 0x0 ;  /* 0x0000000000007b1d */ /* 0x000fec0000010000 */
[----:B------:R-:W-:Y:S05]  /*0840*/  @P1 BRA `(.L_x_82) ;  /* 0x0000000800501947 */ /* 0x000fea0003800000 */
[----:B------:R-:W-:-:S13]  /*0850*/  ISETP.GE.U32.AND P0, PT, R17, R16, PT ;  /* 0x000000101100720c */ /* 0x000fda0003f06070 */
[----:B------:R-:W-:Y:S05]  /*0860*/  @P0 BRA `(.L_x_82) ;  /* 0x0000000800480947 */ /* 0x000fea0003800000 */
[----:B0-----:R-:W0:Y:S01]  /*0870*/  LDS.128 R8, [R23+UR5] ;  /* 0x0000000517087984 */ /* 0x001e220008000c00 */
[----:B------:R-:W-:-:S03]  /*0880*/  LEA R17, R17, UR5, 0x7 ;  /* 0x0000000511117c11 */ /* 0x000fc6000f8e38ff */
[----:B------:R-:W1:Y:S02]  /*0890*/  LDS.128 R12, [R23+UR5+0x10] ;  /* 0x00001005170c7984 */ /* 0x000e640008000c00 */
[----:B------:R-:W-:-:S05]  /*08a0*/  IMAD R17, R20, 0x4, R17 ;  /* 0x0000000414117824 */ /* 0x000fca00078e0211 */
[----:B------:R-:W-:Y:S01]  /*08b0*/  LDS R24, [R17+0x14] ;  /* 0x0000140011187984 */ /* 0x000fe20000000800 */
[----:B0-----:R-:W-:-:S04]  /*08c0*/  FMNMX.FTZ R8, R8, -3.40282346638528859812e+38, !PT ;  /* 0xff7fffff08087809 */ /* 0x001fc80007810000 */
[----:B------:R-:W-:-:S04]  /*08d0*/  FSETP.GEU.FTZ.AND P0, PT, R8, R9, PT ;  /* 0x000000090800720b */ /* 0x000fc80003f1e000 */
[----:B------:R-:W-:Y:S02]  /*08e0*/  FSEL R25, R9, R8, !P0 ;  /* 0x0000000809197208 */ /* 0x000fe40004000000 */
[----:B------:R-:W0:Y:S02]  /*08f0*/  LDS R9, [R17] ;  /* 0x0000000011097984 */ /* 0x000e240000000800 */
[----:B------:R-:W-:Y:S02]  /*0900*/  FSETP.GEU.FTZ.AND P0, PT, R25, R10, PT ;  /* 0x0000000a1900720b */ /* 0x000fe40003f1e000 */
[----:B------:R-:W2:Y:S02]  /*0910*/  LDS R8, [R17+0x4] ;  /* 0x0000040011087984 */ /* 0x000ea40000000800 */
[----:B------:R-:W-:-:S04]  /*0920*/  FSEL R10, R10, R25, !P0 ;  /* 0x000000190a0a7208 */ /* 0x000fc80004000000 */
[----:B------:R-:W-:-:S04]  /*0930*/  FSETP.GEU.FTZ.AND P0, PT, R10, R11, PT ;  /* 0x0000000b0a00720b */ /* 0x000fc80003f1e000 */
[----:B------:R-:W-:-:S04]  /*0940*/  FSEL R11, R11, R10, !P0 ;  /* 0x0000000a0b0b7208 */ /* 0x000fc80004000000 */
[----:B-1----:R-:W-:-:S04]  /*0950*/  FSETP.GEU.FTZ.AND P0, PT, R11, R12, PT ;  /* 0x0000000c0b00720b */ /* 0x002fc80003f1e000 */
[----:B------:R-:W-:-:S04]  /*0960*/  FSEL R12, R12, R11, !P0 ;  /* 0x0000000b0c0c7208 */ /* 0x000fc80004000000 */
[----:B------:R-:W-:-:S04]  /*0970*/  FSETP.GEU.FTZ.AND P0, PT, R12, R13, PT ;  /* 0x0000000d0c00720b */ /* 0x000fc80003f1e000 */
[----:B------:R-:W-:Y:S02]  /*0980*/  FSEL R13, R13, R12, !P0 ;  /* 0x0000000c0d0d7208 */ /* 0x000fe40004000000 */
[----:B------:R-:W1:Y:S02]  /*0990*/  LDS R12, [R17+0x8] ;  /* 0x00000800110c7984 */ /* 0x000e640000000800 */
[----:B------:R-:W-:-:S04]  /*09a0*/  FSETP.GEU.FTZ.AND P0, PT, R13, R14, PT ;  /* 0x0000000e0d00720b */ /* 0x000fc80003f1e000 */
[----:B------:R-:W-:Y:S01]  /*09b0*/  FSEL R10, R14, R13, !P0 ;  /* 0x0000000d0e0a7208 */ /* 0x000fe20004000000 */
[----:B0-----:R-:W-:Y:S01]  /*09c0*/  FADD.FTZ R9, RZ, R9 ;  /* 0x00000009ff097221 */ /* 0x001fe20000010000 */
[----:B------:R-:W0:Y:S02]  /*09d0*/  LDS R13, [R17+0xc] ;  /* 0x00000c00110d7984 */ /* 0x000e240000000800 */
[----:B------:R-:W-:Y:S01]  /*09e0*/  FSETP.GEU.FTZ.AND P0, PT, R10, R15, PT ;  /* 0x0000000f0a00720b */ /* 0x000fe20003f1e000 */
[----:B--2---:R-:W-:Y:S01]  /*09f0*/  FADD.FTZ R25, R9, R8 ;  /* 0x0000000809197221 */ /* 0x004fe20000010000 */
[----:B------:R-:W2:Y:S02]  /*0a00*/  LDS R14, [R17+0x10] ;  /* 0x00001000110e7984 */ /* 0x000ea40000000800 */
[----:B------:R-:W-:Y:S02]  /*0a10*/  FSEL R15, R15, R10, !P0 ;  /* 0x0000000a0f0f7208 */ /* 0x000fe40004000000 */
[----:B------:R-:W3:Y:S01]  /*0a20*/  LDS.128 R8, [R23+UR5+0x20] ;  /* 0x0000200517087984 */ /* 0x000ee20008000c00 */
[----:B-1----:R-:W-:-:S04]  /*0a30*/  FADD.FTZ R12, R25, R12 ;  /* 0x0000000c190c7221 */ /* 0x002fc80000010000 */
[----:B0-----:R-:W-:Y:S02]  /*0a40*/  FADD.FTZ R13, R12, R13 ;  /* 0x0000000d0c0d7221 */ /* 0x001fe40000010000 */
[----:B------:R-:W0:Y:S02]  /*0a50*/  LDS R12, [R17+0x18] ;  /* 0x00001800110c7984 */ /* 0x000e240000000800 */
[----:B--2---:R-:W-:Y:S02]  /*0a60*/  FADD.FTZ R25, R13, R14 ;  /* 0x0000000e0d197221 */ /* 0x004fe40000010000 */
[----:B------:R-:W1:Y:S01]  /*0a70*/  LDS R13, [R17+0x1c] ;  /* 0x00001c00110d7984 */ /* 0x000e620000000800 */
[----:B---3--:R-:W-:Y:S01]  /*0a80*/  FSETP.GEU.FTZ.AND P0, PT, R15, R8, PT ;  /* 0x000000080f00720b */ /* 0x008fe20003f1e000 */
[----:B------:R-:W-:Y:S02]  /*0a90*/  FADD.FTZ R25, R25, R24 ;  /* 0x0000001819197221 */ /* 0x000fe40000010000 */
[----:B------:R-:W2:Y:S01]  /*0aa0*/  LDS R14, [R17+0x20] ;  /* 0x00002000110e7984 */ /* 0x000ea20000000800 */
[----:B------:R-:W-:-:S03]  /*0ab0*/  FSEL R8, R8, R15, !P0 ;  /* 0x0000000f08087208 */ /* 0x000fc60004000000 */
[----:B------:R-:W3:Y:S01]  /*0ac0*/  LDS R24, [R17+0x24] ;  /* 0x0000240011187984 */ /* 0x000ee20000000800 */
[----:B------:R-:W-:-:S04]  /*0ad0*/  FSETP.GEU.FTZ.AND P0, PT, R8, R9, PT ;  /* 0x000000090800720b */ /* 0x000fc80003f1e000 */
[----:B------:R-:W-:-:S04]  /*0ae0*/  FSEL R9, R9, R8, !P0 ;  /* 0x0000000809097208 */ /* 0x000fc80004000000 */
[----:B------:R-:W-:-:S04]  /*0af0*/  FSETP.GEU.FTZ.AND P0, PT, R9, R10, PT ;  /* 0x0000000a0900720b */ /* 0x000fc80003f1e000 */
[----:B------:R-:W-:-:S04]  /*0b00*/  FSEL R10, R10, R9, !P0 ;  /* 0x000000090a0a7208 */ /* 0x000fc80004000000 */
[----:B------:R-:W-:-:S04]  /*0b10*/  FSETP.GEU.FTZ.AND P0, PT, R10, R11, PT ;  /* 0x0000000b0a00720b */ /* 0x000fc80003f1e000 */
[----:B------:R-:W-:Y:S02]  /*0b20*/  FSEL R15, R11, R10, !P0 ;  /* 0x0000000a0b0f7208 */ /* 0x000fe40004000000 */
[----:B------:R-:W4:Y:S01]  /*0b30*/  LDS.128 R8, [R23+UR5+0x30] ;  /* 0x0000300517087984 */ /* 0x000f220008000c00 */
[----:B0-----:R-:W-:-:S03]  /*0b40*/  FADD.FTZ R12, R25, R12 ;  /* 0x0000000c190c7221 */ /* 0x001fc60000010000 */
[----:B------:R-:W0:Y:S01]  /*0b50*/  LDS R25, [R17+0x28] ;  /* 0x0000280011197984 */ /* 0x000e220000000800 */
[----:B-1----:R-:W-:-:S03]  /*0b60*/  FADD.FTZ R13, R12, R13 ;  /* 0x0000000d0c0d7221 */ /* 0x002fc60000010000 */
[----:B------:R-:W1:Y:S01]  /*0b70*/  LDS R12, [R17+0x2c] ;  /* 0x00002c00110c7984 */ /* 0x000e620000000800 */
[----:B--2---:R-:W-:-:S03]  /*0b80*/  FADD.FTZ R13, R13, R14 ;  /* 0x0000000e0d0d7221 */ /* 0x004fc60000010000 */
[----:B------:R-:W-:Y:S01]  /*0b90*/  LDS R14, [R17+0x34] ;  /* 0x00003400110e7984 */ /* 0x000fe20000000800 */
[----:B---3--:R-:W-:-:S03]  /*0ba0*/  FADD.FTZ R24, R13, R24 ;  /* 0x000000180d187221 */ /* 0x008fc60000010000 */
[----:B------:R-:W2:Y:S01]  /*0bb0*/  LDS R13, [R17+0x30] ;  /* 0x00003000110d7984 */ /* 0x000ea20000000800 */
[----:B----4-:R-:W-:-:S04]  /*0bc0*/  FSETP.GEU.FTZ.AND P0, PT, R15, R8, PT ;  /* 0x000000080f00720b */ /* 0x010fc80003f1e000 */
[----:B------:R-:W-:Y:S01]  /*0bd0*/  FSEL R8, R8, R15, !P0 ;  /* 0x0000000f08087208 */ /* 0x000fe20004000000 */
[----:B0-----:R-:W-:-:S03]  /*0be0*/  FADD.FTZ R25, R24, R25 ;  /* 0x0000001918197221 */ /* 0x001fc60000010000 */
[----:B------:R-:W-:Y:S01]  /*0bf0*/  FSETP.GEU.FTZ.AND P0, PT, R8, R9, PT ;  /* 0x000000090800720b */ /* 0x000fe20003f1e000 */
[----:B-1----:R-:W-:-:S03]  /*0c00*/  FADD.FTZ R24, R25, R12 ;  /* 0x0000000c19187221 */ /* 0x002fc60000010000 */
[----:B------:R-:W-:Y:S01]  /*0c10*/  FSEL R9, R9, R8, !P0 ;  /* 0x0000000809097208 */ /* 0x000fe20004000000 */
[----:B------:R-:W0:Y:S03]  /*0c20*/  LDS R12, [R17+0x38] ;  /* 0x00003800110c7984 */ /* 0x000e260000000800 */
[----:B------:R-:W-:Y:S01]  /*0c30*/  FSETP.GEU.FTZ.AND P0, PT, R9, R10, PT ;  /* 0x0000000a0900720b */ /* 0x000fe20003f1e000 */
[----:B--2---:R-:W-:-:S03]  /*0c40*/  FADD.FTZ R25, R24, R13 ;  /* 0x0000000d18197221 */ /* 0x004fc60000010000 */
[----:B------:R-:W-:Y:S01]  /*0c50*/  FSEL R10, R10, R9, !P0 ;  /* 0x000000090a0a7208 */ /* 0x000fe20004000000 */
[----:B------:R-:W1:Y:S01]  /*0c60*/  LDS R13, [R17+0x3c] ;  /* 0x00003c00110d7984 */ /* 0x000e620000000800 */
[----:B------:R-:W-:Y:S02]  /*0c70*/  FADD.FTZ R25, R25, R14 ;  /* 0x0000000e19197221 */ /* 0x000fe40000010000 */
[----:B------:R-:W-:Y:S01]  /*0c80*/  FSETP.GEU.FTZ.AND P0, PT, R10, R11, PT ;  /* 0x0000000b0a00720b */ /* 0x000fe20003f1e000 */
[----:B------:R-:W2:Y:S03]  /*0c90*/  LDS R14, [R17+0x40] ;  /* 0x00004000110e7984 */ /* 0x000ea60000000800 */
[----:B------:R-:W-:Y:S02]  /*0ca0*/  FSEL R15, R11, R10, !P0 ;  /* 0x0000000a0b0f7208 */ /* 0x000fe40004000000 */
[----:B------:R-:W3:Y:S01]  /*0cb0*/  LDS.128 R8, [R23+UR5+0x40] ;  /* 0x0000400517087984 */ /* 0x000ee20008000c00 */
[----:B0-----:R-:W-:-:S04]  /*0cc0*/  FADD.FTZ R12, R25, R12 ;  /* 0x0000000c190c7221 */ /* 0x001fc80000010000 */
[----:B-1----:R-:W-:-:S04]  /*0cd0*/  FADD.FTZ R13, R12, R13 ;  /* 0x0000000d0c0d7221 */ /* 0x002fc80000010000 */
[----:B--2---:R-:W-:Y:S01]  /*0ce0*/  FADD.FTZ R25, R13, R14 ;  /* 0x0000000e0d197221 */ /* 0x004fe20000010000 */
[----:B---3--:R-:W-:-:S04]  /*0cf0*/  FSETP.GEU.FTZ.AND P0, PT, R15, R8, PT ;  /* 0x000000080f00720b */ /* 0x008fc80003f1e000 */
[----:B------:R-:W-:Y:S02]  /*0d00*/  FSEL R24, R8, R15, !P0 ;  /* 0x0000000f08187208 */ /* 0x000fe40004000000 */
[----:B------:R-:W0:Y:S02]  /*0d10*/  LDS R8, [R17+0x44] ;  /* 0x0000440011087984 */ /* 0x000e240000000800 */
[----:B------:R-:W-:-:S04]  /*0d20*/  FSETP.GEU.FTZ.AND P0, PT, R24, R9, PT ;  /* 0x000000091800720b */ /* 0x000fc80003f1e000 */
[----:B------:R-:W-:Y:S02]  /*0d30*/  FSEL R15, R9, R24, !P0 ;  /* 0x00000018090f7208 */ /* 0x000fe40004000000 */
[----:B------:R-:W1:Y:S02]  /*0d40*/  LDS R9, [R17+0x48] ;  /* 0x0000480011097984 */ /* 0x000e640000000800 */
[----:B------:R-:W-:-:S04]  /*0d50*/  FSETP.GEU.FTZ.AND P0, PT, R15, R10, PT ;  /* 0x0000000a0f00720b */ /* 0x000fc80003f1e000 */
[----:B------:R-:W-:Y:S02]  /*0d60*/  FSEL R24, R10, R15, !P0 ;  /* 0x0000000f0a187208 */ /* 0x000fe40004000000 */
[----:B------:R-:W2:Y:S02]  /*0d70*/  LDS.128 R12, [R23+UR5+0x50] ;  /* 0x00005005170c7984 */ /* 0x000ea40008000c00 */
[----:B------:R-:W-:-:S04]  /*0d80*/  FSETP.GEU.FTZ.AND P0, PT, R24, R11, PT ;  /* 0x0000000b1800720b */ /* 0x000fc80003f1e000 */
[----:B------:R-:W-:Y:S02]  /*0d90*/  FSEL R11, R11, R24, !P0 ;  /* 0x000000180b0b7208 */ /* 0x000fe40004000000 */
[----:B------:R-:W-:Y:S01]  /*0da0*/  LDS R24, [R17+0x50] ;  /* 0x0000500011187984 */ /* 0x000fe20000000800 */
[----:B0-----:R-:W-:-:S03]  /*0db0*/  FADD.FTZ R10, R25, R8 ;  /* 0x00000008190a7221 */ /* 0x001fc60000010000 */
[----:B------:R-:W0:Y:S04]  /*0dc0*/  LDS R8, [R17+0x4c] ;  /* 0x00004c0011087984 */ /* 0x000e280000000800 */
[----:B------:R-:W3:Y:S01]  /*0dd0*/  LDS R25, [R17+0x54] ;  /* 0x0000540011197984 */ /* 0x000ee20000000800 */
[----:B-1----:R-:W-:Y:S01]  /*0de0*/  FADD.FTZ R9, R10, R9 ;  /* 0x000000090a097221 */ /* 0x002fe20000010000 */
[----:B--2---:R-:W-:-:S04]  /*0df0*/  FSETP.GEU.FTZ.AND P0, PT, R11, R12, PT ;  /* 0x0000000c0b00720b */ /* 0x004fc80003f1e000 */
[----:B------:R-:W-:-:S04]  /*0e00*/  FSEL R12, R12, R11, !P0 ;  /* 0x0000000b0c0c7208 */ /* 0x000fc80004000000 */
[----:B------:R-:W-:-:S04]  /*0e10*/  FSETP.GEU.FTZ.AND P0, PT, R12, R13, PT ;  /* 0x0000000d0c00720b */ /* 0x000fc80003f1e000 */
[----:B------:R-:W-:Y:S02]  /*0e20*/  FSEL R13, R13, R12, !P0 ;  /* 0x0000000c0d0d7208 */ /* 0x000fe40004000000 */
[----:B------:R-:W1:Y:S02]  /*0e30*/  LDS R12, [R17+0x58] ;  /* 0x00005800110c7984 */ /* 0x000e640000000800 */
[----:B------:R-:W-:-:S04]  /*0e40*/  FSETP.GEU.FTZ.AND P0, PT, R13, R14, PT ;  /* 0x0000000e0d00720b */ /* 0x000fc80003f1e000 */
[----:B------:R-:W-:-:S04]  /*0e50*/  FSEL R14, R14, R13, !P0 ;  /* 0x0000000d0e0e7208 */ /* 0x000fc80004000000 */
[----:B------:R-:W-:Y:S01]  /*0e60*/  FSETP.GEU.FTZ.AND P0, PT, R14, R15, PT ;  /* 0x0000000f0e00720b */ /* 0x000fe20003f1e000 */
[----:B0-----:R-:W-:Y:S02]  /*0e70*/  FADD.FTZ R13, R9, R8 ;  /* 0x00000008090d7221 */ /* 0x001fe40000010000 */
[----:B------:R-:W0:Y:S01]  /*0e80*/  LDS.128 R8, [R23+UR5+0x60] ;  /* 0x0000600517087984 */ /* 0x000e220008000c00 */
[----:B------:R-:W-:Y:S01]  /*0e90*/  FSEL R15, R15, R14, !P0 ;  /* 0x0000000e0f0f7208 */ /* 0x000fe20004000000 */
[----:B------:R-:W-:Y:S02]  /*0ea0*/  FADD.FTZ R24, R13, R24 ;  /* 0x000000180d187221 */ /* 0x000fe40000010000 */
[----:B------:R-:W2:Y:S02]  /*0eb0*/  LDS R13, [R17+0x5c] ;  /* 0x00005c00110d7984 */ /* 0x000ea40000000800 */
[----:B---3--:R-:W-:Y:S02]  /*0ec0*/  FADD.FTZ R25, R24, R25 ;  /* 0x0000001918197221 */ /* 0x008fe40000010000 */
[----:B------:R-:W3:Y:S02]  /*0ed0*/  LDS R14, [R17+0x60] ;  /* 0x00006000110e7984 */ /* 0x000ee40000000800 */
[----:B-1----:R-:W-:-:S02]  /*0ee0*/  FADD.FTZ R24, R25, R12 ;  /* 0x0000000c19187221 */ /* 0x002fc40000010000 */
[----:B------:R-:W1:Y:S01]  /*0ef0*/  LDS R12, [R17+0x64] ;  /* 0x00006400110c7984 */ /* 0x000e620000000800 */
[----:B0-----:R-:W-:-:S04]  /*0f00*/  FSETP.GEU.FTZ.AND P0, PT, R15, R8, PT ;  /* 0x000000080f00720b */ /* 0x001fc80003f1e000 */
[----:B------:R-:W-:Y:S01]  /*0f10*/  FSEL R8, R8, R15, !P0 ;  /* 0x0000000f08087208 */ /* 0x000fe20004000000 */
[----:B--2---:R-:W-:Y:S02]  /*0f20*/  FADD.FTZ R25, R24, R13 ;  /* 0x0000000d18197221 */ /* 0x004fe40000010000 */
[----:B------:R-:W0:Y:S01]  /*0f30*/  LDS R13, [R17+0x68] ;  /* 0x00006800110d7984 */ /* 0x000e220000000800 */
[----:B------:R-:W-:Y:S01]  /*0f40*/  FSETP.GEU.FTZ.AND P0, PT, R8, R9, PT ;  /* 0x000000090800720b */ /* 0x000fe20003f1e000 */
[----:B---3--:R-:W-:Y:S02]  /*0f50*/  FADD.FTZ R25, R25, R14 ;  /* 0x0000000e19197221 */ /* 0x008fe40000010000 */
[----:B------:R-:W2:Y:S01]  /*0f60*/  LDS R14, [R17+0x6c] ;  /* 0x00006c00110e7984 */ /* 0x000ea20000000800 */
[----:B------:R-:W-:-:S04]  /*0f70*/  FSEL R9, R9, R8, !P0 ;  /* 0x0000000809097208 */ /* 0x000fc80004000000 */
[----:B------:R-:W-:-:S04]  /*0f80*/  FSETP.GEU.FTZ.AND P0, PT, R9, R10, PT ;  /* 0x0000000a0900720b */ /* 0x000fc80003f1e000 */
[----:B------:R-:W-:-:S04]  /*0f90*/  FSEL R10, R10, R9, !P0 ;  /* 0x000000090a0a7208 */ /* 0x000fc80004000000 */
[----:B------:R-:W-:-:S04]  /*0fa0*/  FSETP.GEU.FTZ.AND P0, PT, R10, R11, PT ;  /* 0x0000000b0a00720b */ /* 0x000fc80003f1e000 */
[----:B------:R-:W-:Y:S01]  /*0fb0*/  FSEL R15, R11, R10, !P0 ;  /* 0x0000000a0b0f7208 */ /* 0x000fe20004000000 */
[----:B-1----:R-:W-:Y:S01]  /*0fc0*/  FADD.FTZ R24, R25, R12 ;  /* 0x0000000c19187221 */ /* 0x002fe20000010000 */
[----:B------:R-:W1:Y:S04]  /*0fd0*/  LDS.128 R8, [R23+UR5+0x70] ;  /* 0x0000700517087984 */ /* 0x000e680008000c00 */
[----:B------:R-:W3:Y:S01]  /*0fe0*/  LDS R12, [R17+0x70] ;  /* 0x00007000110c7984 */ /* 0x000ee20000000800 */
[----:B0-----:R-:W-:-:S03]  /*0ff0*/  FADD.FTZ R25, R24, R13 ;  /* 0x0000000d18197221 */ /* 0x001fc60000010000 */
[----:B------:R-:W0:Y:S01]  /*1000*/  LDS R13, [R17+0x74] ;  /* 0x00007400110d7984 */ /* 0x000e220000000800 */
[----:B--2---:R-:W-:-:S03]  /*1010*/  FADD.FTZ R25, R25, R14 ;  /* 0x0000000e19197221 */ /* 0x004fc60000010000 */
[----:B------:R-:W2:Y:S04]  /*1020*/  LDS R14, [R17+0x78] ;  /* 0x00007800110e7984 */ /* 0x000ea80000000800 */
[----:B------:R-:W4:Y:S01]  /*1030*/  LDS R24, [R17+0x7c] ;  /* 0x00007c0011187984 */ /* 0x000f220000000800 */
[----:B-1----:R-:W-:-:S04]  /*1040*/  FSETP.GEU.FTZ.AND P0, PT, R15, R8, PT ;  /* 0x000000080f00720b */ /* 0x002fc80003f1e000 */
[----:B------:R-:W-:Y:S01]  /*1050*/  FSEL R8, R8, R15, !P0 ;  /* 0x0000000f08087208 */ /* 0x000fe20004000000 */
[----:B---3--:R-:W-:-:S03]  /*1060*/  FADD.FTZ R12, R25, R12 ;  /* 0x0000000c190c7221 */ /* 0x008fc60000010000 */
[----:B------:R-:W-:-:S04]  /*1070*/  FSETP.GEU.FTZ.AND P0, PT, R8, R9, PT ;  /* 0x000000090800720b */ /* 0x000fc80003f1e000 */
[----:B------:R-:W-:Y:S02]  /*1080*/  FSEL R9, R9, R8, !P0 ;  /* 0x0000000809097208 */ /* 0x000fe40004000000 */
[----:B------:R-:W-:Y:S02]  /*1090*/  LOP3.LUT R8, R21, 0x1f, RZ, 0xc0, !PT ;  /* 0x0000001f15087812 */ /* 0x000fe400078ec0ff */
[----:B------:R-:W-:Y:S01]  /*10a0*/  FSETP.GEU.FTZ.AND P0, PT, R9, R10, PT ;  /* 0x0000000a0900720b */ /* 0x000fe20003f1e000 */
[----:B0-----:R-:W-:-:S03]  /*10b0*/  FADD.FTZ R13, R12, R13 ;  /* 0x0000000d0c0d7221 */ /* 0x001fc60000010000 */
[----:B------:R-:W-:Y:S01]  /*10c0*/  FSEL R10, R10, R9, !P0 ;  /* 0x000000090a0a7208 */ /* 0x000fe20004000000 */
[----:B------:R-:W-:Y:S02]  /*10d0*/  IMAD.MOV.U32 R9, RZ, RZ, -0x1 ;  /* 0xffffffffff097424 */ /* 0x000fe400078e00ff */
[----:B--2---:R-:W-:Y:S01]  /*10e0*/  FADD.FTZ R13, R13, R14 ;  /* 0x0000000e0d0d7221 */ /* 0x004fe20000010000 */
[----:B------:R-:W-:Y:S02]  /*10f0*/  FSETP.GEU.FTZ.AND P0, PT, R10, R11, PT ;  /* 0x0000000b0a00720b */ /* 0x000fe40003f1e000 */
[----:B------:R-:W-:Y:S01]  /*1100*/  SHF.L.U32 R16, R9, R16, RZ ;  /* 0x0000001009107219 */ /* 0x000fe200000006ff */
[----:B----4-:R-:W-:Y:S01]  /*1110*/  FADD.FTZ R13, R13, R24 ;  /* 0x000000180d0d7221 */ /* 0x010fe20000010000 */
[----:B------:R-:W-:Y:S02]  /*1120*/  LEA R9, R8, UR5, 0x2 ;  /* 0x0000000508097c11 */ /* 0x000fe4000f8e10ff */
[----:B------:R-:W-:-:S02]  /*1130*/  FSEL R11, R11, R10, !P0 ;  /* 0x0000000a0b0b7208 */ /* 0x000fc40004000000 */
[----:B------:R-:W-:Y:S02]  /*1140*/  LOP3.LUT R10, RZ, R16, RZ, 0x33, !PT ;  /* 0x00000010ff0a7212 */ /* 0x000fe400078e33ff */
[----:B------:R-:W-:Y:S02]  /*1150*/  LEA R8, R20, R9, 0x2 ;  /* 0x0000000914087211 */ /* 0x000fe400078e10ff */
[----:B------:R-:W-:Y:S05]  /*1160*/  WARPSYNC R10 ;  /* 0x000000000a007348 */ /* 0x000fea0003800000 */
[----:B------:R1:W-:Y:S04]  /*1170*/  STS [R22+UR5], R11 ;  /* 0x0000000b16007988 */ /* 0x0003e80008000805 */
[----:B------:R1:W-:Y:S02]  /*1180*/  STS [R8], R13 ;  /* 0x0000000d08007388 */ /* 0x0003e40000000800 */
.L_x_82:
[----:B------:R-:W-:Y:S01]  /*1190*/  ISETP.NE.AND P0, PT, R21, RZ, PT ;  /* 0x000000ff1500720c */ /* 0x000fe20003f05270 */
[----:B------:R-:W-:Y:S05]  /*11a0*/  WARPSYNC.ALL ;  /* 0x0000000000007948 */ /* 0x000fea0003800000 */
[----:B------:R-:W-:Y:S06]  /*11b0*/  BAR.SYNC.DEFER_BLOCKING 0x0 ;  /* 0x0000000000007b1d */ /* 0x000fec0000010000 */
[----:B------:R-:W-:Y:S04]  /*11c0*/  BSSY B0, `(.L_x_83) ;  /* 0x00000b6000007945 */ /* 0x000fe80003800000 */
[----:B------:R-:W-:Y:S05]  /*11d0*/  @P0 BRA `(.L_x_84) ;  /* 0x0000000800d00947 */ /* 0x000fea0003800000 */
[----:B------:R-:W-:Y:S01]  /*11e0*/  SHF.R.U32.HI R25, RZ, 0x5, R20 ;  /* 0x00000005ff197819 */ /* 0x000fe20000011614 */
[----:B------:R-:W-:Y:S02]  /*11f0*/  IMAD.MOV.U32 R24, RZ, RZ, RZ ;  /* 0x000000ffff187224 */ /* 0x000fe400078e00ff */
[----:B0-----:R-:W-:Y:S01]  /*1200*/  IMAD.MOV.U32 R15, RZ, RZ, -0x800001 ;  /* 0xff7fffffff0f7424 */ /* 0x001fe200078e00ff */
[----:B------:R-:W-:-:S13]  /*1210*/  ISETP.NE.AND P0, PT, R25, RZ, PT ;  /* 0x000000ff1900720c */ /* 0x000fda0003f05270 */
[----:B------:R-:W-:Y:S05]  /*1220*/  @!P0 BRA `(.L_x_85) ;  /* 0x0000000800b08947 */ /* 0x000fea0003800000 */
[C---:B-1----:R-:W-:Y:S01]  /*1230*/  VIADD R8, R25.reuse, 0xffffffff ;  /* 0xffffffff19087836 */ /* 0x042fe20000000000 */
[----:B------:R-:W-:Y:S01]  /*1240*/  LOP3.LUT R25, R25, 0x3, RZ, 0xc0, !PT ;  /* 0x0000000319197812 */ /* 0x000fe200078ec0ff */
[----:B------:R-:W-:Y:S01]  /*1250*/  IMAD.MOV.U32 R15, RZ, RZ, -0x800001 ;  /* 0xff7fffffff0f7424 */ /* 0x000fe200078e00ff */
[----:B------:R-:W-:Y:S01]  /*1260*/  MOV R24, RZ ;  /* 0x000000ff00187202 */ /* 0x000fe20000000f00 */
[----:B------:R-:W-:Y:S01]  /*1270*/  IMAD.MOV.U32 R17, RZ, RZ, RZ ;  /* 0x000000ffff117224 */ /* 0x000fe200078e00ff */
[----:B------:R-:W-:-:S13]  /*1280*/  ISETP.GE.U32.AND P0, PT, R8, 0x3, PT ;  /* 0x000000030800780c */ /* 0x000fda0003f06070 */
[----:B------:R-:W-:Y:S05]  /*1290*/  @!P0 BRA `(.L_x_86) ;  /* 0x0000000800588947 */ /* 0x000fea0003800000 */
[----:B------:R-:W-:Y:S01]  /*12a0*/  LEA.HI R16, R20, -R25, RZ, 0x1b ;  /* 0x8000001914107211 */ /* 0x000fe200078fd8ff */
[----:B------:R-:W-:Y:S02]  /*12b0*/  IMAD.MOV.U32 R15, RZ, RZ, -0x800001 ;  /* 0xff7fffffff0f7424 */ /* 0x000fe400078e00ff */
[----:B------:R-:W-:Y:S01]  /*12c0*/  IMAD.MOV.U32 R24, RZ, RZ, RZ ;  /* 0x000000ffff187224 */ /* 0x000fe200078e00ff */
[----:B------:R-:W-:Y:S01]  /*12d0*/  ISETP.GT.AND P0, PT, R16, RZ, PT ;  /* 0x000000ff1000720c */ /* 0x000fe20003f04270 */
[----:B------:R-:W-:-:S12]  /*12e0*/  IMAD.MOV.U32 R17, RZ, RZ, RZ ;  /* 0x000000ffff117224 */ /* 0x000fd800078e00ff */
[----:B------:R-:W-:Y:S05]  /*12f0*/  @!P0 BRA `(.L_x_87) ;  /* 0x0000000400e48947 */ /* 0x000fea0003800000 */
[----:B------:R-:W-:Y:S02]  /*1300*/  ISETP.GT.AND P4, PT, R16, 0xc, PT ;  /* 0x0000000c1000780c */ /* 0x000fe40003f84270 */
[----:B------:R-:W-:-:S11]  /*1310*/  PLOP3.LUT P0, PT, PT, PT, PT, 0x80, 0x0 ;  /* 0x000000000000781c */ /* 0x000fd60003f0f070 */
[----:B------:R-:W-:Y:S05]  /*1320*/  @!P4 BRA `(.L_x_88) ;  /* 0x00000004002cc947 */ /* 0x000fea0003800000 */
[----:B------:R-:W-:-:S13]  /*1330*/  PLOP3.LUT P0, PT, PT, PT, PT, 0x8, 0x0 ;  /* 0x000000000000781c */ /* 0x000fda0003f0e170 */
.L_x_89:
[C---:B------:R-:W-:Y:S01]  /*1340*/  LEA R29, R17.reuse, UR5, 0x2 ;  /* 0x00000005111d7c11 */ /* 0x040fe2000f8e10ff */
[----:B------:R-:W-:Y:S02]  /*1350*/  VIADD R16, R16, 0xfffffff0 ;  /* 0xfffffff010107836 */ /* 0x000fe40000000000 */
[----:B------:R-:W-:Y:S01]  /*1360*/  VIADD R17, R17, 0x10 ;  /* 0x0000001011117836 */ /* 0x000fe20000000000 */
[----:B------:R-:W-:Y:S02]  /*1370*/  LEA R28, R20, R29, 0x2 ;  /* 0x0000001d141c7211 */ /* 0x000fe400078e10ff */
[----:B------:R-:W-:-:S03]  /*1380*/  ISETP.GT.AND P5, PT, R16, 0xc, PT ;  /* 0x0000000c1000780c */ /* 0x000fc60003fa4270 */
[----:B------:R-:W0:Y:S04]  /*1390*/  LDS R11, [R28] ;  /* 0x000000001c0b7984 */ /* 0x000e280000000800 */
[----:B------:R-:W1:Y:S04]  /*13a0*/  LDS R12, [R28+0x4] ;  /* 0x000004001c0c7984 */ /* 0x000e680000000800 */
[----:B------:R-:W2:Y:S04]  /*13b0*/  LDS R9, [R28+0x8] ;  /* 0x000008001c097984 */ /* 0x000ea80000000800 */
[----:B------:R-:W3:Y:S04]  /*13c0*/  LDS R8, [R28+0xc] ;  /* 0x00000c001c087984 */ /* 0x000ee80000000800 */
[----:B------:R-:W4:Y:S01]  /*13d0*/  LDS R10, [R28+0x10] ;  /* 0x000010001c0a7984 */ /* 0x000f220000000800 */
[----:B0-----:R-:W-:-:S04]  /*13e0*/  FADD.FTZ R11, R11, R24 ;  /* 0x000000180b0b7221 */ /* 0x001fc80000010000 */
[----:B-1----:R-:W-:Y:S02]  /*13f0*/  FADD.FTZ R12, R11, R12 ;  /* 0x0000000c0b0c7221 */ /* 0x002fe40000010000 */
[----:B------:R-:W0:Y:S02]  /*1400*/  LDS R11, [R28+0x14] ;  /* 0x000014001c0b7984 */ /* 0x000e240000000800 */
[----:B--2---:R-:W-:Y:S02]  /*1410*/  FADD.FTZ R13, R12, R9 ;  /* 0x000000090c0d7221 */ /* 0x004fe40000010000 */
[----:B------:R-:W1:Y:S02]  /*1420*/  LDS R9, [R28+0x18] ;  /* 0x000018001c097984 */ /* 0x000e640000000800 */
[----:B---3--:R-:W-:Y:S02]  /*1430*/  FADD.FTZ R13, R13, R8 ;  /* 0x000000080d0d7221 */ /* 0x008fe40000010000 */
[----:B------:R-:W2:Y:S02]  /*1440*/  LDS R8, [R28+0x1c] ;  /* 0x00001c001c087984 */ /* 0x000ea40000000800 */
[----:B----4-:R-:W-:-:S02]  /*1450*/  FADD.FTZ R12, R13, R10 ;  /* 0x0000000a0d0c7221 */ /* 0x010fc40000010000 */
[----:B------:R-:W3:Y:S02]  /*1460*/  LDS R10, [R28+0x20] ;  /* 0x000020001c0a7984 */ /* 0x000ee40000000800 */
[----:B0-----:R-:W-:Y:S02]  /*1470*/  FADD.FTZ R12, R12, R11 ;  /* 0x0000000b0c0c7221 */ /* 0x001fe40000010000 */
[----:B------:R-:W0:Y:S02]  /*1480*/  LDS R11, [R28+0x24] ;  /* 0x000024001c0b7984 */ /* 0x000e240000000800 */
[----:B-1----:R-:W-:Y:S02]  /*1490*/  FADD.FTZ R13, R12, R9 ;  /* 0x000000090c0d7221 */ /* 0x002fe40000010000 */
[----:B------:R-:W1:Y:S02]  /*14a0*/  LDS R9, [R28+0x28] ;  /* 0x000028001c097984 */ /* 0x000e640000000800 */
[----:B--2---:R-:W-:-:S02]  /*14b0*/  FADD.FTZ R13, R13, R8 ;  /* 0x000000080d0d7221 */ /* 0x004fc40000010000 */
[----:B------:R-:W2:Y:S02]  /*14c0*/  LDS R8, [R28+0x2c] ;  /* 0x00002c001c087984 */ /* 0x000ea40000000800 */
[----:B---3--:R-:W-:Y:S02]  /*14d0*/  FADD.FTZ R12, R13, R10 ;  /* 0x0000000a0d0c7221 */ /* 0x008fe40000010000 */
[----:B------:R-:W3:Y:S04]  /*14e0*/  LDS R10, [R28+0x30] ;  /* 0x000030001c0a7984 */ /* 0x000ee80000000800 */
[----:B------:R-:W-:Y:S01]  /*14f0*/  LDS R13, [R28+0x38] ;  /* 0x000038001c0d7984 */ /* 0x000fe20000000800 */
[----:B0-----:R-:W-:-:S03]  /*1500*/  FADD.FTZ R12, R12, R11 ;  /* 0x0000000b0c0c7221 */ /* 0x001fc60000010000 */
[----:B------:R-:W0:Y:S01]  /*1510*/  LDS R11, [R28+0x34] ;  /* 0x000034001c0b7984 */ /* 0x000e220000000800 */
[----:B-1----:R-:W-:-:S04]  /*1520*/  FADD.FTZ R9, R12, R9 ;  /* 0x000000090c097221 */ /* 0x002fc80000010000 */
[----:B--2---:R-:W-:-:S04]  /*1530*/  FADD.FTZ R9, R9, R8 ;  /* 0x0000000809097221 */ /* 0x004fc80000010000 */
[----:B---3--:R-:W-:-:S04]  /*1540*/  FADD.FTZ R10, R9, R10 ;  /* 0x0000000a090a7221 */ /* 0x008fc80000010000 */
[----:B0-----:R-:W-:-:S04]  /*1550*/  FADD.FTZ R10, R10, R11 ;  /* 0x0000000b0a0a7221 */ /* 0x001fc80000010000 */
[----:B------:R-:W-:Y:S02]  /*1560*/  FADD.FTZ R24, R10, R13 ;  /* 0x0000000d0a187221 */ /* 0x000fe40000010000 */
[----:B------:R-:W0:Y:S02]  /*1570*/  LDS.128 R8, [R29] ;  /* 0x000000001d087984 */ /* 0x000e240000000c00 */
[----:B0-----:R-:W-:-:S04]  /*1580*/  FSETP.GEU.FTZ.AND P4, PT, R15, R8, PT ;  /* 0x000000080f00720b */ /* 0x001fc80003f9e000 */
[----:B------:R-:W-:-:S04]  /*1590*/  FSEL R8, R8, R15, !P4 ;  /* 0x0000000f08087208 */ /* 0x000fc80006000000 */
[----:B------:R-:W-:-:S04]  /*15a0*/  FSETP.GEU.FTZ.AND P4, PT, R8, R9, PT ;  /* 0x000000090800720b */ /* 0x000fc80003f9e000 */
[----:B------:R-:W-:-:S04]  /*15b0*/  FSEL R9, R9, R8, !P4 ;  /* 0x0000000809097208 */ /* 0x000fc80006000000 */
[----:B------:R-:W-:-:S04]  /*15c0*/  FSETP.GEU.FTZ.AND P4, PT, R9, R10, PT ;  /* 0x0000000a0900720b */ /* 0x000fc80003f9e000 */
[----:B------:R-:W-:-:S04]  /*15d0*/  FSEL R10, R10, R9, !P4 ;  /* 0x000000090a0a7208 */ /* 0x000fc80006000000 */
[----:B------:R-:W-:-:S04]  /*15e0*/  FSETP.GEU.FTZ.AND P4, PT, R10, R11, PT ;  /* 0x0000000b0a00720b */ /* 0x000fc80003f9e000 */
[----:B------:R-:W-:Y:S02]  /*15f0*/  FSEL R13, R11, R10, !P4 ;  /* 0x0000000a0b0d7208 */ /* 0x000fe40006000000 */
[----:B------:R-:W0:Y:S02]  /*1600*/  LDS.128 R8, [R29+0x10] ;  /* 0x000010001d087984 */ /* 0x000e240000000c00 */
        /* <DEDUP_REMOVED lines=10> */
[----:B------:R-:W-:Y:S02]  /*16b0*/  FSEL R8, R8, R13, !P4 ;  /* 0x0000000d08087208 */ /* 0x000fe40006000000 */
[----:B------:R-:W0:Y:S02]  /*16c0*/  LDS.128 R12, [R29+0x30] ;  /* 0x000030001d0c7984 */ /* 0x000e240000000c00 */
[----:B------:R-:W-:-:S04]  /*16d0*/  FSETP.GEU.FTZ.AND P4, PT, R8, R9, PT ;  /* 0x000000090800720b */ /* 0x000fc80003f9e000 */
[----:B------:R-:W-:-:S04]  /*16e0*/  FSEL R9, R9, R8, !P4 ;  /* 0x0000000809097208 */ /* 0x000fc80006000000 */
[----:B------:R-:W-:-:S04]  /*16f0*/  FSETP.GEU.FTZ.AND P4, PT, R9, R10, PT ;  /* 0x0000000a0900720b */ /* 0x000fc80003f9e000 */
[----:B------:R-:W-:Y:S02]  /*1700*/  FSEL R10, R10, R9, !P4 ;  /* 0x000000090a0a7208 */ /* 0x000fe40006000000 */
[----:B------:R-:W1:Y:S02]  /*1710*/  LDS R9, [R28+0x3c] ;  /* 0x00003c001c097984 */ /* 0x000e640000000800 */
[----:B------:R-:W-:-:S04]  /*1720*/  FSETP.GEU.FTZ.AND P4, PT, R10, R11, PT ;  /* 0x0000000b0a00720b */ /* 0x000fc80003f9e000 */
[----:B------:R-:W-:-:S04]  /*1730*/  FSEL R11, R11, R10, !P4 ;  /* 0x0000000a0b0b7208 */ /* 0x000fc80006000000 */
[----:B0-----:R-:W-:-:S04]  /*1740*/  FSETP.GEU.FTZ.AND P4, PT, R11, R12, PT ;  /* 0x0000000c0b00720b */ /* 0x001fc80003f9e000 */
[----:B------:R-:W-:-:S04]  /*1750*/  FSEL R12, R12, R11, !P4 ;  /* 0x0000000b0c0c7208 */ /* 0x000fc80006000000 */
[----:B------:R-:W-:-:S04]  /*1760*/  FSETP.GEU.FTZ.AND P4, PT, R12, R13, PT ;  /* 0x0000000d0c00720b */ /* 0x000fc80003f9e000 */
[----:B------:R-:W-:-:S04]  /*1770*/  FSEL R13, R13, R12, !P4 ;  /* 0x0000000c0d0d7208 */ /* 0x000fc80006000000 */
[----:B------:R-:W-:Y:S01]  /*1780*/  FSETP.GEU.FTZ.AND P4, PT, R13, R14, PT ;  /* 0x0000000e0d00720b */ /* 0x000fe20003f9e000 */
[----:B-1----:R-:W-:-:S03]  /*1790*/  FADD.FTZ R24, R24, R9 ;  /* 0x0000000918187221 */ /* 0x002fc60000010000 */
[----:B------:R-:W-:-:S04]  /*17a0*/  FSEL R14, R14, R13, !P4 ;  /* 0x0000000d0e0e7208 */ /* 0x000fc80006000000 */
[----:B------:R-:W-:-:S04]  /*17b0*/  FSETP.GEU.FTZ.AND P4, PT, R14, R15, PT ;  /* 0x0000000f0e00720b */ /* 0x000fc80003f9e000 */
[----:B------:R-:W-:Y:S01]  /*17c0*/  FSEL R15, R15, R14, !P4 ;  /* 0x0000000e0f0f7208 */ /* 0x000fe20006000000 */
[----:B------:R-:W-:Y:S08]  /*17d0*/  @P5 BRA `(.L_x_89) ;  /* 0xfffffff800d85947 */ /* 0x000ff0000383ffff */
.L_x_88:
[----:B------:R-:W-:-:S13]  /*17e0*/  ISETP.GT.AND P4, PT, R16, 0x4, PT ;  /* 0x000000041000780c */ /* 0x000fda0003f84270 */
[----:B------:R-:W-:Y:S05]  /*17f0*/  @!P4 BRA `(.L_x_90) ;  /* 0x00000000009cc947 */ /* 0x000fea0003800000 */
[C---:B------:R-:W-:Y:S01]  /*1800*/  LEA R13, R17.reuse, UR5, 0x2 ;  /* 0x00000005110d7c11 */ /* 0x040fe2000f8e10ff */
[----:B------:R-:W-:Y:S01]  /*1810*/  VIADD R16, R16, 0xfffffff8 ;  /* 0xfffffff810107836 */ /* 0x000fe20000000000 */
[----:B------:R-:W-:-:S03]  /*1820*/  IADD3 R17, R17, 0x8, RZ ;  /* 0x0000000811117810 */ /* 0x000fc60007ffe0ff */
[----:B------:R-:W0:Y:S01]  /*1830*/  LDS.128 R8, [R13] ;  /* 0x000000000d087984 */ /* 0x000e220000000c00 */
[----:B------:R-:W-:-:S05]  /*1840*/  IMAD R12, R20, 0x4, R13 ;  /* 0x00000004140c7824 */ /* 0x000fca00078e020d */
[----:B------:R-:W-:Y:S04]  /*1850*/  LDS R14, [R12+0x8] ;  /* 0x000008000c0e7984 */ /* 0x000fe80000000800 */
[----:B------:R-:W-:Y:S01]  /*1860*/  LDS R29, [R12+0x10] ;  /* 0x000010000c1d7984 */ /* 0x000fe20000000800 */
[----:B0-----:R-:W-:-:S04]  /*1870*/  FSETP.GEU.FTZ.AND P0, PT, R15, R8, PT ;  /* 0x000000080f00720b */ /* 0x001fc80003f1e000 */
[----:B------:R-:W-:-:S04]  /*1880*/  FSEL R8, R8, R15, !P0 ;  /* 0x0000000f08087208 */ /* 0x000fc80004000000 */
[----:B------:R-:W-:-:S04]  /*1890*/  FSETP.GEU.FTZ.AND P0, PT, R8, R9, PT ;  /* 0x000000090800720b */ /* 0x000fc80003f1e000 */
[----:B------:R-:W-:Y:S02]  /*18a0*/  FSEL R15, R9, R8, !P0 ;  /* 0x00000008090f7208 */ /* 0x000fe40004000000 */
[----:B------:R-:W0:Y:S02]  /*18b0*/  LDS R9, [R12] ;  /* 0x000000000c097984 */ /* 0x000e240000000800 */
[----:B------:R-:W-:Y:S02]  /*18c0*/  FSETP.GEU.FTZ.AND P0, PT, R15, R10, PT ;  /* 0x0000000a0f00720b */ /* 0x000fe40003f1e000 */
[----:B------:R-:W1:Y:S02]  /*18d0*/  LDS R8, [R12+0x4] ;  /* 0x000004000c087984 */ /* 0x000e640000000800 */
[----:B------:R-:W-:-:S04]  /*18e0*/  FSEL R10, R10, R15, !P0 ;  /* 0x0000000f0a0a7208 */ /* 0x000fc80004000000 */
[----:B------:R-:W-:Y:S01]  /*18f0*/  FSETP.GEU.FTZ.AND P0, PT, R10, R11, PT ;  /* 0x0000000b0a00720b */ /* 0x000fe20003f1e000 */
[----:B0-----:R-:W-:Y:S02]  /*1900*/  FADD.FTZ R15, R24, R9 ;  /* 0x00000009180f7221 */ /* 0x001fe40000010000 */
[----:B------:R-:W0:Y:S02]  /*1910*/  LDS R9, [R12+0xc] ;  /* 0x00000c000c097984 */ /* 0x000e240000000800 */
[----:B-1----:R-:W-:Y:S02]  /*1920*/  FADD.FTZ R15, R15, R8 ;  /* 0x000000080f0f7221 */ /* 0x002fe40000010000 */
[----:B------:R-:W-:Y:S02]  /*1930*/  LDS R24, [R12+0x1c] ;  /* 0x00001c000c187984 */ /* 0x000fe40000000800 */
[----:B------:R-:W-:Y:S01]  /*1940*/  FADD.FTZ R8, R15, R14 ;  /* 0x0000000e0f087221 */ /* 0x000fe20000010000 */
[----:B------:R-:W-:Y:S01]  /*1950*/  FSEL R15, R11, R10, !P0 ;  /* 0x0000000a0b0f7208 */ /* 0x000fe20004000000 */
[----:B------:R-:W1:Y:S02]  /*1960*/  LDS R14, [R12+0x14] ;  /* 0x000014000c0e7984 */ /* 0x000e640000000800 */
[----:B0-----:R-:W-:-:S04]  /*1970*/  FADD.FTZ R8, R8, R9 ;  /* 0x0000000908087221 */ /* 0x001fc80000010000 */
[----:B------:R-:W-:Y:S02]  /*1980*/  FADD.FTZ R29, R8, R29 ;  /* 0x0000001d081d7221 */ /* 0x000fe40000010000 */
[----:B------:R-:W0:Y:S02]  /*1990*/  LDS.128 R8, [R13+0x10] ;  /* 0x000010000d087984 */ /* 0x000e240000000c00 */
[----:B-1----:R-:W-:Y:S02]  /*19a0*/  FADD.FTZ R14, R29, R14 ;  /* 0x0000000e1d0e7221 */ /* 0x002fe40000010000 */
[----:B------:R-:W1:Y:S01]  /*19b0*/  LDS R29, [R12+0x18] ;  /* 0x000018000c1d7984 */ /* 0x000e620000000800 */
[----:B0-----:R-:W-:-:S04]  /*19c0*/  FSETP.GEU.FTZ.AND P0, PT, R15, R8, PT ;  /* 0x000000080f00720b */ /* 0x001fc80003f1e000 */
[----:B------:R-:W-:Y:S01]  /*19d0*/  FSEL R8, R8, R15, !P0 ;  /* 0x0000000f08087208 */ /* 0x000fe20004000000 */
[----:B-1----:R-:W-:-:S03]  /*19e0*/  FADD.FTZ R29, R14, R29 ;  /* 0x0000001d0e1d7221 */ /* 0x002fc60000010000 */
[----:B------:R-:W-:Y:S01]  /*19f0*/  FSETP.GEU.FTZ.AND P0, PT, R8, R9, PT ;  /* 0x000000090800720b */ /* 0x000fe20003f1e000 */
[----:B------:R-:W-:-:S03]  /*1a00*/  FADD.FTZ R24, R29, R24 ;  /* 0x000000181d187221 */ /* 0x000fc60000010000 */
[----:B------:R-:W-:-:S04]  /*1a10*/  FSEL R9, R9, R8, !P0 ;  /* 0x0000000809097208 */ /* 0x000fc80004000000 */
[----:B------:R-:W-:-:S04]  /*1a20*/  FSETP.GEU.FTZ.AND P0, PT, R9, R10, PT ;  /* 0x0000000a0900720b */ /* 0x000fc80003f1e000 */
[----:B------:R-:W-:Y:S02]  /*1a30*/  FSEL R10, R10, R9, !P0 ;  /* 0x000000090a0a7208 */ /* 0x000fe40004000000 */
[----:B------:R-:W-:Y:S02]  /*1a40*/  PLOP3.LUT P0, PT, PT, PT, PT, 0x8, 0x0 ;  /* 0x000000000000781c */ /* 0x000fe40003f0e170 */
[----:B------:R-:W-:-:S04]  /*1a50*/  FSETP.GEU.FTZ.AND P4, PT, R10, R11, PT ;  /* 0x0000000b0a00720b */ /* 0x000fc80003f9e000 */
[----:B------:R-:W-:-:S09]  /*1a60*/  FSEL R15, R11, R10, !P4 ;  /* 0x0000000a0b0f7208 */ /* 0x000fd20006000000 */
.L_x_90:
[----:B------:R-:W-:-:S13]  /*1a70*/  ISETP.NE.OR P0, PT, R16, RZ, P0 ;  /* 0x000000ff1000720c */ /* 0x000fda0000705670 */
[----:B------:R-:W-:Y:S05]  /*1a80*/  @!P0 BRA `(.L_x_86) ;  /* 0x00000000005c8947 */ /* 0x000fea0003800000 */
.L_x_87:
[C---:B------:R-:W-:Y:S01]  /*1a90*/  LEA R29, R17.reuse, UR5, 0x2 ;  /* 0x00000005111d7c11 */ /* 0x040fe2000f8e10ff */
[----:B------:R-:W-:Y:S02]  /*1aa0*/  VIADD R16, R16, 0xfffffffc ;  /* 0xfffffffc10107836 */ /* 0x000fe40000000000 */
[----:B------:R-:W-:Y:S02]  /*1ab0*/  VIADD R17, R17, 0x4 ;  /* 0x0000000411117836 */ /* 0x000fe40000000000 */
[----:B------:R-:W0:Y:S01]  /*1ac0*/  LDS.128 R8, [R29] ;  /* 0x000000001d087984 */ /* 0x000e220000000c00 */
[----:B------:R-:W-:Y:S01]  /*1ad0*/  IMAD R14, R20, 0x4, R29 ;  /* 0x00000004140e7824 */ /* 0x000fe200078e021d */
[----:B------:R-:W-:-:S04]  /*1ae0*/  ISETP.NE.AND P4, PT, R16, RZ, PT ;  /* 0x000000ff1000720c */ /* 0x000fc80003f85270 */
[----:B------:R-:W1:Y:S04]  /*1af0*/  LDS R13, [R14] ;  /* 0x000000000e0d7984 */ /* 0x000e680000000800 */
[----:B------:R-:W2:Y:S01]  /*1b00*/  LDS R12, [R14+0x4] ;  /* 0x000004000e0c7984 */ /* 0x000ea20000000800 */
[----:B0-----:R-:W-:-:S04]  /*1b10*/  FSETP.GEU.FTZ.AND P0, PT, R15, R8, PT ;  /* 0x000000080f00720b */ /* 0x001fc80003f1e000 */
[----:B------:R-:W-:Y:S01]  /*1b20*/  FSEL R8, R8, R15, !P0 ;  /* 0x0000000f08087208 */ /* 0x000fe20004000000 */
[----:B-1----:R-:W-:-:S03]  /*1b30*/  FADD.FTZ R13, R13, R24 ;  /* 0x000000180d0d7221 */ /* 0x002fc60000010000 */
[----:B------:R-:W-:Y:S01]  /*1b40*/  FSETP.GEU.FTZ.AND P0, PT, R8, R9, PT ;  /* 0x000000090800720b */ /* 0x000fe20003f1e000 */
[----:B--2---:R-:W-:-:S03]  /*1b50*/  FADD.FTZ R12, R13, R12 ;  /* 0x0000000c0d0c7221 */ /* 0x004fc60000010000 */
[----:B------:R-:W-:Y:S02]  /*1b60*/  FSEL R15, R9, R8, !P0 ;  /* 0x00000008090f7208 */ /* 0x000fe40004000000 */
[----:B------:R-:W0:Y:S02]  /*1b70*/  LDS R9, [R14+0x8] ;  /* 0x000008000e097984 */ /* 0x000e240000000800 */
[----:B------:R-:W-:Y:S02]  /*1b80*/  FSETP.GEU.FTZ.AND P0, PT, R15, R10, PT ;  /* 0x0000000a0f00720b */ /* 0x000fe40003f1e000 */
[----:B------:R-:W1:Y:S02]  /*1b90*/  LDS R8, [R14+0xc] ;  /* 0x00000c000e087984 */ /* 0x000e640000000800 */
[----:B------:R-:W-:-:S04]  /*1ba0*/  FSEL R10, R10, R15, !P0 ;  /* 0x0000000f0a0a7208 */ /* 0x000fc80004000000 */
[----:B------:R-:W-:-:S04]  /*1bb0*/  FSETP.GEU.FTZ.AND P0, PT, R10, R11, PT ;  /* 0x0000000b0a00720b */ /* 0x000fc80003f1e000 */
[----:B------:R-:W-:Y:S01]  /*1bc0*/  FSEL R15, R11, R10, !P0 ;  /* 0x0000000a0b0f7208 */ /* 0x000fe20004000000 */
[----:B0-----:R-:W-:-:S04]  /*1bd0*/  FADD.FTZ R9, R12, R9 ;  /* 0x000000090c097221 */ /* 0x001fc80000010000 */
[----:B-1----:R-:W-:Y:S01]  /*1be0*/  FADD.FTZ R24, R9, R8 ;  /* 0x0000000809187221 */ /* 0x002fe20000010000 */
[----:B------:R-:W-:Y:S06]  /*1bf0*/  @P4 BRA `(.L_x_87) ;  /* 0xfffffffc00a44947 */ /* 0x000fec000383ffff */
.L_x_86:
[----:B------:R-:W-:-:S13]  /*1c00*/  ISETP.NE.AND P0, PT, R25, RZ, PT ;  /* 0x000000ff1900720c */ /* 0x000fda0003f05270 */
[----:B------:R-:W-:Y:S05]  /*1c10*/  @!P0 BRA `(.L_x_85) ;  /* 0x0000000000348947 */ /* 0x000fea0003800000 */
[----:B------:R-:W-:Y:S01]  /*1c20*/  IMAD.IADD R8, R20, 0x1, R17 ;  /* 0x0000000114087824 */ /* 0x000fe200078e0211 */
[----:B------:R-:W-:-:S04]  /*1c30*/  LEA R17, R17, UR5, 0x2 ;  /* 0x0000000511117c11 */ /* 0x000fc8000f8e10ff */
[----:B------:R-:W-:-:S07]  /*1c40*/  LEA R8, R8, UR5, 0x2 ;  /* 0x0000000508087c11 */ /* 0x000fce000f8e10ff */
.L_x_91:
[----:B------:R0:W1:Y:S01]  /*1c50*/  LDS R10, [R17] ;  /* 0x00000000110a7984 */ /* 0x0000620000000800 */
[----:B------:R-:W-:-:S03]  /*1c60*/  IADD3 R25, R25, -0x1, RZ ;  /* 0xffffffff19197810 */ /* 0x000fc60007ffe0ff */
[----:B------:R2:W3:Y:S01]  /*1c70*/  LDS R9, [R8] ;  /* 0x0000000008097984 */ /* 0x0004e20000000800 */
[----:B------:R-:W-:Y:S01]  /*1c80*/  ISETP.NE.AND P4, PT, R25, RZ, PT ;  /* 0x000000ff1900720c */ /* 0x000fe20003f85270 */
[----:B0-----:R-:W-:Y:S02]  /*1c90*/  VIADD R17, R17, 0x4 ;  /* 0x0000000411117836 */ /* 0x001fe40000000000 */
[----:B--2---:R-:W-:Y:S01]  /*1ca0*/  VIADD R8, R8, 0x4 ;  /* 0x0000000408087836 */ /* 0x004fe20000000000 */
[----:B-1----:R-:W-:Y:S01]  /*1cb0*/  FSETP.GEU.FTZ.AND P0, PT, R15, R10, PT ;  /* 0x0000000a0f00720b */ /* 0x002fe20003f1e000 */
[----:B---3--:R-:W-:-:S03]  /*1cc0*/  FADD.FTZ R24, R9, R24 ;  /* 0x0000001809187221 */ /* 0x008fc60000010000 */
[----:B------:R-:W-:-:S05]  /*1cd0*/  FSEL R15, R10, R15, !P0 ;  /* 0x0000000f0a0f7208 */ /* 0x000fca0004000000 */
[----:B------:R-:W-:Y:S05]  /*1ce0*/  @P4 BRA `(.L_x_91) ;  /* 0xfffffffc00d84947 */ /* 0x000fea000383ffff */
.L_x_85:
[----:B------:R-:W-:Y:S01]  /*1cf0*/  LEA R9, R20, UR5, 0x2 ;  /* 0x0000000514097c11 */ /* 0x000fe2000f8e10ff */
[----:B------:R2:W-:Y:S04]  /*1d00*/  STS [UR5], R15 ;  /* 0x0000000fff007988 */ /* 0x0005e80008000805 */
[----:B------:R2:W-:Y:S02]  /*1d10*/  STS [R9], R24 ;  /* 0x0000001809007388 */ /* 0x0005e40000000800 */
.L_x_84:
[----:B------:R-:W-:Y:S05]  /*1d20*/  BSYNC B0 ;  /* 0x0000000000007941 */ /* 0x000fea0003800000 */
.L_x_83:
[----:B-1----:R-:W1:Y:S01]  /*1d30*/  I2F.U32.RP R11, R7 ;  /* 0x00000007000b7306 */ /* 0x002e620000209000 */
[----:B------:R-:W-:Y:S01]  /*1d40*/  BAR.SYNC.DEFER_BLOCKING 0x0 ;  /* 0x0000000000007b1d */ /* 0x000fe20000010000 */
[----:B0-----:R-:W-:Y:S01]  /*1d50*/  HFMA2.MMA R8, -RZ, RZ, 0, 0 ;  /* 0x00000000ff087435 */ /* 0x001fe200000001ff */
[----:B--2---:R-:W-:Y:S01]  /*1d60*/  LEA R24, R20, UR5, 0x2 ;  /* 0x0000000514187c11 */ /* 0x004fe2000f8e10ff */
[----:B------:R-:W-:-:S05]  /*1d70*/  IMAD.MOV R13, RZ, RZ, -R7 ;  /* 0x000000ffff0d7224 */ /* 0x000fca00078e0a07 */
[----:B------:R-:W0:Y:S01]  /*1d80*/  LDC R10, c[0x0][0x230] ;  /* 0x00008c00ff0a7b82 */ /* 0x000e220000000800 */
[----:B-1----:R-:W1:Y:S01]  /*1d90*/  MUFU.RCP R11, R11 ;  /* 0x0000000b000b7308 */ /* 0x002e620000001000 */
[----:B------:R-:W2:Y:S04]  /*1da0*/  LDS R24, [R24] ;  /* 0x0000000018187984 */ /* 0x000ea80000000800 */
[----:B------:R-:W3:Y:S01]  /*1db0*/  LDS R25, [UR5] ;  /* 0x00000005ff197984 */ /* 0x000ee20008000800 */
[----:B-1----:R-:W-:Y:S02]  /*1dc0*/  VIADD R9, R11, 0xffffffe ;  /* 0x0ffffffe0b097836 */ /* 0x002fe40000000000 */
[----:B------:R-:W-:-:S04]  /*1dd0*/  IMAD.MOV.U32 R11, RZ, RZ, RZ ;  /* 0x000000ffff0b7224 */ /* 0x000fc800078e00ff */
[----:B------:R-:W1:Y:S02]  /*1de0*/  F2I.FTZ.U32.TRUNC.NTZ R9, R9 ;  /* 0x0000000900097305 */ /* 0x000e64000021f000 */
[----:B-1----:R-:W-:-:S04]  /*1df0*/  IMAD R13, R13, R9, RZ ;  /* 0x000000090d0d7224 */ /* 0x002fc800078e02ff */
[----:B------:R-:W-:-:S04]  /*1e00*/  IMAD.HI.U32 R13, R9, R13, R8 ;  /* 0x0000000d090d7227 */ /* 0x000fc800078e0008 */
[----:B------:R-:W-:Y:S02]  /*1e10*/  IMAD.MOV.U32 R8, RZ, RZ, R0 ;  /* 0x000000ffff087224 */ /* 0x000fe400078e0000 */
[----:B------:R-:W-:Y:S01]  /*1e20*/  IMAD.MOV.U32 R9, RZ, RZ, R2 ;  /* 0x000000ffff097224 */ /* 0x000fe200078e0002 */
[----:B------:R-:W-:Y:S06]  /*1e30*/  BAR.SYNC.DEFER_BLOCKING 0x0 ;  /* 0x0000000000007b1d */ /* 0x000fec0000010000 */
[----:B0-23--:R-:W-:Y:S05]  /*1e40*/  @!P3 BRA `(.L_x_92) ;  /* 0x000000000050b947 */ /* 0x00dfea0003800000 */
[----:B------:R-:W-:Y:S02]  /*1e50*/  LOP3.LUT R15, R0, 0xe, RZ, 0xc0, !PT ;  /* 0x0000000e000f7812 */ /* 0x000fe400078ec0ff */
[----:B------:R-:W-:Y:S02]  /*1e60*/  SHF.R.S32.HI R9, RZ, 0x1f, R21 ;  /* 0x0000001fff097819 */ /* 0x000fe40000011415 */
[----:B------:R-:W-:-:S04]  /*1e70*/  SHF.R.U64 R15, R15, 0x1, RZ ;  /* 0x000000010f0f7819 */ /* 0x000fc800000012ff */
[----:B------:R-:W-:Y:S02]  /*1e80*/  IADD3 R10, P4, P3, -R15, R18, R21 ;  /* 0x000000120f0a7210 */ /* 0x000fe40007b9e115 */
[----:B------:R-:W-:Y:S02]  /*1e90*/  ISETP.GE.U32.AND P0, PT, R21, R15, PT ;  /* 0x0000000f1500720c */ /* 0x000fe40003f06070 */
[----:B------:R-:W-:Y:S02]  /*1ea0*/  IADD3.X R9, R6, -0x1, R9, P4, P3 ;  /* 0xffffffff06097810 */ /* 0x000fe400027e6409 */
[----:B------:R-:W-:-:S04]  /*1eb0*/  LEA R8, P3, R10, R4, 0x1 ;  /* 0x000000040a087211 */ /* 0x000fc800078608ff */
[----:B------:R-:W-:-:S05]  /*1ec0*/  LEA.HI.X R9, R10, R5, R9, 0x1, P3 ;  /* 0x000000050a097211 */ /* 0x000fca00018f0c09 */
[----:B------:R-:W2:Y:S01]  /*1ed0*/  @P0 LDG.E.U16 R8, desc[UR6][R8.64] ;  /* 0x0000000608080981 */ /* 0x000ea2000c1e1500 */
[----:B------:R-:W-:Y:S02]  /*1ee0*/  IADD3 R18, P3, P4, -R15, R18, R20 ;  /* 0x000000120f127210 */ /* 0x000fe40007c7e114 */
[----:B------:R-:W-:Y:S02]  /*1ef0*/  MOV R11, RZ ;  /* 0x000000ff000b7202 */ /* 0x000fe40000000f00 */
[----:B------:R-:W-:Y:S01]  /*1f00*/  IADD3.X R6, R6, -0x1, RZ, P3, P4 ;  /* 0xffffffff06067810 */ /* 0x000fe20001fe84ff */
[----:B--2---:R-:W-:Y:S01]  /*1f10*/  @P0 IMAD.U32 R10, R8, 0x10000, RZ ;  /* 0x00010000080a0824 */ /* 0x004fe200078e00ff */
[----:B------:R-:W-:-:S03]  /*1f20*/  LEA R8, P3, R18, R4, 0x1 ;  /* 0x0000000412087211 */ /* 0x000fc600078608ff */
[----:B------:R-:W-:Y:S01]  /*1f30*/  @P0 FADD.FTZ R10, -R25, R10 ;  /* 0x0000000a190a0221 */ /* 0x000fe20000010100 */
[----:B------:R-:W-:-:S03]  /*1f40*/  LEA.HI.X R9, R18, R5, R6, 0x1, P3 ;  /* 0x0000000512097211 */ /* 0x000fc600018f0c06 */
[----:B------:R-:W-:Y:S01]  /*1f50*/  @P0 FMUL.FTZ R12, R10, 1.4426950216293334961 ;  /* 0x3fb8aa3b0a0c0820 */ /* 0x000fe20000410000 */
[----:B------:R-:W-:-:S05]  /*1f60*/  IADD3 R10, R15, UR8, -R20 ;  /* 0x000000080f0a7c10 */ /* 0x000fca000fffe814 */
[----:B------:R-:W0:Y:S02]  /*1f70*/  @P0 MUFU.EX2 R12, R12 ;  /* 0x0000000c000c0308 */ /* 0x000e240000000800 */
[----:B0-----:R-:W-:-:S07]  /*1f80*/  @P0 FADD.FTZ R11, RZ, R12 ;  /* 0x0000000cff0b0221 */ /* 0x001fce0000010000 */
.L_x_92:
[----:B------:R-:W-:Y:S01]  /*1f90*/  IMAD.HI.U32 R13, R13, R10, RZ ;  /* 0x0000000a0d0d7227 */ /* 0x000fe200078e00ff */
[----:B------:R-:W-:Y:S03]  /*1fa0*/  BSSY B0, `(.L_x_93) ;  /* 0x0000041000007945 */ /* 0x000fe60003800000 */
[----:B------:R-:W-:Y:S02]  /*1fb0*/  IMAD.MOV R13, RZ, RZ, -R13 ;  /* 0x000000ffff0d7224 */ /* 0x000fe400078e0a0d */
[----:B------:R-:W-:Y:S02]  /*1fc0*/  IMAD.SHL.U32 R5, R20, 0x8, RZ ;  /* 0x0000000814057824 */ /* 0x000fe400078e00ff */
[----:B------:R-:W-:-:S03]  /*1fd0*/  IMAD R4, R7, R13, R10 ;  /* 0x0000000d07047224 */ /* 0x000fc600078e020a */
[----:B------:R-:W-:Y:S02]  /*1fe0*/  LOP3.LUT R5, RZ, R5, RZ, 0x33, !PT ;  /* 0x00000005ff057212 */ /* 0x000fe400078e33ff */
[----:B------:R-:W-:-:S13]  /*1ff0*/  ISETP.GE.U32.AND P0, PT, R4, R7, PT ;  /* 0x000000070400720c */ /* 0x000fda0003f06070 */
[----:B------:R-:W-:-:S05]  /*2000*/  @P0 IMAD.IADD R4, R4, 0x1, -R7 ;  /* 0x0000000104040824 */ /* 0x000fca00078e0a07 */
[----:B------:R-:W-:-:S13]  /*2010*/  ISETP.GE.U32.AND P0, PT, R4, R7, PT ;  /* 0x000000070400720c */ /* 0x000fda0003f06070 */
[----:B------:R-:W-:Y:S01]  /*2020*/  @P0 IMAD.IADD R4, R4, 0x1, -R7 ;  /* 0x0000000104040824 */ /* 0x000fe200078e0a07 */
[----:B------:R-:W-:-:S04]  /*2030*/  SHF.L.U32 R7, R21, 0x3, RZ ;  /* 0x0000000315077819 */ /* 0x000fc800000006ff */
[----:B------:R-:W-:-:S05]  /*2040*/  SEL R5, R5, R4, !P2 ;  /* 0x0000000405057207 */ /* 0x000fca0005000000 */
[----:B------:R-:W-:-:S05]  /*2050*/  IMAD.IADD R12, R10, 0x1, -R5 ;  /* 0x000000010a0c7824 */ /* 0x000fca00078e0a05 */
[----:B------:R-:W-:-:S13]  /*2060*/  ISETP.GE.AND P0, PT, R7, R12, PT ;  /* 0x0000000c0700720c */ /* 0x000fda0003f06270 */
[----:B------:R-:W-:Y:S05]  /*2070*/  @P0 BRA `(.L_x_94) ;  /* 0x0000000000cc0947 */ /* 0x000fea0003800000 */
[----:B------:R-:W-:-:S07]  /*2080*/  IMAD.MOV.U32 R13, RZ, RZ, R21 ;  /* 0x000000ffff0d7224 */ /* 0x000fce00078e0015 */
.L_x_95:
[----:B------:R-:W-:-:S06]  /*2090*/  IMAD.WIDE R4, R13, 0x10, R8 ;  /* 0x000000100d047825 */ /* 0x000fcc00078e0208 */
[----:B------:R-:W2:Y:S01]  /*20a0*/  LDG.E.128 R4, desc[UR6][R4.64] ;  /* 0x0000000604047981 */ /* 0x000ea2000c1e1d00 */
[----:B------:R-:W-:Y:S02]  /*20b0*/  IMAD.IADD R13, R20, 0x1, R13 ;  /* 0x00000001140d7824 */ /* 0x000fe400078e020d */
[----:B--2---:R-:W-:Y:S01]  /*20c0*/  IMAD.U32 R14, R4, 0x10000, RZ ;  /* 0x00010000040e7824 */ /* 0x004fe200078e00ff */
[C---:B------:R-:W-:Y:S02]  /*20d0*/  SHF.L.U32 R18, R6.reuse, 0x10, RZ ;  /* 0x0000001006127819 */ /* 0x040fe400000006ff */
[----:B------:R-:W-:Y:S01]  /*20e0*/  SHF.R.U64 R28, R6, 0x10, R7 ;  /* 0x00000010061c7819 */ /* 0x000fe20000001207 */
[C---:B------:R-:W-:Y:S02]  /*20f0*/  FADD.FTZ R14, -R25.reuse, R14 ;  /* 0x0000000e190e7221 */ /* 0x040fe40000010100 */
[----:B------:R-:W-:Y:S02]  /*2100*/  FADD.FTZ R18, -R25, R18 ;  /* 0x0000001219127221 */ /* 0x000fe40000010100 */
[----:B------:R-:W-:Y:S01]  /*2110*/  FMUL.FTZ R15, R14, 1.4426950216293334961 ;  /* 0x3fb8aa3b0e0f7820 */ /* 0x000fe20000410000 */
[----:B------:R-:W-:-:S02]  /*2120*/  IMAD.U32 R14, R5, 0x10000, RZ ;  /* 0x00010000050e7824 */ /* 0x000fc400078e00ff */
[----:B------:R-:W-:Y:S01]  /*2130*/  FMUL.FTZ R17, R18, 1.4426950216293334961 ;  /* 0x3fb8aa3b12117820 */ /* 0x000fe20000410000 */
[----:B------:R-:W-:Y:S01]  /*2140*/  SHF.R.U64 R18, R4, 0x10, R5 ;  /* 0x0000001004127819 */ /* 0x000fe20000001205 */
[----:B------:R-:W0:Y:S01]  /*2150*/  MUFU.EX2 R16, R15 ;  /* 0x0000000f00107308 */ /* 0x000e220000000800 */
[----:B------:R-:W-:Y:S01]  /*2160*/  FADD.FTZ R14, -R25, R14 ;  /* 0x0000000e190e7221 */ /* 0x000fe20000010100 */
[----:B------:R-:W-:-:S03]  /*2170*/  IMAD.U32 R28, R28, 0x10000, RZ ;  /* 0x000100001c1c7824 */ /* 0x000fc600078e00ff */
[----:B------:R-:W-:Y:S01]  /*2180*/  FMUL.FTZ R14, R14, 1.4426950216293334961 ;  /* 0x3fb8aa3b0e0e7820 */ /* 0x000fe20000410000 */
[----:B------:R-:W-:Y:S02]  /*2190*/  FADD.FTZ R28, -R25, R28 ;  /* 0x0000001c191c7221 */ /* 0x000fe40000010100 */
[----:B------:R1:W-:Y:S08]  /*21a0*/  MUFU.EX2 R4, R17 ;  /* 0x0000001100047308 */ /* 0x0003f00000000800 */
[----:B------:R-:W-:Y:S01]  /*21b0*/  MUFU.EX2 R14, R14 ;  /* 0x0000000e000e7308 */ /* 0x000fe20000000800 */
[----:B0-----:R-:W-:Y:S01]  /*21c0*/  FADD.FTZ R11, R16, R11 ;  /* 0x0000000b100b7221 */ /* 0x001fe20000010000 */
[----:B------:R-:W-:Y:S01]  /*21d0*/  IMAD.U32 R16, R7, 0x10000, RZ ;  /* 0x0001000007107824 */ /* 0x000fe200078e00ff */
[----:B-1----:R-:W-:-:S03]  /*21e0*/  SHF.R.U32.HI R17, RZ, 0x10, R7 ;  /* 0x00000010ff117819 */ /* 0x002fc60000011607 */
[----:B------:R-:W-:Y:S01]  /*21f0*/  FADD.FTZ R15, -R25, R16 ;  /* 0x00000010190f7221 */ /* 0x000fe20000010100 */
[----:B------:R-:W-:Y:S01]  /*2200*/  IMAD.U32 R16, R18, 0x10000, RZ ;  /* 0x0001000012107824 */ /* 0x000fe200078e00ff */
[----:B------:R-:W-:Y:S02]  /*2210*/  SHF.R.U32.HI R18, RZ, 0x10, R5 ;  /* 0x00000010ff127819 */ /* 0x000fe40000011605 */
[----:B------:R-:W-:Y:S01]  /*2220*/  FMUL.FTZ R15, R15, 1.4426950216293334961 ;  /* 0x3fb8aa3b0f0f7820 */ /* 0x000fe20000410000 */
[----:B------:R-:W-:Y:S01]  /*2230*/  FADD.FTZ R16, -R25, R16 ;  /* 0x0000001019107221 */ /* 0x000fe20000010100 */
[----:B------:R-:W-:Y:S01]  /*2240*/  SHF.L.U32 R17, R17, 0x10, RZ ;  /* 0x0000001011117819 */ /* 0x000fe200000006ff */
[----:B------:R-:W-:Y:S01]  /*2250*/  IMAD.U32 R18, R18, 0x10000, RZ ;  /* 0x0001000012127824 */ /* 0x000fe200078e00ff */
[----:B------:R0:W-:Y:S01]  /*2260*/  MUFU.EX2 R5, R15 ;  /* 0x0000000f00057308 */ /* 0x0001e20000000800 */
[----:B------:R-:W-:Y:S02]  /*2270*/  FMUL.FTZ R16, R16, 1.4426950216293334961 ;  /* 0x3fb8aa3b10107820 */ /* 0x000fe40000410000 */
[C---:B------:R-:W-:Y:S01]  /*2280*/  FADD.FTZ R18, -R25.reuse, R18 ;  /* 0x0000001219127221 */ /* 0x040fe20000010100 */
[----:B------:R-:W-:-:S03]  /*2290*/  FADD.FTZ R17, -R25, R17 ;  /* 0x0000001119117221 */ /* 0x000fc60000010100 */
[----:B------:R-:W-:Y:S01]  /*22a0*/  FMUL.FTZ R18, R18, 1.4426950216293334961 ;  /* 0x3fb8aa3b12127820 */ /* 0x000fe20000410000 */
[----:B------:R-:W1:Y:S01]  /*22b0*/  MUFU.EX2 R6, R16 ;  /* 0x0000001000067308 */ /* 0x000e620000000800 */
[----:B0-----:R-:W-:Y:S01]  /*22c0*/  FMUL.FTZ R15, R28, 1.4426950216293334961 ;  /* 0x3fb8aa3b1c0f7820 */ /* 0x001fe20000410000 */
[----:B------:R-:W-:-:S06]  /*22d0*/  FMUL.FTZ R17, R17, 1.4426950216293334961 ;  /* 0x3fb8aa3b11117820 */ /* 0x000fcc0000410000 */
[----:B------:R-:W0:Y:S08]  /*22e0*/  MUFU.EX2 R7, R18 ;  /* 0x0000001200077308 */ /* 0x000e300000000800 */
[----:B------:R-:W2:Y:S01]  /*22f0*/  MUFU.EX2 R15, R15 ;  /* 0x0000000f000f7308 */ /* 0x000ea20000000800 */
[----:B-1----:R-:W-:-:S04]  /*2300*/  FADD.FTZ R11, R11, R6 ;  /* 0x000000060b0b7221 */ /* 0x002fc80000010000 */
[----:B------:R-:W-:-:S03]  /*2310*/  FADD.FTZ R14, R11, R14 ;  /* 0x0000000e0b0e7221 */ /* 0x000fc60000010000 */
[----:B------:R-:W1:Y:S01]  /*2320*/  MUFU.EX2 R17, R17 ;  /* 0x0000001100117308 */ /* 0x000e620000000800 */
[----:B0-----:R-:W-:-:S04]  /*2330*/  FADD.FTZ R7, R14, R7 ;  /* 0x000000070e077221 */ /* 0x001fc80000010000 */
[----:B------:R-:W-:Y:S01]  /*2340*/  FADD.FTZ R4, R7, R4 ;  /* 0x0000000407047221 */ /* 0x000fe20000010000 */
[----:B------:R-:W-:-:S03]  /*2350*/  IMAD.SHL.U32 R7, R13, 0x8, RZ ;  /* 0x000000080d077824 */ /* 0x000fc600078e00ff */
[----:B--2---:R-:W-:Y:S02]  /*2360*/  FADD.FTZ R4, R4, R15 ;  /* 0x0000000f04047221 */ /* 0x004fe40000010000 */
[----:B------:R-:W-:Y:S02]  /*2370*/  ISETP.GE.AND P0, PT, R7, R12, PT ;  /* 0x0000000c0700720c */ /* 0x000fe40003f06270 */
[----:B------:R-:W-:-:S04]  /*2380*/  FADD.FTZ R4, R4, R5 ;  /* 0x0000000504047221 */ /* 0x000fc80000010000 */
[----:B-1----:R-:W-:-:S07]  /*2390*/  FADD.FTZ R11, R4, R17 ;  /* 0x00000011040b7221 */ /* 0x002fce0000010000 */
[----:B------:R-:W-:Y:S05]  /*23a0*/  @!P0 BRA `(.L_x_95) ;  /* 0xfffffffc00388947 */ /* 0x000fea000383ffff */
.L_x_94:
[----:B------:R-:W-:Y:S05]  /*23b0*/  BSYNC B0 ;  /* 0x0000000000007941 */ /* 0x000fea0003800000 */
.L_x_93:
[----:B------:R-:W-:Y:S01]  /*23c0*/  IMAD.IADD R5, R12, 0x1, R21 ;  /* 0x000000010c057824 */ /* 0x000fe200078e0215 */
[----:B------:R-:W-:Y:S01]  /*23d0*/  LOP3.LUT R7, R21, 0x1f, RZ, 0xc0, !PT ;  /* 0x0000001f15077812 */ /* 0x000fe200078ec0ff */
[----:B------:R-:W-:Y:S01]  /*23e0*/  BSSY B0, `(.L_x_96) ;  /* 0x0000011000007945 */ /* 0x000fe20003800000 */
[----:B------:R-:W-:Y:S02]  /*23f0*/  SHF.R.U32.HI R28, RZ, 0x5, R20 ;  /* 0x00000005ff1c7819 */ /* 0x000fe40000011614 */
[----:B------:R-:W-:Y:S02]  /*2400*/  ISETP.GE.AND P0, PT, R5, R10, PT ;  /* 0x0000000a0500720c */ /* 0x000fe40003f06270 */
[----:B------:R-:W-:Y:S02]  /*2410*/  ISETP.GE.U32.OR P1, PT, R7, R28, P1 ;  /* 0x0000001c0700720c */ /* 0x000fe40000f26470 */
[----:B------:R-:W-:-:S09]  /*2420*/  LEA R12, R21, UR5, 0x2 ;  /* 0x00000005150c7c11 */ /* 0x000fd2000f8e10ff */
[----:B------:R-:W-:Y:S05]  /*2430*/  @P0 BRA `(.L_x_97) ;  /* 0x00000000002c0947 */ /* 0x000fea0003800000 */
[----:B------:R-:W-:-:S07]  /*2440*/  IMAD.MOV.U32 R7, RZ, RZ, R5 ;  /* 0x000000ffff077224 */ /* 0x000fce00078e0005 */
.L_x_98:
[----:B------:R-:W-:-:S06]  /*2450*/  IMAD.WIDE R4, R7, 0x2, R8 ;  /* 0x0000000207047825 */ /* 0x000fcc00078e0208 */
[----:B------:R-:W2:Y:S01]  /*2460*/  LDG.E.U16 R4, desc[UR6][R4.64] ;  /* 0x0000000604047981 */ /* 0x000ea2000c1e1500 */
[----:B------:R-:W-:-:S05]  /*2470*/  IMAD.IADD R7, R20, 0x1, R7 ;  /* 0x0000000114077824 */ /* 0x000fca00078e0207 */
[----:B------:R-:W-:Y:S02]  /*2480*/  ISETP.GE.AND P0, PT, R7, R10, PT ;  /* 0x0000000a0700720c */ /* 0x000fe40003f06270 */
[----:B--2---:R-:W-:-:S05]  /*2490*/  SHF.L.U32 R6, R4, 0x10, RZ ;  /* 0x0000001004067819 */ /* 0x004fca00000006ff */
[----:B------:R-:W-:-:S04]  /*24a0*/  FADD.FTZ R6, -R25, R6 ;  /* 0x0000000619067221 */ /* 0x000fc80000010100 */
[----:B------:R-:W-:-:S06]  /*24b0*/  FMUL.FTZ R6, R6, 1.4426950216293334961 ;  /* 0x3fb8aa3b06067820 */ /* 0x000fcc0000410000 */
[----:B------:R-:W0:Y:S02]  /*24c0*/  MUFU.EX2 R6, R6 ;  /* 0x0000000600067308 */ /* 0x000e240000000800 */
[----:B0-----:R-:W-:Y:S01]  /*24d0*/  FADD.FTZ R11, R6, R11 ;  /* 0x0000000b060b7221 */ /* 0x001fe20000010000 */
[----:B------:R-:W-:Y:S06]  /*24e0*/  @!P0 BRA `(.L_x_98) ;  /* 0xfffffffc00d88947 */ /* 0x000fec000383ffff */
.L_x_97:
[----:B------:R-:W-:Y:S05]  /*24f0*/  BSYNC B0 ;  /* 0x0000000000007941 */ /* 0x000fea0003800000 */
.L_x_96:
[----:B------:R-:W-:Y:S06]  /*2500*/  BAR.SYNC.DEFER_BLOCKING 0x0 ;  /* 0x0000000000007b1d */ /* 0x000fec0000010000 */
[----:B------:R0:W-:Y:S02]  /*2510*/  STS [R12], R11 ;  /* 0x0000000b0c007388 */ /* 0x0001e40000000800 */
[----:B------:R-:W-:Y:S06]  /*2520*/  BAR.SYNC.DEFER_BLOCKING 0x0 ;  /* 0x0000000000007b1d */ /* 0x000fec0000010000 */
[----:B------:R-:W-:Y:S05]  /*2530*/  @P1 BRA `(.L_x_99) ;  /* 0x0000000000b41947 */ /* 0x000fea0003800000 */
[----:B0-----:R-:W0:Y:S04]  /*2540*/  LDS.128 R12, [R23+UR5] ;  /* 0x00000005170c7984 */ /* 0x001e280008000c00 */
[----:B------:R-:W1:Y:S04]  /*2550*/  LDS.128 R4, [R23+UR5+0x10] ;  /* 0x0000100517047984 */ /* 0x000e680008000c00 */
[----:B------:R-:W2:Y:S01]  /*2560*/  LDS.128 R8, [R23+UR5+0x20] ;  /* 0x0000200517087984 */ /* 0x000ea20008000c00 */
[----:B0-----:R-:W-:-:S04]  /*2570*/  FADD.FTZ R12, RZ, R12 ;  /* 0x0000000cff0c7221 */ /* 0x001fc80000010000 */
[----:B------:R-:W-:-:S04]  /*2580*/  FADD.FTZ R13, R13, R12 ;  /* 0x0000000c0d0d7221 */ /* 0x000fc80000010000 */
[----:B------:R-:W-:-:S04]  /*2590*/  FADD.FTZ R14, R14, R13 ;  /* 0x0000000d0e0e7221 */ /* 0x000fc80000010000 */
[----:B------:R-:W-:Y:S02]  /*25a0*/  FADD.FTZ R17, R15, R14 ;  /* 0x0000000e0f117221 */ /* 0x000fe40000010000 */
[----:B------:R-:W0:Y:S02]  /*25b0*/  LDS.128 R12, [R23+UR5+0x30] ;  /* 0x00003005170c7984 */ /* 0x000e240008000c00 */
[----:B-1----:R-:W-:-:S04]  /*25c0*/  FADD.FTZ R4, R17, R4 ;  /* 0x0000000411047221 */ /* 0x002fc80000010000 */
[----:B------:R-:W-:-:S04]  /*25d0*/  FADD.FTZ R5, R5, R4 ;  /* 0x0000000405057221 */ /* 0x000fc80000010000 */
[----:B------:R-:W-:-:S04]  /*25e0*/  FADD.FTZ R6, R6, R5 ;  /* 0x0000000506067221 */ /* 0x000fc80000010000 */
[----:B------:R-:W-:Y:S02]  /*25f0*/  FADD.FTZ R17, R7, R6 ;  /* 0x0000000607117221 */ /* 0x000fe40000010000 */
[----:B------:R-:W1:Y:S02]  /*2600*/  LDS.128 R4, [R23+UR5+0x40] ;  /* 0x0000400517047984 */ /* 0x000e640008000c00 */
[----:B--2---:R-:W-:-:S04]  /*2610*/  FADD.FTZ R8, R17, R8 ;  /* 0x0000000811087221 */ /* 0x004fc80000010000 */
[----:B------:R-:W-:-:S04]  /*2620*/  FADD.FTZ R9, R9, R8 ;  /* 0x0000000809097221 */ /* 0x000fc80000010000 */
[----:B------:R-:W-:-:S04]  /*2630*/  FADD.FTZ R10, R10, R9 ;  /* 0x000000090a0a7221 */ /* 0x000fc80000010000 */
[----:B------:R-:W-:Y:S02]  /*2640*/  FADD.FTZ R17, R11, R10 ;  /* 0x0000000a0b117221 */ /* 0x000fe40000010000 */
[----:B------:R-:W2:Y:S02]  /*2650*/  LDS.128 R8, [R23+UR5+0x50] ;  /* 0x0000500517087984 */ /* 0x000ea40008000c00 */
[----:B0-----:R-:W-:-:S04]  /*2660*/  FADD.FTZ R12, R17, R12 ;  /* 0x0000000c110c7221 */ /* 0x001fc80000010000 */
[----:B------:R-:W-:-:S04]  /*2670*/  FADD.FTZ R13, R13, R12 ;  /* 0x0000000c0d0d7221 */ /* 0x000fc80000010000 */
[----:B------:R-:W-:-:S04]  /*2680*/  FADD.FTZ R14, R14, R13 ;  /* 0x0000000d0e0e7221 */ /* 0x000fc80000010000 */
[----:B------:R-:W-:Y:S02]  /*2690*/  FADD.FTZ R17, R15, R14 ;  /* 0x0000000e0f117221 */ /* 0x000fe40000010000 */
[----:B------:R-:W0:Y:S02]  /*26a0*/  LDS.128 R12, [R23+UR5+0x60] ;  /* 0x00006005170c7984 */ /* 0x000e240008000c00 */
[----:B-1----:R-:W-:Y:S02]  /*26b0*/  FADD.FTZ R4, R17, R4 ;  /* 0x0000000411047221 */ /* 0x002fe40000010000 */
[----:B------:R-:W1:Y:S02]  /*26c0*/  LDS.128 R16, [R23+UR5+0x70] ;  /* 0x0000700517107984 */ /* 0x000e640008000c00 */
[----:B------:R-:W-:-:S04]  /*26d0*/  FADD.FTZ R5, R5, R4 ;  /* 0x0000000405057221 */ /* 0x000fc80000010000 */
[----:B------:R-:W-:Y:S01]  /*26e0*/  FADD.FTZ R6, R6, R5 ;  /* 0x0000000506067221 */ /* 0x000fe20000010000 */
[----:B------:R-:W-:-:S03]  /*26f0*/  IMAD.MOV.U32 R5, RZ, RZ, -0x1 ;  /* 0xffffffffff057424 */ /* 0x000fc600078e00ff */
[----:B------:R-:W-:Y:S02]  /*2700*/  FADD.FTZ R7, R7, R6 ;  /* 0x0000000607077221 */ /* 0x000fe40000010000 */
[----:B------:R-:W-:Y:S02]  /*2710*/  SHF.L.U32 R5, R5, R28, RZ ;  /* 0x0000001c05057219 */ /* 0x000fe400000006ff */
[----:B--2---:R-:W-:Y:S02]  /*2720*/  FADD.FTZ R8, R7, R8 ;  /* 0x0000000807087221 */ /* 0x004fe40000010000 */
[----:B------:R-:W-:Y:S02]  /*2730*/  LOP3.LUT R5, RZ, R5, RZ, 0x33, !PT ;  /* 0x00000005ff057212 */ /* 0x000fe400078e33ff */
[----:B------:R-:W-:-:S04]  /*2740*/  FADD.FTZ R9, R9, R8 ;  /* 0x0000000809097221 */ /* 0x000fc80000010000 */
[----:B------:R-:W-:-:S04]  /*2750*/  FADD.FTZ R10, R10, R9 ;  /* 0x000000090a0a7221 */ /* 0x000fc80000010000 */
[----:B------:R-:W-:-:S04]  /*2760*/  FADD.FTZ R11, R11, R10 ;  /* 0x0000000a0b0b7221 */ /* 0x000fc80000010000 */
[----:B0-----:R-:W-:-:S04]  /*2770*/  FADD.FTZ R12, R11, R12 ;  /* 0x0000000c0b0c7221 */ /* 0x001fc80000010000 */
[----:B------:R-:W-:-:S04]  /*2780*/  FADD.FTZ R13, R13, R12 ;  /* 0x0000000c0d0d7221 */ /* 0x000fc80000010000 */
[----:B------:R-:W-:-:S04]  /*2790*/  FADD.FTZ R14, R14, R13 ;  /* 0x0000000d0e0e7221 */ /* 0x000fc80000010000 */
[----:B------:R-:W-:-:S04]  /*27a0*/  FADD.FTZ R15, R15, R14 ;  /* 0x0000000e0f0f7221 */ /* 0x000fc80000010000 */
[----:B-1----:R-:W-:-:S04]  /*27b0*/  FADD.FTZ R16, R15, R16 ;  /* 0x000000100f107221 */ /* 0x002fc80000010000 */
[----:B------:R-:W-:-:S04]  /*27c0*/  FADD.FTZ R17, R17, R16 ;  /* 0x0000001011117221 */ /* 0x000fc80000010000 */
[----:B------:R-:W-:-:S04]  /*27d0*/  FADD.FTZ R18, R18, R17 ;  /* 0x0000001112127221 */ /* 0x000fc80000010000 */
[----:B------:R-:W-:Y:S01]  /*27e0*/  FADD.FTZ R19, R19, R18 ;  /* 0x0000001213137221 */ /* 0x000fe20000010000 */
[----:B------:R-:W-:Y:S05]  /*27f0*/  WARPSYNC R5 ;  /* 0x0000000005007348 */ /* 0x000fea0003800000 */
[----:B------:R1:W-:Y:S02]  /*2800*/  STS [R22+UR5], R19 ;  /* 0x0000001316007988 */ /* 0x0003e40008000805 */
.L_x_99:
[----:B------:R-:W-:Y:S01]  /*2810*/  ISETP.NE.AND P1, PT, R21, RZ, PT ;  /* 0x000000ff1500720c */ /* 0x000fe20003f25270 */
[----:B------:R-:W-:Y:S05]  /*2820*/  WARPSYNC.ALL ;  /* 0x0000000000007948 */ /* 0x000fea0003800000 */
[----:B------:R-:W-:Y:S06]  /*2830*/  BAR.SYNC.DEFER_BLOCKING 0x0 ;  /* 0x0000000000007b1d */ /* 0x000fec0000010000 */
[----:B------:R-:W-:Y:S04]  /*2840*/  BSSY B0, `(.L_x_100) ;  /* 0x0000053000007945 */ /* 0x000fe80003800000 */
[----:B------:R-:W-:Y:S05]  /*2850*/  @P1 BRA `(.L_x_101) ;  /* 0x0000000400441947 */ /* 0x000fea0003800000 */
[----:B------:R-:W-:Y:S01]  /*2860*/  ISETP.NE.AND P0, PT, R28, RZ, PT ;  /* 0x000000ff1c00720c */ /* 0x000fe20003f05270 */
[----:B-1----:R-:W-:-:S12]  /*2870*/  IMAD.MOV.U32 R19, RZ, RZ, RZ ;  /* 0x000000ffff137224 */ /* 0x002fd800078e00ff */
[----:B------:R-:W-:Y:S05]  /*2880*/  @!P0 BRA `(.L_x_102) ;  /* 0x0000000400348947 */ /* 0x000fea0003800000 */
[C---:B------:R-:W-:Y:S01]  /*2890*/  VIADD R4, R28.reuse, 0xffffffff ;  /* 0xffffffff1c047836 */ /* 0x040fe20000000000 */
[----:B------:R-:W-:Y:S01]  /*28a0*/  UMOV UR4, URZ ;  /* 0x0000003f00047c82 */ /* 0x000fe20008000000 */
[----:B------:R-:W-:Y:S01]  /*28b0*/  HFMA2.MMA R19, -RZ, RZ, 0, 0 ;  /* 0x00000000ff137435 */ /* 0x000fe200000001ff */
[----:B------:R-:W-:Y:S02]  /*28c0*/  LOP3.LUT R21, R28, 0x3, RZ, 0xc0, !PT ;  /* 0x000000031c157812 */ /* 0x000fe400078ec0ff */
[----:B------:R-:W-:-:S13]  /*28d0*/  ISETP.GE.U32.AND P0, PT, R4, 0x3, PT ;  /* 0x000000030400780c */ /* 0x000fda0003f06070 */
[----:B------:R-:W-:Y:S05]  /*28e0*/  @!P0 BRA `(.L_x_103) ;  /* 0x0000000000f88947 */ /* 0x000fea0003800000 */
[----:B------:R-:W-:Y:S01]  /*28f0*/  LEA.HI R20, R20, -R21, RZ, 0x1b ;  /* 0x8000001514147211 */ /* 0x000fe200078fd8ff */
[----:B------:R-:W-:Y:S01]  /*2900*/  UMOV UR4, URZ ;  /* 0x0000003f00047c82 */ /* 0x000fe20008000000 */
[----:B------:R-:W-:Y:S02]  /*2910*/  IMAD.MOV.U32 R19, RZ, RZ, RZ ;  /* 0x000000ffff137224 */ /* 0x000fe400078e00ff */
[----:B------:R-:W-:-:S13]  /*2920*/  ISETP.GT.AND P0, PT, R20, RZ, PT ;  /* 0x000000ff1400720c */ /* 0x000fda0003f04270 */
[----:B------:R-:W-:Y:S05]  /*2930*/  @!P0 BRA `(.L_x_104) ;  /* 0x0000000000bc8947 */ /* 0x000fea0003800000 */
[----:B------:R-:W-:Y:S02]  /*2940*/  ISETP.GT.AND P2, PT, R20, 0xc, PT ;  /* 0x0000000c1400780c */ /* 0x000fe40003f44270 */
[----:B------:R-:W-:-:S11]  /*2950*/  PLOP3.LUT P0, PT, PT, PT, PT, 0x80, 0x0 ;  /* 0x000000000000781c */ /* 0x000fd60003f0f070 */
[----:B------:R-:W-:Y:S05]  /*2960*/  @!P2 BRA `(.L_x_105) ;  /* 0x000000000068a947 */ /* 0x000fea0003800000 */
[----:B------:R-:W-:-:S13]  /*2970*/  PLOP3.LUT P0, PT, PT, PT, PT, 0x8, 0x0 ;  /* 0x000000000000781c */ /* 0x000fda0003f0e170 */
.L_x_106:
[----:B------:R-:W-:Y:S01]  /*2980*/  ULEA UR8, UR4, UR5, 0x2 ;  /* 0x0000000504087291 */ /* 0x000fe2000f8e103f */
[----:B------:R-:W-:Y:S01]  /*2990*/  VIADD R20, R20, 0xfffffff0 ;  /* 0xfffffff014147836 */ /* 0x000fe20000000000 */
[----:B------:R-:W-:-:S04]  /*29a0*/  UIADD3 UR4, UR4, 0x10, URZ ;  /* 0x0000001004047890 */ /* 0x000fc8000fffe03f */
[----:B------:R-:W-:-:S03]  /*29b0*/  ISETP.GT.AND P2, PT, R20, 0xc, PT ;  /* 0x0000000c1400780c */ /* 0x000fc60003f44270 */
[----:B------:R-:W1:Y:S04]  /*29c0*/  LDS.128 R4, [UR8] ;  /* 0x00000008ff047984 */ /* 0x000e680008000c00 */
[----:B0-----:R-:W0:Y:S04]  /*29d0*/  LDS.128 R8, [UR8+0x10] ;  /* 0x00001008ff087984 */ /* 0x001e280008000c00 */
[----:B------:R-:W2:Y:S01]  /*29e0*/  LDS.128 R12, [UR8+0x20] ;  /* 0x00002008ff0c7984 */ /* 0x000ea20008000c00 */
[----:B-1----:R-:W-:-:S03]  /*29f0*/  FADD.FTZ R4, R4, R19 ;  /* 0x0000001304047221 */ /* 0x002fc60000010000 */
[----:B------:R-:W1:Y:S01]  /*2a00*/  LDS.128 R16, [UR8+0x30] ;  /* 0x00003008ff107984 */ /* 0x000e620008000c00 */
[----:B------:R-:W-:-:S04]  /*2a10*/  FADD.FTZ R5, R5, R4 ;  /* 0x0000000405057221 */ /* 0x000fc80000010000 */
[----:B------:R-:W-:-:S04]  /*2a20*/  FADD.FTZ R6, R6, R5 ;  /* 0x0000000506067221 */ /* 0x000fc80000010000 */
[----:B------:R-:W-:-:S04]  /*2a30*/  FADD.FTZ R7, R7, R6 ;  /* 0x0000000607077221 */ /* 0x000fc80000010000 */
[----:B0-----:R-:W-:-:S04]  /*2a40*/  FADD.FTZ R8, R7, R8 ;  /* 0x0000000807087221 */ /* 0x001fc80000010000 */
[----:B------:R-:W-:-:S04]  /*2a50*/  FADD.FTZ R9, R9, R8 ;  /* 0x0000000809097221 */ /* 0x000fc80000010000 */
[----:B------:R-:W-:-:S04]  /*2a60*/  FADD.FTZ R10, R10, R9 ;  /* 0x000000090a0a7221 */ /* 0x000fc80000010000 */
[----:B------:R-:W-:-:S04]  /*2a70*/  FADD.FTZ R11, R11, R10 ;  /* 0x0000000a0b0b7221 */ /* 0x000fc80000010000 */
[----:B--2---:R-:W-:-:S04]  /*2a80*/  FADD.FTZ R12, R11, R12 ;  /* 0x0000000c0b0c7221 */ /* 0x004fc80000010000 */
[----:B------:R-:W-:-:S04]  /*2a90*/  FADD.FTZ R13, R13, R12 ;  /* 0x0000000c0d0d7221 */ /* 0x000fc80000010000 */
[----:B------:R-:W-:-:S04]  /*2aa0*/  FADD.FTZ R14, R14, R13 ;  /* 0x0000000d0e0e7221 */ /* 0x000fc80000010000 */
[----:B------:R-:W-:-:S04]  /*2ab0*/  FADD.FTZ R15, R15, R14 ;  /* 0x0000000e0f0f7221 */ /* 0x000fc80000010000 */
[----:B-1----:R-:W-:-:S04]  /*2ac0*/  FADD.FTZ R16, R15, R16 ;  /* 0x000000100f107221 */ /* 0x002fc80000010000 */
[----:B------:R-:W-:-:S04]  /*2ad0*/  FADD.FTZ R17, R17, R16 ;  /* 0x0000001011117221 */ /* 0x000fc80000010000 */
[----:B------:R-:W-:-:S04]  /*2ae0*/  FADD.FTZ R18, R18, R17 ;  /* 0x0000001112127221 */ /* 0x000fc80000010000 */
[----:B------:R-:W-:Y:S01]  /*2af0*/  FADD.FTZ R19, R19, R18 ;  /* 0x0000001213137221 */ /* 0x000fe20000010000 */
[----:B------:R-:W-:Y:S06]  /*2b00*/  @P2 BRA `(.L_x_106) ;  /* 0xfffffffc009c2947 */ /* 0x000fec000383ffff */
.L_x_105:
[----:B------:R-:W-:-:S13]  /*2b10*/  ISETP.GT.AND P2, PT, R20, 0x4, PT ;  /* 0x000000041400780c */ /* 0x000fda0003f44270 */
[----:B------:R-:W-:Y:S05]  /*2b20*/  @!P2 BRA `(.L_x_107) ;  /* 0x000000000038a947 */ /* 0x000fea0003800000 */
[----:B------:R-:W-:Y:S01]  /*2b30*/  ULEA UR8, UR4, UR5, 0x2 ;  /* 0x0000000504087291 */ /* 0x000fe2000f8e103f */
[----:B------:R-:W-:Y:S01]  /*2b40*/  PLOP3.LUT P0, PT, PT, PT, PT, 0x8, 0x0 ;  /* 0x000000000000781c */ /* 0x000fe20003f0e170 */
[----:B------:R-:W-:Y:S01]  /*2b50*/  VIADD R20, R20, 0xfffffff8 ;  /* 0xfffffff814147836 */ /* 0x000fe20000000000 */
[----:B------:R-:W-:-:S06]  /*2b60*/  UIADD3 UR4, UR4, 0x8, URZ ;  /* 0x0000000804047890 */ /* 0x000fcc000fffe03f */
[----:B------:R-:W1:Y:S04]  /*2b70*/  LDS.128 R4, [UR8] ;  /* 0x00000008ff047984 */ /* 0x000e680008000c00 */
[----:B0-----:R-:W0:Y:S01]  /*2b80*/  LDS.128 R8, [UR8+0x10] ;  /* 0x00001008ff087984 */ /* 0x001e220008000c00 */
[----:B-1----:R-:W-:-:S04]  /*2b90*/  FADD.FTZ R4, R19, R4 ;  /* 0x0000000413047221 */ /* 0x002fc80000010000 */
[----:B------:R-:W-:-:S04]  /*2ba0*/  FADD.FTZ R5, R5, R4 ;  /* 0x0000000405057221 */ /* 0x000fc80000010000 */
[----:B------:R-:W-:-:S04]  /*2bb0*/  FADD.FTZ R6, R6, R5 ;  /* 0x0000000506067221 */ /* 0x000fc80000010000 */
[----:B------:R-:W-:-:S04]  /*2bc0*/  FADD.FTZ R7, R7, R6 ;  /* 0x0000000607077221 */ /* 0x000fc80000010000 */
[----:B0-----:R-:W-:-:S04]  /*2bd0*/  FADD.FTZ R8, R7, R8 ;  /* 0x0000000807087221 */ /* 0x001fc80000010000 */
[----:B------:R-:W-:-:S04]  /*2be0*/  FADD.FTZ R9, R9, R8 ;  /* 0x0000000809097221 */ /* 0x000fc80000010000 */
[----:B------:R-:W-:-:S04]  /*2bf0*/  FADD.FTZ R10, R10, R9 ;  /* 0x000000090a0a7221 */ /* 0x000fc80000010000 */
[----:B------:R-:W-:-:S07]  /*2c00*/  FADD.FTZ R19, R11, R10 ;  /* 0x0000000a0b137221 */ /* 0x000fce0000010000 */
.L_x_107:
[----:B------:R-:W-:-:S13]  /*2c10*/  ISETP.NE.OR P0, PT, R20, RZ, P0 ;  /* 0x000000ff1400720c */ /* 0x000fda0000705670 */
[----:B------:R-:W-:Y:S05]  /*2c20*/  @!P0 BRA `(.L_x_103) ;  /* 0x0000000000288947 */ /* 0x000fea0003800000 */
.L_x_104:
[----:B------:R-:W-:Y:S01]  /*2c30*/  ULEA UR8, UR4, UR5, 0x2 ;  /* 0x0000000504087291 */ /* 0x000fe2000f8e103f */
[----:B------:R-:W-:Y:S01]  /*2c40*/  VIADD R20, R20, 0xfffffffc ;  /* 0xfffffffc14147836 */ /* 0x000fe20000000000 */
[----:B------:R-:W-:-:S04]  /*2c50*/  UIADD3 UR4, UR4, 0x4, URZ ;  /* 0x0000000404047890 */ /* 0x000fc8000fffe03f */
[----:B------:R-:W-:-:S03]  /*2c60*/  ISETP.NE.AND P0, PT, R20, RZ, PT ;  /* 0x000000ff1400720c */ /* 0x000fc60003f05270 */
[----:B------:R-:W1:Y:S02]  /*2c70*/  LDS.128 R4, [UR8] ;  /* 0x00000008ff047984 */ /* 0x000e640008000c00 */
[----:B-1----:R-:W-:-:S04]  /*2c80*/  FADD.FTZ R4, R4, R19 ;  /* 0x0000001304047221 */ /* 0x002fc80000010000 */
[----:B------:R-:W-:-:S04]  /*2c90*/  FADD.FTZ R5, R5, R4 ;  /* 0x0000000405057221 */ /* 0x000fc80000010000 */
[----:B------:R-:W-:-:S04]  /*2ca0*/  FADD.FTZ R6, R6, R5 ;  /* 0x0000000506067221 */ /* 0x000fc80000010000 */
[----:B------:R-:W-:Y:S01]  /*2cb0*/  FADD.FTZ R19, R7, R6 ;  /* 0x0000000607137221 */ /* 0x000fe20000010000 */
[----:B------:R-:W-:Y:S06]  /*2cc0*/  @P0 BRA `(.L_x_104) ;  /* 0xfffffffc00d80947 */ /* 0x000fec000383ffff */
.L_x_103:
[----:B------:R-:W-:-:S13]  /*2cd0*/  ISETP.NE.AND P0, PT, R21, RZ, PT ;  /* 0x000000ff1500720c */ /* 0x000fda0003f05270 */
[----:B------:R-:W-:Y:S05]  /*2ce0*/  @!P0 BRA `(.L_x_102) ;  /* 0x00000000001c8947 */ /* 0x000fea0003800000 */
[----:B------:R-:W-:-:S12]  /*2cf0*/  ULEA UR4, UR4, UR5, 0x2 ;  /* 0x0000000504047291 */ /* 0x000fd8000f8e103f */
.L_x_108:
[----:B------:R-:W1:Y:S01]  /*2d00*/  LDS R4, [UR4] ;  /* 0x00000004ff047984 */ /* 0x000e620008000800 */
[----:B------:R-:W-:Y:S01]  /*2d10*/  IADD3 R21, R21, -0x1, RZ ;  /* 0xffffffff15157810 */ /* 0x000fe20007ffe0ff */
[----:B------:R-:W-:-:S03]  /*2d20*/  UIADD3 UR4, UR4, 0x4, URZ ;  /* 0x0000000404047890 */ /* 0x000fc6000fffe03f */
[----:B------:R-:W-:Y:S01]  /*2d30*/  ISETP.NE.AND P0, PT, R21, RZ, PT ;  /* 0x000000ff1500720c */ /* 0x000fe20003f05270 */
[----:B-1----:R-:W-:-:S12]  /*2d40*/  FADD.FTZ R19, R4, R19 ;  /* 0x0000001304137221 */ /* 0x002fd80000010000 */
[----:B------:R-:W-:Y:S05]  /*2d50*/  @P0 BRA `(.L_x_108) ;  /* 0xfffffffc00e80947 */ /* 0x000fea000383ffff */
.L_x_102:
[----:B------:R2:W-:Y:S02]  /*2d60*/  STS [UR5], R19 ;  /* 0x00000013ff007988 */ /* 0x0005e40008000805 */
.L_x_101:
[----:B------:R-:W-:Y:S05]  /*2d70*/  BSYNC B0 ;  /* 0x0000000000007941 */ /* 0x000fea0003800000 */
.L_x_100:
[----:B------:R-:W-:Y:S06]  /*2d80*/  BAR.SYNC.DEFER_BLOCKING 0x0 ;  /* 0x0000000000007b1d */ /* 0x000fec0000010000 */
[----:B------:R-:W3:Y:S01]  /*2d90*/  LDS R6, [UR5] ;  /* 0x00000005ff067984 */ /* 0x000ee20008000800 */
[----:B------:R-:W-:Y:S05]  /*2da0*/  @P1 EXIT ;  /* 0x000000000000194d */ /* 0x000fea0003800000 */
[C---:B-----5:R-:W-:Y:S01]  /*2db0*/  LEA R4, P0, R26.reuse, R0, 0x1 ;  /* 0x000000001a047211 */ /* 0x060fe200078008ff */
[----:B------:R-:W-:Y:S01]  /*2dc0*/  ULDC.64 UR4, c[0x0][0x230] ;  /* 0x00008c0000047ab9 */ /* 0x000fe20000000a00 */
[----:B------:R-:W4:Y:S01]  /*2dd0*/  LDC R8, c[0x0][0x238] ;  /* 0x00008e00ff087b82 */ /* 0x000f220000000800 */
[----:B---3--:R-:W3:Y:S01]  /*2de0*/  MUFU.LG2 R6, R6 ;  /* 0x0000000600067308 */ /* 0x008ee20000000c00 */
[----:B------:R-:W-:Y:S01]  /*2df0*/  LEA.HI.X R5, R26, R2, R27, 0x1, P0 ;  /* 0x000000021a057211 */ /* 0x000fe200000f0c1b */
[----:B------:R-:W-:-:S04]  /*2e00*/  ULDC.64 UR8, c[0x0][0x218] ;  /* 0x0000860000087ab9 */ /* 0x000fc80000000a00 */
[----:B------:R0:W2:Y:S02]  /*2e10*/  LDG.E.U16 R4, desc[UR6][R4.64] ;  /* 0x0000000604047981 */ /* 0x0000a4000c1e1500 */
[----:B------:R-:W1:Y:S01]  /*2e20*/  I2F.S64 R7, UR4 ;  /* 0x0000000400077d12 */ /* 0x000e620008301400 */
[----:B------:R-:W-:Y:S01]  /*2e30*/  ULDC.64 UR4, c[0x0][0x210] ;  /* 0x0000840000047ab9 */ /* 0x000fe20000000a00 */
[----:B0-----:R-:W-:Y:S01]  /*2e40*/  SHF.R.U32.HI R5, RZ, 0x1e, R3 ;  /* 0x0000001eff057819 */ /* 0x001fe20000011603 */
[----:B---3--:R-:W-:-:S05]  /*2e50*/  FFMA.FTZ R25, R6, 0.69314718246459960938, R25 ;  /* 0x3f31721806197823 */ /* 0x008fca0000010019 */
[----:B-1----:R-:W0:Y:S01]  /*2e60*/  MUFU.RCP R7, R7 ;  /* 0x0000000700077308 */ /* 0x002e220000001000 */
[----:B----4-:R-:W-:Y:S01]  /*2e70*/  FADD.FTZ R6, -R8, 1 ;  /* 0x3f80000008067421 */ /* 0x010fe20000010100 */
[----:B0-----:R-:W-:Y:S01]  /*2e80*/  FFMA.FTZ R24, -R24, R7, R25 ;  /* 0x0000000718187223 */ /* 0x001fe20000010119 */
[----:B--2---:R-:W-:Y:S02]  /*2e90*/  IMAD.U32 R0, R4, 0x10000, RZ ;  /* 0x0001000004007824 */ /* 0x004fe400078e00ff */
[----:B------:R-:W-:-:S04]  /*2ea0*/  IMAD.SHL.U32 R4, R3, 0x4, RZ ;  /* 0x0000000403047824 */ /* 0x000fc800078e00ff */
[----:B------:R-:W0:Y:S02]  /*2eb0*/  F2F.BF16.F32 R0, R0 ;  /* 0x0000000000007304 */ /* 0x000e240000202000 */
[----:B0-----:R-:W-:-:S04]  /*2ec0*/  IMAD.U32 R2, R0, 0x10000, RZ ;  /* 0x0001000000027824 */ /* 0x001fc800078e00ff */
[----:B------:R-:W-:Y:S01]  /*2ed0*/  FADD.FTZ R3, -R25, R2 ;  /* 0x0000000219037221 */ /* 0x000fe20000010100 */
[C---:B------:R-:W-:Y:S02]  /*2ee0*/  IADD3 R2, P0, R4.reuse, UR4, RZ ;  /* 0x0000000404027c10 */ /* 0x040fe4000ff1e0ff */
[----:B------:R-:W-:Y:S01]  /*2ef0*/  IADD3 R4, P1, R4, UR8, RZ ;  /* 0x0000000804047c10 */ /* 0x000fe2000ff3e0ff */
[----:B------:R-:W-:Y:S01]  /*2f00*/  FMUL.FTZ R7, R3, R6 ;  /* 0x0000000603077220 */ /* 0x000fe20000410000 */
[C---:B------:R-:W-:Y:S02]  /*2f10*/  IADD3.X R3, R5.reuse, UR5, RZ, P0, !PT ;  /* 0x0000000505037c10 */ /* 0x040fe400087fe4ff */
[----:B------:R-:W-:Y:S01]  /*2f20*/  IADD3.X R5, R5, UR9, RZ, P1, !PT ;  /* 0x0000000905057c10 */ /* 0x000fe20008ffe4ff */
[----:B------:R-:W-:-:S05]  /*2f30*/  FFMA.FTZ R7, R24, R8, -R7 ;  /* 0x0000000818077223 */ /* 0x000fca0000010807 */
[----:B------:R-:W-:Y:S04]  /*2f40*/  STG.E desc[UR6][R2.64], R7 ;  /* 0x0000000702007986 */ /* 0x000fe8000c101906 */
[----:B------:R-:W-:Y:S01]  /*2f50*/  STG.E desc[UR6][R4.64], R25 ;  /* 0x0000001904007986 */ /* 0x000fe2000c101906 */
[----:B------:R-:W-:Y:S05]  /*2f60*/  EXIT ;  /* 0x000000000000794d */ /* 0x000fea0003800000 */
.L_x_109:
        /* <DEDUP_REMOVED lines=9> */
.L_x_259:


//--------------------- .text._Z27cunn_SoftMaxXEntropyForwardILi8EN3c108BFloat16EfS1_25LogSoftMaxForwardEpilogueEvPT1_PT2_PT0_Pllf --------------------------
	.section	.text._Z27cunn_SoftMaxXEntropyForwardILi8EN3c108BFloat16EfS1_25LogSoftMaxForwardEpilogueEvPT1_PT2_PT0_Pllf,"ax",@progbits
	.align	128
        .global         _Z27cunn_SoftMaxXEntropyForwardILi8EN3c108BFloat16EfS1_25LogSoftMaxForwardEpilogueEvPT1_PT2_PT0_Pllf
        .type           _Z27cunn_SoftMaxXEntropyForwardILi8EN3c108BFloat16EfS1_25LogSoftMaxForwardEpilogueEvPT1_PT2_PT0_Pllf,@function
        .size           _Z27cunn_SoftMaxXEntropyForwardILi8EN3c108BFloat16EfS1_25LogSoftMaxForwardEpilogueEvPT1_PT2_PT0_Pllf,(.L_x_260 - _Z27cunn_SoftMaxXEntropyForwardILi8EN3c108BFloat16EfS1_25LogSoftMaxForwardEpilogueEvPT1_PT2_PT0_Pllf)
        .other          _Z27cunn_SoftMaxXEntropyForwardILi8EN3c108BFloat16EfS1_25LogSoftMaxForwardEpilogueEvPT1_PT2_PT0_Pllf,@"STO_CUDA_ENTRY STV_DEFAULT"
_Z27cunn_SoftMaxXEntropyForwardILi8EN3c108BFloat16EfS1_25LogSoftMaxForwardEpilogueEvPT1_PT2_PT0_Pllf:
.text._Z27cunn_SoftMaxXEntropyForwardILi8EN3c108BFloat16EfS1_25LogSoftMaxForwardEpilogueEvPT1_PT2_PT0_Pllf:
        /* <DEDUP_REMOVED lines=38> */
.L_x_110:
[----:B------:R-:W-:Y:S01]  /*0260*/  IMAD.MOV.U32 R14, RZ, RZ, RZ ;  /* 0x000000ffff0e7224 */ /* 0x000fe200078e00ff */
[----:B------:R-:W-:Y:S01]  /*0270*/  MOV R15, 0xff7fffff ;  /* 0xff7fffff000f7802 */ /* 0x000fe20000000f00 */
[----:B------:R-:W-:Y:S02]  /*0280*/  IMAD.MOV.U32 R12, RZ, RZ, R0 ;  /* 0x000000ffff0c7224 */ /* 0x000fe400078e0000 */
[----:B------:R-:W-:-:S07]  /*0290*/  IMAD.MOV.U32 R13, RZ, RZ, R2 ;  /* 0x000000ffff0d7224 */ /* 0x000fce00078e0002 */
.L_x_111:
        /* <DEDUP_REMOVED lines=28> */
.L_x_114:
        /* <DEDUP_REMOVED lines=34> */
.L_x_113:
[----:B------:R-:W-:Y:S05]  /*0680*/  BSYNC B0 ;  /* 0x0000000000007941 */ /* 0x000fea0003800000 */
.L_x_112:
[----:B------:R-:W-:Y:S04]  /*0690*/  BSSY B0, `(.L_x_115) ;  /* 0x000000a000007945 */ /* 0x000fe80003800000 */
[----:B------:R-:W-:Y:S05]  /*06a0*/  @P1 BRA `(.L_x_116) ;  /* 0x0000000000201947 */ /* 0x000fea0003800000 */
.L_x_117:
        /* <DEDUP_REMOVED lines=8> */
.L_x_116:
[----:B------:R-:W-:Y:S05]  /*0730*/  BSYNC B0 ;  /* 0x0000000000007941 */ /* 0x000fea0003800000 */
.L_x_115:
        /* <DEDUP_REMOVED lines=165> */
.L_x_118:
        /* <DEDUP_REMOVED lines=27> */
.L_x_125:
        /* <DEDUP_REMOVED lines=74> */
.L_x_124:
        /* <DEDUP_REMOVED lines=41> */
.L_x_126:
[----:B------:R-:W-:-:S13]  /*1a70*/  ISETP.NE.OR P0, PT, R16, RZ, P0 ;  /* 0x000000ff1000720c */ /* 0x000fda0000705670 */
[----:B------:R-:W-:Y:S05]  /*1a80*/  @!P0 BRA `(.L_x_122) ;  /* 0x00000000005c8947 */ /* 0x000fea0003800000 */
.L_x_123:
        /* <DEDUP_REMOVED lines=23> */
.L_x_122:
[----:B------:R-:W-:-:S13]  /*1c00*/  ISETP.NE.AND P0, PT, R25, RZ, PT ;  /* 0x000000ff1900720c */ /* 0x000fda0003f05270 */
[----:B------:R-:W-:Y:S05]  /*1c10*/  @!P0 BRA `(.L_x_121) ;  /* 0x0000000000348947 */ /* 0x000fea0003800000 */
[----:B------:R-:W-:Y:S01]  /*1c20*/  IMAD.IADD R8, R20, 0x1, R17 ;  /* 0x0000000114087824 */ /* 0x000fe200078e0211 */
[----:B------:R-:W-:-:S04]  /*1c30*/  LEA R17, R17, UR5, 0x2 ;  /* 0x0000000511117c11 */ /* 0x000fc8000f8e10ff */
[----:B------:R-:W-:-:S07]  /*1c40*/  LEA R8, R8, UR5, 0x2 ;  /* 0x0000000508087c11 */ /* 0x000fce000f8e10ff */
.L_x_127:
        /* <DEDUP_REMOVED lines=10> */
.L_x_121:
[----:B------:R-:W-:Y:S01]  /*1cf0*/  LEA R9, R20, UR5, 0x2 ;  /* 0x0000000514097c11 */ /* 0x000fe2000f8e10ff */
[----:B------:R2:W-:Y:S04]  /*1d00*/  STS [UR5], R15 ;  /* 0x0000000fff007988 */ /* 0x0005e80008000805 */
[----:B------:R2:W-:Y:S02]  /*1d10*/  STS [R9], R24 ;  /* 0x0000001809007388 */ /* 0x0005e40000000800 */
.L_x_120:
[----:B------:R-:W-:Y:S05]  /*1d20*/  BSYNC B0 ;  /* 0x0000000000007941 */ /* 0x000fea0003800000 */
.L_x_119:
        /* <DEDUP_REMOVED lines=38> */
.L_x_128:
        /* <DEDUP_REMOVED lines=16> */
.L_x_131:
        /* <DEDUP_REMOVED lines=50> */
.L_x_130:
[----:B------:R-:W-:Y:S05]  /*23b0*/  BSYNC B0 ;  /* 0x0000000000007941 */ /* 0x000fea0003800000 */
.L_x_129:
        /* <DEDUP_REMOVED lines=9> */
.L_x_134:
        /* <DEDUP_REMOVED lines=10> */
.L_x_133:
[----:B------:R-:W-:Y:S05]  /*24f0*/  BSYNC B0 ;  /* 0x0000000000007941 */ /* 0x000fea0003800000 */
.L_x_132:
        /* <DEDUP_REMOVED lines=49> */
.L_x_135:
        /* <DEDUP_REMOVED lines=23> */
.L_x_142:
        /* <DEDUP_REMOVED lines=25> */
.L_x_141:
        /* <DEDUP_REMOVED lines=16> */
.L_x_143:
[----:B------:R-:W-:-:S13]  /*2c10*/  ISETP.NE.OR P0, PT, R20, RZ, P0 ;  /* 0x000000ff1400720c */ /* 0x000fda0000705670 */
[----:B------:R-:W-:Y:S05]  /*2c20*/  @!P0 BRA `(.L_x_139) ;  /* 0x0000000000288947 */ /* 0x000fea0003800000 */
.L_x_140:
        /* <DEDUP_REMOVED lines=10> */
.L_x_139:
[----:B------:R-:W-:-:S13]  /*2cd0*/  ISETP.NE.AND P0, PT, R21, RZ, PT ;  /* 0x000000ff1500720c */ /* 0x000fda0003f05270 */
[----:B------:R-:W-:Y:S05]  /*2ce0*/  @!P0 BRA `(.L_x_138) ;  /* 0x00000000001c8947 */ /* 0x000fea0003800000 */
[----:B------:R-:W-:-:S12]  /*2cf0*/  ULEA UR4, UR4, UR5, 0x2 ;  /* 0x0000000504047291 */ /* 0x000fd8000f8e103f */
.L_x_144:
[----:B------:R-:W1:Y:S01]  /*2d00*/  LDS R4, [UR4] ;  /* 0x00000004ff047984 */ /* 0x000e620008000800 */
[----:B------:R-:W-:Y:S01]  /*2d10*/  IADD3 R21, R21, -0x1, RZ ;  /* 0xffffffff15157810 */ /* 0x000fe20007ffe0ff */
[----:B------:R-:W-:-:S03]  /*2d20*/  UIADD3 UR4, UR4, 0x4, URZ ;  /* 0x0000000404047890 */ /* 0x000fc6000fffe03f */
[----:B------:R-:W-:Y:S01]  /*2d30*/  ISETP.NE.AND P0, PT, R21, RZ, PT ;  /* 0x000000ff1500720c */ /* 0x000fe20003f05270 */
[----:B-1----:R-:W-:-:S12]  /*2d40*/  FADD.FTZ R19, R4, R19 ;  /* 0x0000001304137221 */ /* 0x002fd80000010000 */
[----:B------:R-:W-:Y:S05]  /*2d50*/  @P0 BRA `(.L_x_144) ;  /* 0xfffffffc00e80947 */ /* 0x000fea000383ffff */
.L_x_138:
[----:B------:R2:W-:Y:S02]  /*2d60*/  STS [UR5], R19 ;  /* 0x00000013ff007988 */ /* 0x0005e40008000805 */
.L_x_137:
[----:B------:R-:W-:Y:S05]  /*2d70*/  BSYNC B0 ;  /* 0x0000000000007941 */ /* 0x000fea0003800000 */
.L_x_136:
[----:B------:R-:W-:Y:S06]  /*2d80*/  BAR.SYNC.DEFER_BLOCKING 0x0 ;  /* 0x0000000000007b1d */ /* 0x000fec0000010000 */
[----:B------:R-:W3:Y:S01]  /*2d90*/  LDS R8, [UR5] ;  /* 0x00000005ff087984 */ /* 0x000ee20008000800 */
[----:B------:R-:W-:Y:S05]  /*2da0*/  @P1 EXIT ;  /* 0x000000000000194d */ /* 0x000fea0003800000 */
[C---:B-----5:R-:W-:Y:S01]  /*2db0*/  LEA R4, P0, R26.reuse, R0, 0x1 ;  /* 0x000000001a047211 */ /* 0x060fe200078008ff */
[----:B---3--:R-:W3:Y:S01]  /*2dc0*/  MUFU.LG2 R8, R8 ;  /* 0x0000000800087308 */ /* 0x008ee20000000c00 */
[----:B------:R-:W-:Y:S01]  /*2dd0*/  ULDC.64 UR4, c[0x0][0x230] ;  /* 0x00008c0000047ab9 */ /* 0x000fe20000000a00 */
[----:B------:R-:W0:Y:S01]  /*2de0*/  LDC R10, c[0x0][0x238] ;  /* 0x00008e00ff0a7b82 */ /* 0x000e220000000800 */
[----:B------:R-:W-:-:S05]  /*2df0*/  LEA.HI.X R5, R26, R2, R27, 0x1, P0 ;  /* 0x000000021a057211 */ /* 0x000fca00000f0c1b */
[----:B------:R-:W4:Y:S01]  /*2e00*/  LDG.E.U16 R4, desc[UR6][R4.64] ;  /* 0x0000000604047981 */ /* 0x000f22000c1e1500 */
[----:B------:R-:W1:Y:S01]  /*2e10*/  I2F.S64 R9, UR4 ;  /* 0x0000000400097d12 */ /* 0x000e620008301400 */
[----:B------:R-:W2:Y:S01]  /*2e20*/  LDC.64 R6, c[0x0][0x210] ;  /* 0x00008400ff067b82 */ /* 0x000ea20000000a00 */
[----:B---3--:R-:W-:-:S06]  /*2e30*/  FFMA.FTZ R25, R8, 0.69314718246459960938, R25 ;  /* 0x3f31721808197823 */ /* 0x008fcc0000010019 */
[----:B-1----:R-:W1:Y:S01]  /*2e40*/  MUFU.RCP R9, R9 ;  /* 0x0000000900097308 */ /* 0x002e620000001000 */
[----:B0-----:R-:W-:Y:S01]  /*2e50*/  FADD.FTZ R11, -R10, 1 ;  /* 0x3f8000000a0b7421 */ /* 0x001fe20000010100 */
[----:B--2---:R-:W-:-:S04]  /*2e60*/  LEA R6, P0, R3, R6, 0x2 ;  /* 0x0000000603067211 */ /* 0x004fc800078010ff */
[----:B------:R-:W-:Y:S01]  /*2e70*/  LEA.HI.X R7, R3, R7, RZ, 0x2, P0 ;  /* 0x0000000703077211 */ /* 0x000fe200000f14ff */
[----:B-1----:R-:W-:Y:S01]  /*2e80*/  FFMA.FTZ R24, -R24, R9, R25 ;  /* 0x0000000918187223 */ /* 0x002fe20000010119 */
[----:B----4-:R-:W-:Y:S02]  /*2e90*/  IMAD.U32 R0, R4, 0x10000, RZ ;  /* 0x0001000004007824 */ /* 0x010fe400078e00ff */
[----:B------:R-:W0:Y:S04]  /*2ea0*/  LDC.64 R4, c[0x0][0x218] ;  /* 0x00008600ff047b82 */ /* 0x000e280000000a00 */
[----:B------:R-:W1:Y:S02]  /*2eb0*/  F2F.BF16.F32 R0, R0 ;  /* 0x0000000000007304 */ /* 0x000e640000202000 */
[----:B-1----:R-:W-:-:S04]  /*2ec0*/  IMAD.U32 R2, R0, 0x10000, RZ ;  /* 0x0001000000027824 */ /* 0x002fc800078e00ff */
[----:B------:R-:W-:Y:S01]  /*2ed0*/  FADD.FTZ R2, -R25, R2 ;  /* 0x0000000219027221 */ /* 0x000fe20000010100 */
[C---:B0-----:R-:W-:Y:S02]  /*2ee0*/  LEA R4, P1, R3.reuse, R4, 0x1 ;  /* 0x0000000403047211 */ /* 0x041fe400078208ff */
[----:B------:R-:W-:Y:S02]  /*2ef0*/  F2FP.BF16.F32.PACK_AB R25, RZ, R25 ;  /* 0x00000019ff19723e */ /* 0x000fe400000010ff */
[----:B------:R-:W-:Y:S01]  /*2f00*/  LEA.HI.X R5, R3, R5, RZ, 0x1, P1 ;  /* 0x0000000503057211 */ /* 0x000fe200008f0cff */
[----:B------:R-:W0:Y:S02]  /*2f10*/  F2F.BF16.F32 R2, R2 ;  /* 0x0000000200027304 */ /* 0x000e240000202000 */
[----:B0-----:R-:W-:-:S04]  /*2f20*/  IMAD.U32 R0, R2, 0x10000, RZ ;  /* 0x0001000002007824 */ /* 0x001fc800078e00ff */
[----:B------:R-:W-:-:S04]  /*2f30*/  FMUL.FTZ R11, R0, R11 ;  /* 0x0000000b000b7220 */ /* 0x000fc80000410000 */
[----:B------:R-:W-:-:S05]  /*2f40*/  FFMA.FTZ R11, R24, R10, -R11 ;  /* 0x0000000a180b7223 */ /* 0x000fca000001080b */
[----:B------:R-:W-:Y:S04]  /*2f50*/  STG.E desc[UR6][R6.64], R11 ;  /* 0x0000000b06007986 */ /* 0x000fe8000c101906 */
[----:B------:R-:W-:Y:S01]  /*2f60*/  STG.E.U16 desc[UR6][R4.64], R25 ;  /* 0x0000001904007986 */ /* 0x000fe2000c101506 */
[----:B------:R-:W-:Y:S05]  /*2f70*/  EXIT ;  /* 0x000000000000794d */ /* 0x000fea0003800000 */
.L_x_145:
        /* <DEDUP_REMOVED lines=16> */
.L_x_260:


//--------------------- .text._Z27cunn_SoftMaxXEntropyForwardILi8EN3c104HalfEff25LogSoftMaxForwardEpilogueEvPT1_PT2_PT0_Pllf --------------------------
	.section	.text._Z27cunn_SoftMaxXEntropyForwardILi8EN3c104HalfEff25LogSoftMaxForwardEpilogueEvPT1_PT2_PT0_Pllf,"ax",@progbits
	.align	128
        .global         _Z27cunn_SoftMaxXEntropyForwardILi8EN3c104HalfEff25LogSoftMaxForwardEpilogueEvPT1_PT2_PT0_Pllf
        .type           _Z27cunn_SoftMaxXEntropyForwardILi8EN3c104HalfEff25LogSoftMaxForwardEpilogueEvPT1_PT2_PT0_Pllf,@function
        .size           _Z27cunn_SoftMaxXEntropyForwardILi8EN3c104HalfEff25LogSoftMaxForwardEpilogueEvPT1_PT2_PT0_Pllf,(.L_x_261 - _Z27cunn_SoftMaxXEntropyForwardILi8EN3c104HalfEff25LogSoftMaxForwardEpilogueEvPT1_PT2_PT0_Pllf)
        .other          _Z27cunn_SoftMaxXEntropyForwardILi8EN3c104HalfEff25LogSoftMaxForwardEpilogueEvPT1_PT2_PT0_Pllf,@"STO_CUDA_ENTRY STV_DEFAULT"
_Z27cunn_SoftMaxXEntropyForwardILi8EN3c104HalfEff25LogSoftMaxForwardEpilogueEvPT1_PT2_PT0_Pllf:
.text._Z27cunn_SoftMaxXEntropyForwardILi8EN3c104HalfEff25LogSoftMaxForwardEpilogueEvPT1_PT2_PT0_Pllf:
        /* <DEDUP_REMOVED lines=34> */
[----:B--2---:R-:W-:-:S05]  /*0220*/  @P0 HADD2.F32 R7, -RZ, R8.H0_H0 ;  /* 0x20000008ff070230 */ /* 0x004fca0000004100 */
[----:B------:R-:W-:Y:S01]  /*0230*/  @P0 FMNMX.FTZ R15, R7, -3.40282346638528859812e+38, !PT ;  /* 0xff7fffff070f0809 */ /* 0x000fe20007810000 */
[----:B------:R-:W-:Y:S01]  /*0240*/  @P0 FADD.FTZ R14, RZ, R7 ;  /* 0x00000007ff0e0221 */ /* 0x000fe20000010000 */
[----:B------:R-:W-:Y:S06]  /*0250*/  BRA `(.L_x_147) ;  /* 0x0000000000107947 */ /* 0x000fec0003800000 */
.L_x_146:
[----:B------:R-:W-:Y:S01]  /*0260*/  IMAD.MOV.U32 R14, RZ, RZ, RZ ;  /* 0x000000ffff0e7224 */ /* 0x000fe200078e00ff */
[----:B------:R-:W-:Y:S01]  /*0270*/  MOV R15, 0xff7fffff ;  /* 0xff7fffff000f7802 */ /* 0x000fe20000000f00 */
[----:B------:R-:W-:Y:S02]  /*0280*/  IMAD.MOV.U32 R12, RZ, RZ, R0 ;  /* 0x000000ffff0c7224 */ /* 0x000fe400078e0000 */
[----:B------:R-:W-:-:S07]  /*0290*/  IMAD.MOV.U32 R13, RZ, RZ, R2 ;  /* 0x000000ffff0d7224 */ /* 0x000fce00078e0002 */
.L_x_147:
[----:B------:R-:W1:Y:S01]  /*02a0*/  LDC R20, c[0x0][RZ] ;  /* 0x00000000ff147b82 */ /* 0x000e620000000800 */
[----:B------:R-:W-:Y:S01]  /*02b0*/  BSSY B0, `(.L_x_148) ;  /* 0x000003d000007945 */ /* 0x000fe20003800000 */
[----:B-1----:R-:W-:-:S04]  /*02c0*/  IMAD.SHL.U32 R7, R20, 0x8, RZ ;  /* 0x0000000814077824 */ /* 0x002fc800078e00ff */
[----:B------:R-:W1:Y:S01]  /*02d0*/  I2F.U32.RP R10, R7 ;  /* 0x00000007000a7306 */ /* 0x000e620000209000 */
[----:B------:R-:W-:Y:S02]  /*02e0*/  IADD3 R11, RZ, -R7, RZ ;  /* 0x80000007ff0b7210 */ /* 0x000fe40007ffe0ff */
[----:B------:R-:W-:-:S05]  /*02f0*/  ISETP.NE.U32.AND P2, PT, R7, RZ, PT ;  /* 0x000000ff0700720c */ /* 0x000fca0003f45070 */
[----:B-1----:R-:W1:Y:S02]  /*0300*/  MUFU.RCP R10, R10 ;  /* 0x0000000a000a7308 */ /* 0x002e640000001000 */
[----:B-1----:R-:W-:-:S06]  /*0310*/  VIADD R8, R10, 0xffffffe ;  /* 0x0ffffffe0a087836 */ /* 0x002fcc0000000000 */
[----:B------:R1:W2:Y:S02]  /*0320*/  F2I.FTZ.U32.TRUNC.NTZ R9, R8 ;  /* 0x0000000800097305 */ /* 0x0002a4000021f000 */
[----:B-1----:R-:W-:Y:S02]  /*0330*/  IMAD.MOV.U32 R8, RZ, RZ, RZ ;  /* 0x000000ffff087224 */ /* 0x002fe400078e00ff */
[----:B--2---:R-:W-:-:S04]  /*0340*/  IMAD R11, R11, R9, RZ ;  /* 0x000000090b0b7224 */ /* 0x004fc800078e02ff */
        /* <DEDUP_REMOVED lines=9> */
[----:B------:R-:W-:-:S04]  /*03e0*/  SEL R9, R9, R22, !P2 ;  /* 0x0000001609097207 */ /* 0x000fc80005000000 */
[----:B------:R-:W-:Y:S01]  /*03f0*/  IADD3 R22, -R9, R16, RZ ;  /* 0x0000001009167210 */ /* 0x000fe20007ffe1ff */
[----:B------:R-:W-:-:S04]  /*0400*/  IMAD.SHL.U32 R9, R21, 0x8, RZ ;  /* 0x0000000815097824 */ /* 0x000fc800078e00ff */
[----:B------:R-:W-:Y:S01]  /*0410*/  IMAD.IADD R17, R22, 0x1, R21 ;  /* 0x0000000116117824 */ /* 0x000fe200078e0215 */
[----:B------:R-:W-:-:S04]  /*0420*/  ISETP.GE.AND P0, PT, R9, R22, PT ;  /* 0x000000160900720c */ /* 0x000fc80003f06270 */
[----:B------:R-:W-:-:S09]  /*0430*/  ISETP.GE.AND P1, PT, R17, R16, PT ;  /* 0x000000101100720c */ /* 0x000fd20003f26270 */
[----:B------:R-:W-:Y:S05]  /*0440*/  @P0 BRA `(.L_x_149) ;  /* 0x00000000008c0947 */ /* 0x000fea0003800000 */
[----:B------:R-:W-:-:S07]  /*0450*/  IMAD.MOV.U32 R23, RZ, RZ, R21 ;  /* 0x000000ffff177224 */ /* 0x000fce00078e0015 */
.L_x_150:
[----:B------:R-:W-:-:S06]  /*0460*/  IMAD.WIDE R8, R23, 0x10, R12 ;  /* 0x0000001017087825 */ /* 0x000fcc00078e020c */
[----:B------:R-:W2:Y:S01]  /*0470*/  LDG.E.128 R8, desc[UR6][R8.64] ;  /* 0x0000000608087981 */ /* 0x000ea2000c1e1d00 */
[----:B------:R-:W-:Y:S02]  /*0480*/  IMAD.IADD R23, R20, 0x1, R23 ;  /* 0x0000000114177824 */ /* 0x000fe400078e0217 */
[----:B--2---:R-:W-:Y:S01]  /*0490*/  HADD2.F32 R24, -RZ, R8.H0_H0 ;  /* 0x20000008ff187230 */ /* 0x004fe20000004100 */
[----:B------:R-:W-:Y:S02]  /*04a0*/  SHF.R.U64 R25, R8, 0x10, R9 ;  /* 0x0000001008197819 */ /* 0x000fe40000001209 */
[----:B------:R-:W-:Y:S01]  /*04b0*/  SHF.R.U64 R8, R10, 0x10, R11 ;  /* 0x000000100a087819 */ /* 0x000fe2000000120b */
[----:B------:R-:W-:Y:S01]  /*04c0*/  HADD2.F32 R10, -RZ, R10.H0_H0 ;  /* 0x2000000aff0a7230 */ /* 0x000fe20000004100 */
[C---:B------:R-:W-:Y:S01]  /*04d0*/  FMNMX.FTZ R15, R24.reuse, R15, !PT ;  /* 0x0000000f180f7209 */ /* 0x040fe20007810000 */
[----:B------:R-:W-:Y:S01]  /*04e0*/  FADD.FTZ R14, R24, R14 ;  /* 0x0000000e180e7221 */ /* 0x000fe20000010000 */
[----:B------:R-:W-:-:S02]  /*04f0*/  HADD2.F32 R24, -RZ, R25.H0_H0 ;  /* 0x20000019ff187230 */ /* 0x000fc40000004100 */
[----:B------:R-:W-:Y:S02]  /*0500*/  HADD2.F32 R25, -RZ, R9.H0_H0 ;  /* 0x20000009ff197230 */ /* 0x000fe40000004100 */
[----:B------:R-:W-:Y:S01]  /*0510*/  HADD2.F32 R8, -RZ, R8.H0_H0 ;  /* 0x20000008ff087230 */ /* 0x000fe20000004100 */
[----:B------:R-:W-:Y:S01]  /*0520*/  FMNMX.FTZ R15, R15, R24, !PT ;  /* 0x000000180f0f7209 */ /* 0x000fe20007810000 */
[----:B------:R-:W-:Y:S01]  /*0530*/  FADD.FTZ R24, R14, R24 ;  /* 0x000000180e187221 */ /* 0x000fe20000010000 */
[----:B------:R-:W-:Y:S02]  /*0540*/  SHF.R.U32.HI R14, RZ, 0x10, R9 ;  /* 0x00000010ff0e7819 */ /* 0x000fe40000011609 */
[----:B------:R-:W-:Y:S01]  /*0550*/  FMNMX.FTZ R15, R15, R25, !PT ;  /* 0x000000190f0f7209 */ /* 0x000fe20007810000 */
[----:B------:R-:W-:Y:S01]  /*0560*/  FADD.FTZ R25, R24, R25 ;  /* 0x0000001918197221 */ /* 0x000fe20000010000 */
[----:B------:R-:W-:Y:S01]  /*0570*/  SHF.L.U32 R9, R23, 0x3, RZ ;  /* 0x0000000317097819 */ /* 0x000fe200000006ff */
[----:B------:R-:W-:-:S03]  /*0580*/  HADD2.F32 R14, -RZ, R14.H0_H0 ;  /* 0x2000000eff0e7230 */ /* 0x000fc60000004100 */
[----:B------:R-:W-:Y:S02]  /*0590*/  ISETP.GE.AND P0, PT, R9, R22, PT ;  /* 0x000000160900720c */ /* 0x000fe40003f06270 */
[----:B------:R-:W-:Y:S01]  /*05a0*/  FMNMX.FTZ R15, R15, R14, !PT ;  /* 0x0000000e0f0f7209 */ /* 0x000fe20007810000 */
[----:B------:R-:W-:Y:S01]  /*05b0*/  FADD.FTZ R25, R25, R14 ;  /* 0x0000000e19197221 */ /* 0x000fe20000010000 */
[----:B------:R-:W-:Y:S02]  /*05c0*/  SHF.R.U32.HI R14, RZ, 0x10, R11 ;  /* 0x00000010ff0e7819 */ /* 0x000fe4000001160b */
[----:B------:R-:W-:Y:S01]  /*05d0*/  FMNMX.FTZ R15, R15, R10, !PT ;  /* 0x0000000a0f0f7209 */ /* 0x000fe20007810000 */
[----:B------:R-:W-:Y:S01]  /*05e0*/  FADD.FTZ R25, R25, R10 ;  /* 0x0000000a19197221 */ /* 0x000fe20000010000 */
[----:B------:R-:W-:Y:S02]  /*05f0*/  HADD2.F32 R10, -RZ, R11.H0_H0 ;  /* 0x2000000bff0a7230 */ /* 0x000fe40000004100 */
[----:B------:R-:W-:Y:S01]  /*0600*/  FMNMX.FTZ R15, R15, R8, !PT ;  /* 0x000000080f0f7209 */ /* 0x000fe20007810000 */
[----:B------:R-:W-:Y:S01]  /*0610*/  FADD.FTZ R25, R25, R8 ;  /* 0x0000000819197221 */ /* 0x000fe20000010000 */
[----:B------:R-:W-:-:S02]  /*0620*/  HADD2.F32 R14, -RZ, R14.H0_H0 ;  /* 0x2000000eff0e7230 */ /* 0x000fc40000004100 */
[----:B------:R-:W-:Y:S01]  /*0630*/  FMNMX.FTZ R15, R15, R10, !PT ;  /* 0x0000000a0f0f7209 */ /* 0x000fe20007810000 */
[----:B------:R-:W-:-:S03]  /*0640*/  FADD.FTZ R25, R25, R10 ;  /* 0x0000000a19197221 */ /* 0x000fc60000010000 */
[----:B------:R-:W-:Y:S01]  /*0650*/  FMNMX.FTZ R15, R15, R14, !PT ;  /* 0x0000000e0f0f7209 */ /* 0x000fe20007810000 */
[----:B------:R-:W-:Y:S01]  /*0660*/  FADD.FTZ R14, R25, R14 ;  /* 0x0000000e190e7221 */ /* 0x000fe20000010000 */
[----:B------:R-:W-:Y:S06]  /*0670*/  @!P0 BRA `(.L_x_150) ;  /* 0xfffffffc00788947 */ /* 0x000fec000383ffff */
.L_x_149:
[----:B------:R-:W-:Y:S05]  /*0680*/  BSYNC B0 ;  /* 0x0000000000007941 */ /* 0x000fea0003800000 */
.L_x_148:
[----:B------:R-:W-:Y:S04]  /*0690*/  BSSY B0, `(.L_x_151) ;  /* 0x000000a000007945 */ /* 0x000fe80003800000 */
[----:B------:R-:W-:Y:S05]  /*06a0*/  @P1 BRA `(.L_x_152) ;  /* 0x0000000000201947 */ /* 0x000fea0003800000 */
.L_x_153:
[----:B------:R-:W-:-:S06]  /*06b0*/  IMAD.WIDE R8, R17, 0x2, R12 ;  /* 0x0000000211087825 */ /* 0x000fcc00078e020c */
[----:B------:R-:W2:Y:S01]  /*06c0*/  LDG.E.U16 R8, desc[UR6][R8.64] ;  /* 0x0000000608087981 */ /* 0x000ea2000c1e1500 */
[----:B------:R-:W-:-:S05]  /*06d0*/  IMAD.IADD R17, R20, 0x1, R17 ;  /* 0x0000000114117824 */ /* 0x000fca00078e0211 */
[----:B------:R-:W-:Y:S01]  /*06e0*/  ISETP.GE.AND P0, PT, R17, R16, PT ;  /* 0x000000101100720c */ /* 0x000fe20003f06270 */
[----:B--2---:R-:W-:-:S05]  /*06f0*/  HADD2.F32 R10, -RZ, R8.H0_H0 ;  /* 0x20000008ff0a7230 */ /* 0x004fca0000004100 */
[C---:B------:R-:W-:Y:S01]  /*0700*/  FMNMX.FTZ R15, R10.reuse, R15, !PT ;  /* 0x0000000f0a0f7209 */ /* 0x040fe20007810000 */
[----:B------:R-:W-:-:S06]  /*0710*/  FADD.FTZ R14, R10, R14 ;  /* 0x0000000e0a0e7221 */ /* 0x000fcc0000010000 */
[----:B------:R-:W-:Y:S05]  /*0720*/  @!P0 BRA `(.L_x_153) ;  /* 0xfffffffc00e08947 */ /* 0x000fea000383ffff */
.L_x_152:
[----:B------:R-:W-:Y:S05]  /*0730*/  BSYNC B0 ;  /* 0x0000000000007941 */ /* 0x000fea0003800000 */
.L_x_151:
[----:B------:R-:W0:Y:S08]  /*0740*/  S2UR UR5, SR_CgaCtaId ;  /* 0x00000000000579c3 */ /* 0x000e300000008800 */
[----:B------:R-:W-:Y:S01]  /*0750*/  BAR.SYNC.DEFER_BLOCKING 0x0 ;  /* 0x0000000000007b1d */ /* 0x000fe20000010000 */
[C---:B------:R-:W-:Y:S01]  /*0760*/  IMAD.SHL.U32 R8, R21.reuse, 0x4, RZ ;  /* 0x0000000415087824 */ /* 0x040fe200078e00ff */
[----:B------:R-:W-:-:S02]  /*0770*/  ISETP.GT.U32.AND P1, PT, R21, 0x1f, PT ;  /* 0x0000001f1500780c */ /* 0x000fc40003f24070 */
[C---:B------:R-:W-:Y:S02]  /*0780*/  SHF.L.U32 R23, R21.reuse, 0x7, RZ ;  /* 0x0000000715177819 */ /* 0x040fe400000006ff */
[----:B------:R-:W-:Y:S01]  /*0790*/  UMOV UR4, 0x400 ;  /* 0x0000040000047882 */ /* 0x000fe20000000000 */
[----:B------:R-:W-:Y:S02]  /*07a0*/  LOP3.LUT R17, R21, 0x1f, RZ, 0xc0, !PT ;  /* 0x0000001f15117812 */ /* 0x000fe400078ec0ff */
[----:B------:R-:W-:Y:S02]  /*07b0*/  LOP3.LUT R22, R8, 0x7c, RZ, 0xc0, !PT ;  /* 0x0000007c08167812 */ /* 0x000fe400078ec0ff */
[----:B------:R-:W-:Y:S02]  /*07c0*/  LOP3.LUT R23, R23, 0xf80, RZ, 0xc0, !PT ;  /* 0x00000f8017177812 */ /* 0x000fe400078ec0ff */
[----:B------:R-:W-:Y:S01]  /*07d0*/  SHF.R.U32.HI R16, RZ, 0x5, R20 ;  /* 0x00000005ff107819 */ /* 0x000fe20000011614 */
[----:B0-----:R-:W-:-:S06]  /*07e0*/  ULEA UR5, UR5, UR4, 0x18 ;  /* 0x0000000405057291 */ /* 0x001fcc000f8ec03f */
[----:B------:R-:W-:-:S03]  /*07f0*/  VIADD R9, R8, UR5 ;  /* 0x0000000508097c36 */ /* 0x000fc60008000000 */
[----:B------:R0:W-:Y:S01]  /*0800*/  STS [R8+UR5], R15 ;  /* 0x0000000f08007988 */ /* 0x0001e20008000805 */
        /* <DEDUP_REMOVED lines=147> */
[----:B------:R-:W-:Y:S01]  /*1140*/  LOP3.LUT R10, RZ, R16, RZ, 0x33, !PT ;  /* 0x00000010ff0a7212 */ /* 0x000fe200078e33ff */
[----:B------:R-:W-:-:S03]  /*1150*/  IMAD R8, R20, 0x4, R9 ;  /* 0x0000000414087824 */ /* 0x000fc600078e0209 */
[----:B------:R-:W-:Y:S05]  /*1160*/  WARPSYNC R10 ;  /* 0x000000000a007348 */ /* 0x000fea0003800000 */
[----:B------:R1:W-:Y:S04]  /*1170*/  STS [R22+UR5], R11 ;  /* 0x0000000b16007988 */ /* 0x0003e80008000805 */
[----:B------:R1:W-:Y:S02]  /*1180*/  STS [R8], R13 ;  /* 0x0000000d08007388 */ /* 0x0003e40000000800 */
.L_x_154:
[----:B------:R-:W-:Y:S01]  /*1190*/  ISETP.NE.AND P0, PT, R21, RZ, PT ;  /* 0x000000ff1500720c */ /* 0x000fe20003f05270 */
[----:B------:R-:W-:Y:S05]  /*11a0*/  WARPSYNC.ALL ;  /* 0x0000000000007948 */ /* 0x000fea0003800000 */
[----:B------:R-:W-:Y:S06]  /*11b0*/  BAR.SYNC.DEFER_BLOCKING 0x0 ;  /* 0x0000000000007b1d */ /* 0x000fec0000010000 */
[----:B------:R-:W-:Y:S04]  /*11c0*/  BSSY B0, `(.L_x_155) ;  /* 0x00000b6000007945 */ /* 0x000fe80003800000 */
[----:B------:R-:W-:Y:S05]  /*11d0*/  @P0 BRA `(.L_x_156) ;  /* 0x0000000800d00947 */ /* 0x000fea0003800000 */
[----:B------:R-:W-:Y:S01]  /*11e0*/  SHF.R.U32.HI R25, RZ, 0x5, R20 ;  /* 0x00000005ff197819 */ /* 0x000fe20000011614 */
[----:B------:R-:W-:Y:S01]  /*11f0*/  HFMA2.MMA R24, -RZ, RZ, 0, 0 ;  /* 0x00000000ff187435 */ /* 0x000fe200000001ff */
[----:B0-----:R-:W-:Y:S02]  /*1200*/  IMAD.MOV.U32 R15, RZ, RZ, -0x800001 ;  /* 0xff7fffffff0f7424 */ /* 0x001fe400078e00ff */
        /* <DEDUP_REMOVED lines=10> */
[----:B------:R-:W-:Y:S01]  /*12b0*/  IMAD.MOV.U32 R15, RZ, RZ, -0x800001 ;  /* 0xff7fffffff0f7424 */ /* 0x000fe200078e00ff */
[----:B------:R-:W-:Y:S01]  /*12c0*/  MOV R17, RZ ;  /* 0x000000ff00117202 */ /* 0x000fe20000000f00 */
[----:B------:R-:W-:Y:S01]  /*12d0*/  IMAD.MOV.U32 R24, RZ, RZ, RZ ;  /* 0x000000ffff187224 */ /* 0x000fe200078e00ff */
[----:B------:R-:W-:-:S13]  /*12e0*/  ISETP.GT.AND P0, PT, R16, RZ, PT ;  /* 0x000000ff1000720c */ /* 0x000fda0003f04270 */
[----:B------:R-:W-:Y:S05]  /*12f0*/  @!P0 BRA `(.L_x_159) ;  /* 0x0000000400e48947 */ /* 0x000fea0003800000 */
[----:B------:R-:W-:Y:S02]  /*1300*/  ISETP.GT.AND P4, PT, R16, 0xc, PT ;  /* 0x0000000c1000780c */ /* 0x000fe40003f84270 */
[----:B------:R-:W-:-:S11]  /*1310*/  PLOP3.LUT P0, PT, PT, PT, PT, 0x80, 0x0 ;  /* 0x000000000000781c */ /* 0x000fd60003f0f070 */
[----:B------:R-:W-:Y:S05]  /*1320*/  @!P4 BRA `(.L_x_160) ;  /* 0x00000004002cc947 */ /* 0x000fea0003800000 */
[----:B------:R-:W-:-:S13]  /*1330*/  PLOP3.LUT P0, PT, PT, PT, PT, 0x8, 0x0 ;  /* 0x000000000000781c */ /* 0x000fda0003f0e170 */
.L_x_161:
[C---:B------:R-:W-:Y:S01]  /*1340*/  LEA R29, R17.reuse, UR5, 0x2 ;  /* 0x00000005111d7c11 */ /* 0x040fe2000f8e10ff */
[----:B------:R-:W-:Y:S02]  /*1350*/  VIADD R16, R16, 0xfffffff0 ;  /* 0xfffffff010107836 */ /* 0x000fe40000000000 */
[----:B------:R-:W-:Y:S02]  /*1360*/  VIADD R17, R17, 0x10 ;  /* 0x0000001011117836 */ /* 0x000fe40000000000 */
[----:B------:R-:W-:Y:S01]  /*1370*/  IMAD R28, R20, 0x4, R29 ;  /* 0x00000004141c7824 */ /* 0x000fe200078e021d */
[----:B------:R-:W-:-:S04]  /*1380*/  ISETP.GT.AND P5, PT, R16, 0xc, PT ;  /* 0x0000000c1000780c */ /* 0x000fc80003fa4270 */
        /* <DEDUP_REMOVED lines=69> */
.L_x_160:
[----:B------:R-:W-:-:S13]  /*17e0*/  ISETP.GT.AND P4, PT, R16, 0x4, PT ;  /* 0x000000041000780c */ /* 0x000fda0003f84270 */
[----:B------:R-:W-:Y:S05]  /*17f0*/  @!P4 BRA `(.L_x_162) ;  /* 0x00000000009cc947 */ /* 0x000fea0003800000 */
[C---:B------:R-:W-:Y:S01]  /*1800*/  LEA R13, R17.reuse, UR5, 0x2 ;  /* 0x00000005110d7c11 */ /* 0x040fe2000f8e10ff */
[----:B------:R-:W-:Y:S02]  /*1810*/  VIADD R16, R16, 0xfffffff8 ;  /* 0xfffffff810107836 */ /* 0x000fe40000000000 */
[----:B------:R-:W-:Y:S01]  /*1820*/  VIADD R17, R17, 0x8 ;  /* 0x0000000811117836 */ /* 0x000fe20000000000 */
[----:B------:R-:W-:Y:S01]  /*1830*/  LEA R12, R20, R13, 0x2 ;  /* 0x0000000d140c7211 */ /* 0x000fe200078e10ff */
[----:B------:R-:W0:Y:S04]  /*1840*/  LDS.128 R8, [R13] ;  /* 0x000000000d087984 */ /* 0x000e280000000c00 */
        /* <DEDUP_REMOVED lines=34> */
.L_x_162:
[----:B------:R-:W-:-:S13]  /*1a70*/  ISETP.NE.OR P0, PT, R16, RZ, P0 ;  /* 0x000000ff1000720c */ /* 0x000fda0000705670 */
[----:B------:R-:W-:Y:S05]  /*1a80*/  @!P0 BRA `(.L_x_158) ;  /* 0x00000000005c8947 */ /* 0x000fea0003800000 */
.L_x_159:
[C---:B------:R-:W-:Y:S01]  /*1a90*/  LEA R29, R17.reuse, UR5, 0x2 ;  /* 0x00000005111d7c11 */ /* 0x040fe2000f8e10ff */
[----:B------:R-:W-:Y:S01]  /*1aa0*/  VIADD R17, R17, 0x4 ;  /* 0x0000000411117836 */ /* 0x000fe20000000000 */
[----:B------:R-:W-:-:S03]  /*1ab0*/  IADD3 R16, R16, -0x4, RZ ;  /* 0xfffffffc10107810 */ /* 0x000fc60007ffe0ff */
        /* <DEDUP_REMOVED lines=20> */
.L_x_158:
[----:B------:R-:W-:-:S13]  /*1c00*/  ISETP.NE.AND P0, PT, R25, RZ, PT ;  /* 0x000000ff1900720c */ /* 0x000fda0003f05270 */
[----:B------:R-:W-:Y:S05]  /*1c10*/  @!P0 BRA `(.L_x_157) ;  /* 0x0000000000348947 */ /* 0x000fea0003800000 */
[----:B------:R-:W-:Y:S01]  /*1c20*/  IMAD.IADD R8, R20, 0x1, R17 ;  /* 0x0000000114087824 */ /* 0x000fe200078e0211 */
[----:B------:R-:W-:-:S04]  /*1c30*/  LEA R17, R17, UR5, 0x2 ;  /* 0x0000000511117c11 */ /* 0x000fc8000f8e10ff */
[----:B------:R-:W-:-:S07]  /*1c40*/  LEA R8, R8, UR5, 0x2 ;  /* 0x0000000508087c11 */ /* 0x000fce000f8e10ff */
.L_x_163:
[----:B------:R0:W1:Y:S01]  /*1c50*/  LDS R10, [R17] ;  /* 0x00000000110a7984 */ /* 0x0000620000000800 */
[----:B------:R-:W-:-:S03]  /*1c60*/  VIADD R25, R25, 0xffffffff ;  /* 0xffffffff19197836 */ /* 0x000fc60000000000 */
[----:B------:R2:W3:Y:S02]  /*1c70*/  LDS R9, [R8] ;  /* 0x0000000008097984 */ /* 0x0004e40000000800 */
[----:B------:R-:W-:Y:S02]  /*1c80*/  ISETP.NE.AND P4, PT, R25, RZ, PT ;  /* 0x000000ff1900720c */ /* 0x000fe40003f85270 */
[----:B0-----:R-:W-:Y:S01]  /*1c90*/  IADD3 R17, R17, 0x4, RZ ;  /* 0x0000000411117810 */ /* 0x001fe20007ffe0ff */
[----:B--2---:R-:W-:Y:S01]  /*1ca0*/  VIADD R8, R8, 0x4 ;  /* 0x0000000408087836 */ /* 0x004fe20000000000 */
[----:B-1----:R-:W-:Y:S01]  /*1cb0*/  FSETP.GEU.FTZ.AND P0, PT, R15, R10, PT ;  /* 0x0000000a0f00720b */ /* 0x002fe20003f1e000 */
[----:B---3--:R-:W-:-:S03]  /*1cc0*/  FADD.FTZ R24, R9, R24 ;  /* 0x0000001809187221 */ /* 0x008fc60000010000 */
[----:B------:R-:W-:-:S05]  /*1cd0*/  FSEL R15, R10, R15, !P0 ;  /* 0x0000000f0a0f7208 */ /* 0x000fca0004000000 */
[----:B------:R-:W-:Y:S05]  /*1ce0*/  @P4 BRA `(.L_x_163) ;  /* 0xfffffffc00d84947 */ /* 0x000fea000383ffff */
.L_x_157:
[----:B------:R-:W-:Y:S01]  /*1cf0*/  LEA R9, R20, UR5, 0x2 ;  /* 0x0000000514097c11 */ /* 0x000fe2000f8e10ff */
[----:B------:R2:W-:Y:S04]  /*1d00*/  STS [UR5], R15 ;  /* 0x0000000fff007988 */ /* 0x0005e80008000805 */
[----:B------:R2:W-:Y:S02]  /*1d10*/  STS [R9], R24 ;  /* 0x0000001809007388 */ /* 0x0005e40000000800 */
.L_x_156:
[----:B------:R-:W-:Y:S05]  /*1d20*/  BSYNC B0 ;  /* 0x0000000000007941 */ /* 0x000fea0003800000 */
.L_x_155:
        /* <DEDUP_REMOVED lines=30> */
[----:B--2---:R-:W-:Y:S01]  /*1f10*/  @P0 HADD2.F32 R10, -RZ, R8.H0_H0 ;  /* 0x20000008ff0a0230 */ /* 0x004fe20000004100 */
[----:B------:R-:W-:-:S04]  /*1f20*/  LEA R8, P3, R18, R4, 0x1 ;  /* 0x0000000412087211 */ /* 0x000fc800078608ff */
[----:B------:R-:W-:Y:S01]  /*1f30*/  @P0 FADD.FTZ R10, -R25, R10 ;  /* 0x0000000a190a0221 */ /* 0x000fe20000010100 */
[----:B------:R-:W-:-:S03]  /*1f40*/  LEA.HI.X R9, R18, R5, R6, 0x1, P3 ;  /* 0x0000000512097211 */ /* 0x000fc600018f0c06 */
[----:B------:R-:W-:Y:S01]  /*1f50*/  @P0 FMUL.FTZ R12, R10, 1.4426950216293334961 ;  /* 0x3fb8aa3b0a0c0820 */ /* 0x000fe20000410000 */
[----:B------:R-:W-:-:S05]  /*1f60*/  IADD3 R10, R15, UR8, -R20 ;  /* 0x000000080f0a7c10 */ /* 0x000fca000fffe814 */
[----:B------:R-:W0:Y:S02]  /*1f70*/  @P0 MUFU.EX2 R12, R12 ;  /* 0x0000000c000c0308 */ /* 0x000e240000000800 */
[----:B0-----:R-:W-:-:S07]  /*1f80*/  @P0 FADD.FTZ R11, RZ, R12 ;  /* 0x0000000cff0b0221 */ /* 0x001fce0000010000 */
.L_x_164:
        /* <DEDUP_REMOVED lines=9> */
[----:B------:R-:W-:Y:S01]  /*2020*/  @P0 IADD3 R4, -R7, R4, RZ ;  /* 0x0000000407040210 */ /* 0x000fe20007ffe1ff */
[----:B------:R-:W-:-:S03]  /*2030*/  IMAD.SHL.U32 R7, R21, 0x8, RZ ;  /* 0x0000000815077824 */ /* 0x000fc600078e00ff */
[----:B------:R-:W-:-:S05]  /*2040*/  SEL R5, R5, R4, !P2 ;  /* 0x0000000405057207 */ /* 0x000fca0005000000 */
[----:B------:R-:W-:-:S05]  /*2050*/  IMAD.IADD R12, R10, 0x1, -R5 ;  /* 0x000000010a0c7824 */ /* 0x000fca00078e0a05 */
[----:B------:R-:W-:-:S13]  /*2060*/  ISETP.GE.AND P0, PT, R7, R12, PT ;  /* 0x0000000c0700720c */ /* 0x000fda0003f06270 */
[----:B------:R-:W-:Y:S05]  /*2070*/  @P0 BRA `(.L_x_166) ;  /* 0x0000000000cc0947 */ /* 0x000fea0003800000 */
[----:B------:R-:W-:-:S07]  /*2080*/  IMAD.MOV.U32 R13, RZ, RZ, R21 ;  /* 0x000000ffff0d7224 */ /* 0x000fce00078e0015 */
.L_x_167:
[----:B------:R-:W-:-:S06]  /*2090*/  IMAD.WIDE R4, R13, 0x10, R8 ;  /* 0x000000100d047825 */ /* 0x000fcc00078e0208 */
[----:B------:R-:W2:Y:S01]  /*20a0*/  LDG.E.128 R4, desc[UR6][R4.64] ;  /* 0x0000000604047981 */ /* 0x000ea2000c1e1d00 */
[----:B------:R-:W-:Y:S01]  /*20b0*/  IADD3 R13, R20, R13, RZ ;  /* 0x0000000d140d7210 */ /* 0x000fe20007ffe0ff */
[----:B--2---:R-:W-:Y:S01]  /*20c0*/  HADD2.F32 R14, -RZ, R4.H0_H0 ;  /* 0x20000004ff0e7230 */ /* 0x004fe20000004100 */
[----:B------:R-:W-:Y:S01]  /*20d0*/  SHF.R.U64 R17, R4, 0x10, R5 ;  /* 0x0000001004117819 */ /* 0x000fe20000001205 */
[----:B------:R-:W-:Y:S02]  /*20e0*/  HADD2.F32 R18, -RZ, R5.H0_H0 ;  /* 0x20000005ff127230 */ /* 0x000fe40000004100 */
[----:B------:R-:W-:Y:S02]  /*20f0*/  HADD2.F32 R28, -RZ, R6.H0_H0 ;  /* 0x20000006ff1c7230 */ /* 0x000fe40000004100 */
[C---:B------:R-:W-:Y:S01]  /*2100*/  FADD.FTZ R14, -R25.reuse, R14 ;  /* 0x0000000e190e7221 */ /* 0x040fe20000010100 */
[----:B------:R-:W-:-:S03]  /*2110*/  FADD.FTZ R18, -R25, R18 ;  /* 0x0000001219127221 */ /* 0x000fc60000010100 */
[----:B------:R-:W-:Y:S01]  /*2120*/  FMUL.FTZ R16, R14, 1.4426950216293334961 ;  /* 0x3fb8aa3b0e107820 */ /* 0x000fe20000410000 */
[C---:B------:R-:W-:Y:S01]  /*2130*/  FADD.FTZ R28, -R25.reuse, R28 ;  /* 0x0000001c191c7221 */ /* 0x040fe20000010100 */
[----:B------:R-:W-:Y:S01]  /*2140*/  FMUL.FTZ R14, R18, 1.4426950216293334961 ;  /* 0x3fb8aa3b120e7820 */ /* 0x000fe20000410000 */
[----:B------:R-:W-:Y:S02]  /*2150*/  HADD2.F32 R18, -RZ, R7.H0_H0 ;  /* 0x20000007ff127230 */ /* 0x000fe40000004100 */
[----:B------:R-:W-:Y:S01]  /*2160*/  FMUL.FTZ R4, R28, 1.4426950216293334961 ;  /* 0x3fb8aa3b1c047820 */ /* 0x000fe20000410000 */
[----:B------:R-:W0:Y:S01]  /*2170*/  MUFU.EX2 R16, R16 ;  /* 0x0000001000107308 */ /* 0x000e220000000800 */
[----:B------:R-:W-:Y:S01]  /*2180*/  SHF.R.U64 R28, R6, 0x10, R7 ;  /* 0x00000010061c7819 */ /* 0x000fe20000001207 */
[----:B------:R-:W-:Y:S01]  /*2190*/  FADD.FTZ R15, -R25, R18 ;  /* 0x00000012190f7221 */ /* 0x000fe20000010100 */
[----:B------:R-:W-:Y:S01]  /*21a0*/  HADD2.F32 R18, -RZ, R17.H0_H0 ;  /* 0x20000011ff127230 */ /* 0x000fe20000004100 */
[----:B------:R-:W-:-:S02]  /*21b0*/  SHF.R.U32.HI R17, RZ, 0x10, R5 ;  /* 0x00000010ff117819 */ /* 0x000fc40000011605 */
[----:B------:R-:W-:Y:S02]  /*21c0*/  HADD2.F32 R28, -RZ, R28.H0_H0 ;  /* 0x2000001cff1c7230 */ /* 0x000fe40000004100 */
[----:B------:R-:W-:Y:S01]  /*21d0*/  FMUL.FTZ R5, R15, 1.4426950216293334961 ;  /* 0x3fb8aa3b0f057820 */ /* 0x000fe20000410000 */
[C---:B------:R-:W-:Y:S01]  /*21e0*/  FADD.FTZ R18, -R25.reuse, R18 ;  /* 0x0000001219127221 */ /* 0x040fe20000010100 */
[----:B------:R-:W-:Y:S01]  /*21f0*/  MUFU.EX2 R14, R14 ;  /* 0x0000000e000e7308 */ /* 0x000fe20000000800 */
[----:B------:R-:W-:Y:S02]  /*2200*/  FADD.FTZ R28, -R25, R28 ;  /* 0x0000001c191c7221 */ /* 0x000fe40000010100 */
[----:B------:R-:W-:Y:S02]  /*2210*/  FMUL.FTZ R18, R18, 1.4426950216293334961 ;  /* 0x3fb8aa3b12127820 */ /* 0x000fe40000410000 */
[----:B------:R-:W-:Y:S01]  /*2220*/  FMUL.FTZ R15, R28, 1.4426950216293334961 ;  /* 0x3fb8aa3b1c0f7820 */ /* 0x000fe20000410000 */
[----:B0-----:R-:W-:Y:S01]  /*2230*/  FADD.FTZ R11, R16, R11 ;  /* 0x0000000b100b7221 */ /* 0x001fe20000010000 */
[----:B------:R-:W-:Y:S01]  /*2240*/  HADD2.F32 R16, -RZ, R17.H0_H0 ;  /* 0x20000011ff107230 */ /* 0x000fe20000004100 */
[----:B------:R-:W0:Y:S01]  /*2250*/  MUFU.EX2 R6, R18 ;  /* 0x0000001200067308 */ /* 0x000e220000000800 */
[----:B------:R-:W-:-:S03]  /*2260*/  SHF.R.U32.HI R17, RZ, 0x10, R7 ;  /* 0x00000010ff117819 */ /* 0x000fc60000011607 */
[C---:B------:R-:W-:Y:S02]  /*2270*/  FADD.FTZ R16, -R25.reuse, R16 ;  /* 0x0000001019107221 */ /* 0x040fe40000010100 */
[----:B------:R-:W-:Y:S02]  /*2280*/  HADD2.F32 R17, -RZ, R17.H0_H0 ;  /* 0x20000011ff117230 */ /* 0x000fe40000004100 */
[----:B------:R-:W-:Y:S01]  /*2290*/  FMUL.FTZ R16, R16, 1.4426950216293334961 ;  /* 0x3fb8aa3b10107820 */ /* 0x000fe20000410000 */
[----:B------:R-:W-:Y:S02]  /*22a0*/  MUFU.EX2 R4, R4 ;  /* 0x0000000400047308 */ /* 0x000fe40000000800 */
[----:B------:R-:W-:-:S04]  /*22b0*/  FADD.FTZ R17, -R25, R17 ;  /* 0x0000001119117221 */ /* 0x000fc80000010100 */
[----:B------:R-:W-:Y:S02]  /*22c0*/  FMUL.FTZ R17, R17, 1.4426950216293334961 ;  /* 0x3fb8aa3b11117820 */ /* 0x000fe40000410000 */
[----:B------:R-:W1:Y:S01]  /*22d0*/  MUFU.EX2 R7, R16 ;  /* 0x0000001000077308 */ /* 0x000e620000000800 */
[----:B0-----:R-:W-:-:S04]  /*22e0*/  FADD.FTZ R11, R11, R6 ;  /* 0x000000060b0b7221 */ /* 0x001fc80000010000 */
[----:B------:R-:W-:-:S03]  /*22f0*/  FADD.FTZ R14, R11, R14 ;  /* 0x0000000e0b0e7221 */ /* 0x000fc60000010000 */
[----:B------:R-:W0:Y:S08]  /*2300*/  MUFU.EX2 R15, R15 ;  /* 0x0000000f000f7308 */ /* 0x000e300000000800 */
[----:B------:R-:W2:Y:S01]  /*2310*/  MUFU.EX2 R5, R5 ;  /* 0x0000000500057308 */ /* 0x000ea20000000800 */
[----:B-1----:R-:W-:-:S04]  /*2320*/  FADD.FTZ R7, R14, R7 ;  /* 0x000000070e077221 */ /* 0x002fc80000010000 */
[----:B------:R-:W-:Y:S01]  /*2330*/  FADD.FTZ R4, R7, R4 ;  /* 0x0000000407047221 */ /* 0x000fe20000010000 */
[----:B------:R-:W-:Y:S02]  /*2340*/  IMAD.SHL.U32 R7, R13, 0x8, RZ ;  /* 0x000000080d077824 */ /* 0x000fe400078e00ff */
[----:B------:R-:W1:Y:S01]  /*2350*/  MUFU.EX2 R17, R17 ;  /* 0x0000001100117308 */ /* 0x000e620000000800 */
[----:B0-----:R-:W-:Y:S02]  /*2360*/  FADD.FTZ R4, R4, R15 ;  /* 0x0000000f04047221 */ /* 0x001fe40000010000 */
[----:B------:R-:W-:Y:S02]  /*2370*/  ISETP.GE.AND P0, PT, R7, R12, PT ;  /* 0x0000000c0700720c */ /* 0x000fe40003f06270 */
[----:B--2---:R-:W-:-:S04]  /*2380*/  FADD.FTZ R4, R4, R5 ;  /* 0x0000000504047221 */ /* 0x004fc80000010000 */
[----:B-1----:R-:W-:-:S07]  /*2390*/  FADD.FTZ R11, R4, R17 ;  /* 0x00000011040b7221 */ /* 0x002fce0000010000 */
[----:B------:R-:W-:Y:S05]  /*23a0*/  @!P0 BRA `(.L_x_167) ;  /* 0xfffffffc00388947 */ /* 0x000fea000383ffff */
.L_x_166:
[----:B------:R-:W-:Y:S05]  /*23b0*/  BSYNC B0 ;  /* 0x0000000000007941 */ /* 0x000fea0003800000 */
.L_x_165:
        /* <DEDUP_REMOVED lines=9> */
.L_x_170:
[----:B------:R-:W-:-:S06]  /*2450*/  IMAD.WIDE R4, R7, 0x2, R8 ;  /* 0x0000000207047825 */ /* 0x000fcc00078e0208 */
[----:B------:R-:W2:Y:S01]  /*2460*/  LDG.E.U16 R4, desc[UR6][R4.64] ;  /* 0x0000000604047981 */ /* 0x000ea2000c1e1500 */
[----:B------:R-:W-:-:S04]  /*2470*/  IADD3 R7, R20, R7, RZ ;  /* 0x0000000714077210 */ /* 0x000fc80007ffe0ff */
[----:B------:R-:W-:Y:S01]  /*2480*/  ISETP.GE.AND P0, PT, R7, R10, PT ;  /* 0x0000000a0700720c */ /* 0x000fe20003f06270 */
[----:B--2---:R-:W-:-:S05]  /*2490*/  HADD2.F32 R6, -RZ, R4.H0_H0 ;  /* 0x20000004ff067230 */ /* 0x004fca0000004100 */
[----:B------:R-:W-:-:S04]  /*24a0*/  FADD.FTZ R6, -R25, R6 ;  /* 0x0000000619067221 */ /* 0x000fc80000010100 */
[----:B------:R-:W-:-:S06]  /*24b0*/  FMUL.FTZ R6, R6, 1.4426950216293334961 ;  /* 0x3fb8aa3b06067820 */ /* 0x000fcc0000410000 */
[----:B------:R-:W0:Y:S02]  /*24c0*/  MUFU.EX2 R6, R6 ;  /* 0x0000000600067308 */ /* 0x000e240000000800 */
[----:B0-----:R-:W-:Y:S01]  /*24d0*/  FADD.FTZ R11, R6, R11 ;  /* 0x0000000b060b7221 */ /* 0x001fe20000010000 */
[----:B------:R-:W-:Y:S06]  /*24e0*/  @!P0 BRA `(.L_x_170) ;  /* 0xfffffffc00d88947 */ /* 0x000fec000383ffff */
.L_x_169:
[----:B------:R-:W-:Y:S05]  /*24f0*/  BSYNC B0 ;  /* 0x0000000000007941 */ /* 0x000fea0003800000 */
.L_x_168:
        /* <DEDUP_REMOVED lines=49> */
.L_x_171:
        /* <DEDUP_REMOVED lines=23> */
.L_x_178:
        /* <DEDUP_REMOVED lines=25> */
.L_x_177:
        /* <DEDUP_REMOVED lines=16> */
.L_x_179:
[----:B------:R-:W-:-:S13]  /*2c10*/  ISETP.NE.OR P0, PT, R20, RZ, P0 ;  /* 0x000000ff1400720c */ /* 0x000fda0000705670 */
[----:B------:R-:W-:Y:S05]  /*2c20*/  @!P0 BRA `(.L_x_175) ;  /* 0x0000000000288947 */ /* 0x000fea0003800000 */
.L_x_176:
[----:B------:R-:W-:Y:S01]  /*2c30*/  ULEA UR8, UR4, UR5, 0x2 ;  /* 0x0000000504087291 */ /* 0x000fe2000f8e103f */
[----:B------:R-:W-:Y:S01]  /*2c40*/  IADD3 R20, R20, -0x4, RZ ;  /* 0xfffffffc14147810 */ /* 0x000fe20007ffe0ff */
[----:B------:R-:W-:-:S03]  /*2c50*/  UIADD3 UR4, UR4, 0x4, URZ ;  /* 0x0000000404047890 */ /* 0x000fc6000fffe03f */
[----:B------:R-:W-:-:S04]  /*2c60*/  ISETP.NE.AND P0, PT, R20, RZ, PT ;  /* 0x000000ff1400720c */ /* 0x000fc80003f05270 */
[----:B------:R-:W1:Y:S02]  /*2c70*/  LDS.128 R4, [UR8] ;  /* 0x00000008ff047984 */ /* 0x000e640008000c00 */
[----:B-1----:R-:W-:-:S04]  /*2c80*/  FADD.FTZ R4, R4, R19 ;  /* 0x0000001304047221 */ /* 0x002fc80000010000 */
[----:B------:R-:W-:-:S04]  /*2c90*/  FADD.FTZ R5, R5, R4 ;  /* 0x0000000405057221 */ /* 0x000fc80000010000 */
[----:B------:R-:W-:-:S04]  /*2ca0*/  FADD.FTZ R6, R6, R5 ;  /* 0x0000000506067221 */ /* 0x000fc80000010000 */
[----:B------:R-:W-:Y:S01]  /*2cb0*/  FADD.FTZ R19, R7, R6 ;  /* 0x0000000607137221 */ /* 0x000fe20000010000 */
[----:B------:R-:W-:Y:S06]  /*2cc0*/  @P0 BRA `(.L_x_176) ;  /* 0xfffffffc00d80947 */ /* 0x000fec000383ffff */
.L_x_175:
[----:B------:R-:W-:-:S13]  /*2cd0*/  ISETP.NE.AND P0, PT, R21, RZ, PT ;  /* 0x000000ff1500720c */ /* 0x000fda0003f05270 */
[----:B------:R-:W-:Y:S05]  /*2ce0*/  @!P0 BRA `(.L_x_174) ;  /* 0x00000000001c8947 */ /* 0x000fea0003800000 */
[----:B------:R-:W-:-:S12]  /*2cf0*/  ULEA UR4, UR4, UR5, 0x2 ;  /* 0x0000000504047291 */ /* 0x000fd8000f8e103f */
.L_x_180:
[----:B------:R-:W1:Y:S01]  /*2d00*/  LDS R4, [UR4] ;  /* 0x00000004ff047984 */ /* 0x000e620008000800 */
[----:B------:R-:W-:Y:S01]  /*2d10*/  VIADD R21, R21, 0xffffffff ;  /* 0xffffffff15157836 */ /* 0x000fe20000000000 */
[----:B------:R-:W-:-:S04]  /*2d20*/  UIADD3 UR4, UR4, 0x4, URZ ;  /* 0x0000000404047890 */ /* 0x000fc8000fffe03f */
[----:B------:R-:W-:Y:S01]  /*2d30*/  ISETP.NE.AND P0, PT, R21, RZ, PT ;  /* 0x000000ff1500720c */ /* 0x000fe20003f05270 */
[----:B-1----:R-:W-:-:S12]  /*2d40*/  FADD.FTZ R19, R4, R19 ;  /* 0x0000001304137221 */ /* 0x002fd80000010000 */
[----:B------:R-:W-:Y:S05]  /*2d50*/  @P0 BRA `(.L_x_180) ;  /* 0xfffffffc00e80947 */ /* 0x000fea000383ffff */
.L_x_174:
[----:B------:R2:W-:Y:S02]  /*2d60*/  STS [UR5], R19 ;  /* 0x00000013ff007988 */ /* 0x0005e40008000805 */
.L_x_173:
[----:B------:R-:W-:Y:S05]  /*2d70*/  BSYNC B0 ;  /* 0x0000000000007941 */ /* 0x000fea0003800000 */
.L_x_172:
        /* <DEDUP_REMOVED lines=14> */
[----:B-1----:R-:W0:Y:S02]  /*2e60*/  MUFU.RCP R2, R2 ;  /* 0x0000000200027308 */ /* 0x002e240000001000 */
[----:B0-----:R-:W-:Y:S01]  /*2e70*/  FFMA.FTZ R24, -R24, R2, R25 ;  /* 0x0000000218187223 */ /* 0x001fe20000010119 */
[----:B--2---:R-:W-:Y:S02]  /*2e80*/  HADD2.F32 R0, -RZ, R4.H0_H0 ;  /* 0x20000004ff007230 */ /* 0x004fe40000004100 */
[----:B------:R-:W-:Y:S02]  /*2e90*/  IMAD.SHL.U32 R4, R3, 0x4, RZ ;  /* 0x0000000403047824 */ /* 0x000fe400078e00ff */
[----:B----4-:R-:W-:Y:S01]  /*2ea0*/  FADD.FTZ R3, -R8, 1 ;  /* 0x3f80000008037421 */ /* 0x010fe20000010100 */
[----:B------:R-:W-:Y:S02]  /*2eb0*/  F2FP.F16.F32.PACK_AB R0, RZ, R0 ;  /* 0x00000000ff00723e */ /* 0x000fe400000000ff */
[----:B------:R-:W-:-:S02]  /*2ec0*/  IADD3 R2, P0, R4, UR4, RZ ;  /* 0x0000000404027c10 */ /* 0x000fc4000ff1e0ff */
[----:B------:R-:W-:Y:S01]  /*2ed0*/  IADD3 R4, P1, R4, UR8, RZ ;  /* 0x0000000804047c10 */ /* 0x000fe2000ff3e0ff */
[----:B------:R-:W-:-:S05]  /*2ee0*/  HADD2.F32 R0, -RZ, R0.H0_H0 ;  /* 0x20000000ff007230 */ /* 0x000fca0000004100 */
[----:B------:R-:W-:-:S04]  /*2ef0*/  FADD.FTZ R0, -R25, R0 ;  /* 0x0000000019007221 */ /* 0x000fc80000010100 */
[----:B------:R-:W-:Y:S01]  /*2f00*/  FMUL.FTZ R7, R0, R3 ;  /* 0x0000000300077220 */ /* 0x000fe20000410000 */
[C---:B------:R-:W-:Y:S02]  /*2f10*/  IADD3.X R3, R5.reuse, UR5, RZ, P0, !PT ;  /* 0x0000000505037c10 */ /* 0x040fe400087fe4ff */
[----:B------:R-:W-:Y:S01]  /*2f20*/  IADD3.X R5, R5, UR9, RZ, P1, !PT ;  /* 0x0000000905057c10 */ /* 0x000fe20008ffe4ff */
[----:B------:R-:W-:-:S05]  /*2f30*/  FFMA.FTZ R7, R24, R8, -R7 ;  /* 0x0000000818077223 */ /* 0x000fca0000010807 */
[----:B------:R-:W-:Y:S04]  /*2f40*/  STG.E desc[UR6][R2.64], R7 ;  /* 0x0000000702007986 */ /* 0x000fe8000c101906 */
[----:B------:R-:W-:Y:S01]  /*2f50*/  STG.E desc[UR6][R4.64], R25 ;  /* 0x0000001904007986 */ /* 0x000fe2000c101906 */
[----:B------:R-:W-:Y:S05]  /*2f60*/  EXIT ;  /* 0x000000000000794d */ /* 0x000fea0003800000 */
.L_x_181:
        /* <DEDUP_REMOVED lines=9> */
.L_x_261:


//--------------------- .text._Z27cunn_SoftMaxXEntropyForwardILi8EN3c104HalfEfS1_25LogSoftMaxForwardEpilogueEvPT1_PT2_PT0_Pllf --------------------------
	.section	.text._Z27cunn_SoftMaxXEntropyForwardILi8EN3c104HalfEfS1_25LogSoftMaxForwardEpilogueEvPT1_PT2_PT0_Pllf,"ax",@progbits
	.align	128
        .global         _Z27cunn_SoftMaxXEntropyForwardILi8EN3c104HalfEfS1_25LogSoftMaxForwardEpilogueEvPT1_PT2_PT0_Pllf
        .type           _Z27cunn_SoftMaxXEntropyForwardILi8EN3c104HalfEfS1_25LogSoftMaxForwardEpilogueEvPT1_PT2_PT0_Pllf,@function
        .size           _Z27cunn_SoftMaxXEntropyForwardILi8EN3c104HalfEfS1_25LogSoftMaxForwardEpilogueEvPT1_PT2_PT0_Pllf,(.L_x_262 - _Z27cunn_SoftMaxXEntropyForwardILi8EN3c104HalfEfS1_25LogSoftMaxForwardEpilogueEvPT1_PT2_PT0_Pllf)
        .other          _Z27cunn_SoftMaxXEntropyForwardILi8EN3c104HalfEfS1_25LogSoftMaxForwardEpilogueEvPT1_PT2_PT0_Pllf,@"STO_CUDA_ENTRY STV_DEFAULT"
_Z27cunn_SoftMaxXEntropyForwardILi8EN3c104HalfEfS1_25LogSoftMaxForwardEpilogueEvPT1_PT2_PT0_Pllf:
.text._Z27cunn_SoftMaxXEntropyForwardILi8EN3c104HalfEfS1_25LogSoftMaxForwardEpilogueEvPT1_PT2_PT0_Pllf:
        /* <DEDUP_REMOVED lines=38> */
.L_x_182:
[----:B------:R-:W-:Y:S01]  /*0260*/  IMAD.MOV.U32 R14, RZ, RZ, RZ ;  /* 0x000000ffff0e7224 */ /* 0x000fe200078e00ff */
[----:B------:R-:W-:Y:S01]  /*0270*/  MOV R15, 0xff7fffff ;  /* 0xff7fffff000f7802 */ /* 0x000fe20000000f00 */
[----:B------:R-:W-:Y:S02]  /*0280*/  IMAD.MOV.U32 R12, RZ, RZ, R0 ;  /* 0x000000ffff0c7224 */ /* 0x000fe400078e0000 */
[----:B------:R-:W-:-:S07]  /*0290*/  IMAD.MOV.U32 R13, RZ, RZ, R2 ;  /* 0x000000ffff0d7224 */ /* 0x000fce00078e0002 */
.L_x_183:
        /* <DEDUP_REMOVED lines=28> */
.L_x_186:
        /* <DEDUP_REMOVED lines=34> */
.L_x_185:
[----:B------:R-:W-:Y:S05]  /*0680*/  BSYNC B0 ;  /* 0x0000000000007941 */ /* 0x000fea0003800000 */
.L_x_184:
[----:B------:R-:W-:Y:S04]  /*0690*/  BSSY B0, `(.L_x_187) ;  /* 0x000000a000007945 */ /* 0x000fe80003800000 */
[----:B------:R-:W-:Y:S05]  /*06a0*/  @P1 BRA `(.L_x_188) ;  /* 0x0000000000201947 */ /* 0x000fea0003800000 */
.L_x_189:
        /* <DEDUP_REMOVED lines=8> */
.L_x_188:
[----:B------:R-:W-:Y:S05]  /*0730*/  BSYNC B0 ;  /* 0x0000000000007941 */ /* 0x000fea0003800000 */
.L_x_187:
        /* <DEDUP_REMOVED lines=11> */
[----:B------:R-:W-:-:S03]  /*07f0*/  VIADD R9, R8, UR5 ;  /* 0x0000000508097c36 */ /* 0x000fc60008000000 */
[----:B------:R0:W-:Y:S02]  /*0800*/  STS [R8+UR5], R15 ;  /* 0x0000000f08007988 */ /* 0x0001e40008000805 */
[----:B------:R-:W-:-:S05]  /*0810*/  LEA R9, R20, R9, 0x2 ;  /* 0x0000000914097211 */ /* 0x000fca00078e10ff */
        /* <DEDUP_REMOVED lines=151> */
.L_x_190:
        /* <DEDUP_REMOVED lines=12> */
[----:B------:R-:W-:Y:S01]  /*1250*/  IMAD.MOV.U32 R24, RZ, RZ, RZ ;  /* 0x000000ffff187224 */ /* 0x000fe200078e00ff */
[----:B------:R-:W-:Y:S01]  /*1260*/  MOV R15, 0xff7fffff ;  /* 0xff7fffff000f7802 */ /* 0x000fe20000000f00 */
[----:B------:R-:W-:Y:S01]  /*1270*/  IMAD.MOV.U32 R17, RZ, RZ, RZ ;  /* 0x000000ffff117224 */ /* 0x000fe200078e00ff */
[----:B------:R-:W-:-:S13]  /*1280*/  ISETP.GE.U32.AND P0, PT, R8, 0x3, PT ;  /* 0x000000030800780c */ /* 0x000fda0003f06070 */
[----:B------:R-:W-:Y:S05]  /*1290*/  @!P0 BRA `(.L_x_194) ;  /* 0x0000000800588947 */ /* 0x000fea0003800000 */
[----:B------:R-:W-:Y:S01]  /*12a0*/  LEA.HI R16, R20, -R25, RZ, 0x1b ;  /* 0x8000001914107211 */ /* 0x000fe200078fd8ff */
[----:B------:R-:W-:Y:S01]  /*12b0*/  HFMA2.MMA R24, -RZ, RZ, 0, 0 ;  /* 0x00000000ff187435 */ /* 0x000fe200000001ff */
[----:B------:R-:W-:Y:S02]  /*12c0*/  IMAD.MOV.U32 R15, RZ, RZ, -0x800001 ;  /* 0xff7fffffff0f7424 */ /* 0x000fe400078e00ff */
[----:B------:R-:W-:Y:S01]  /*12d0*/  ISETP.GT.AND P0, PT, R16, RZ, PT ;  /* 0x000000ff1000720c */ /* 0x000fe20003f04270 */
[----:B------:R-:W-:-:S12]  /*12e0*/  IMAD.MOV.U32 R17, RZ, RZ, RZ ;  /* 0x000000ffff117224 */ /* 0x000fd800078e00ff */
[----:B------:R-:W-:Y:S05]  /*12f0*/  @!P0 BRA `(.L_x_195) ;  /* 0x0000000400e48947 */ /* 0x000fea0003800000 */
[----:B------:R-:W-:Y:S02]  /*1300*/  ISETP.GT.AND P4, PT, R16, 0xc, PT ;  /* 0x0000000c1000780c */ /* 0x000fe40003f84270 */
[----:B------:R-:W-:-:S11]  /*1310*/  PLOP3.LUT P0, PT, PT, PT, PT, 0x80, 0x0 ;  /* 0x000000000000781c */ /* 0x000fd60003f0f070 */
[----:B------:R-:W-:Y:S05]  /*1320*/  @!P4 BRA `(.L_x_196) ;  /* 0x00000004002cc947 */ /* 0x000fea0003800000 */
[----:B------:R-:W-:-:S13]  /*1330*/  PLOP3.LUT P0, PT, PT, PT, PT, 0x8, 0x0 ;  /* 0x000000000000781c */ /* 0x000fda0003f0e170 */
.L_x_197:
[C---:B------:R-:W-:Y:S01]  /*1340*/  LEA R29, R17.reuse, UR5, 0x2 ;  /* 0x00000005111d7c11 */ /* 0x040fe2000f8e10ff */
[----:B------:R-:W-:Y:S01]  /*1350*/  VIADD R16, R16, 0xfffffff0 ;  /* 0xfffffff010107836 */ /* 0x000fe20000000000 */
[----:B------:R-:W-:-:S03]  /*1360*/  IADD3 R17, R17, 0x10, RZ ;  /* 0x0000001011117810 */ /* 0x000fc60007ffe0ff */
        /* <DEDUP_REMOVED lines=71> */
.L_x_196:
[----:B------:R-:W-:-:S13]  /*17e0*/  ISETP.GT.AND P4, PT, R16, 0x4, PT ;  /* 0x000000041000780c */ /* 0x000fda0003f84270 */
[----:B------:R-:W-:Y:S05]  /*17f0*/  @!P4 BRA `(.L_x_198) ;  /* 0x00000000009cc947 */ /* 0x000fea0003800000 */
[C---:B------:R-:W-:Y:S01]  /*1800*/  LEA R13, R17.reuse, UR5, 0x2 ;  /* 0x00000005110d7c11 */ /* 0x040fe2000f8e10ff */
[----:B------:R-:W-:Y:S02]  /*1810*/  VIADD R16, R16, 0xfffffff8 ;  /* 0xfffffff810107836 */ /* 0x000fe40000000000 */
[----:B------:R-:W-:Y:S02]  /*1820*/  VIADD R17, R17, 0x8 ;  /* 0x0000000811117836 */ /* 0x000fe40000000000 */
        /* <DEDUP_REMOVED lines=36> */
.L_x_198:
[----:B------:R-:W-:-:S13]  /*1a70*/  ISETP.NE.OR P0, PT, R16, RZ, P0 ;  /* 0x000000ff1000720c */ /* 0x000fda0000705670 */
[----:B------:R-:W-:Y:S05]  /*1a80*/  @!P0 BRA `(.L_x_194) ;  /* 0x00000000005c8947 */ /* 0x000fea0003800000 */
.L_x_195:
[C---:B------:R-:W-:Y:S01]  /*1a90*/  LEA R29, R17.reuse, UR5, 0x2 ;  /* 0x00000005111d7c11 */ /* 0x040fe2000f8e10ff */
[----:B------:R-:W-:Y:S02]  /*1aa0*/  VIADD R16, R16, 0xfffffffc ;  /* 0xfffffffc10107836 */ /* 0x000fe40000000000 */
[----:B------:R-:W-:Y:S01]  /*1ab0*/  VIADD R17, R17, 0x4 ;  /* 0x0000000411117836 */ /* 0x000fe20000000000 */
[----:B------:R-:W-:Y:S01]  /*1ac0*/  LEA R14, R20, R29, 0x2 ;  /* 0x0000001d140e7211 */ /* 0x000fe200078e10ff */
[----:B------:R-:W0:Y:S01]  /*1ad0*/  LDS.128 R8, [R29] ;  /* 0x000000001d087984 */ /* 0x000e220000000c00 */
[----:B------:R-:W-:-:S03]  /*1ae0*/  ISETP.NE.AND P4, PT, R16, RZ, PT ;  /* 0x000000ff1000720c */ /* 0x000fc60003f85270 */
        /* <DEDUP_REMOVED lines=17> */
.L_x_194:
[----:B------:R-:W-:-:S13]  /*1c00*/  ISETP.NE.AND P0, PT, R25, RZ, PT ;  /* 0x000000ff1900720c */ /* 0x000fda0003f05270 */
[----:B------:R-:W-:Y:S05]  /*1c10*/  @!P0 BRA `(.L_x_193) ;  /* 0x0000000000348947 */ /* 0x000fea0003800000 */
[----:B------:R-:W-:Y:S01]  /*1c20*/  IMAD.IADD R8, R20, 0x1, R17 ;  /* 0x0000000114087824 */ /* 0x000fe200078e0211 */
[----:B------:R-:W-:-:S04]  /*1c30*/  LEA R17, R17, UR5, 0x2 ;  /* 0x0000000511117c11 */ /* 0x000fc8000f8e10ff */
[----:B------:R-:W-:-:S07]  /*1c40*/  LEA R8, R8, UR5, 0x2 ;  /* 0x0000000508087c11 */ /* 0x000fce000f8e10ff */
.L_x_199:
        /* <DEDUP_REMOVED lines=10> */
.L_x_193:
[----:B------:R-:W-:Y:S01]  /*1cf0*/  LEA R9, R20, UR5, 0x2 ;  /* 0x0000000514097c11 */ /* 0x000fe2000f8e10ff */
[----:B------:R2:W-:Y:S04]  /*1d00*/  STS [UR5], R15 ;  /* 0x0000000fff007988 */ /* 0x0005e80008000805 */
[----:B------:R2:W-:Y:S02]  /*1d10*/  STS [R9], R24 ;  /* 0x0000001809007388 */ /* 0x0005e40000000800 */
.L_x_192:
[----:B------:R-:W-:Y:S05]  /*1d20*/  BSYNC B0 ;  /* 0x0000000000007941 */ /* 0x000fea0003800000 */
.L_x_191:
[----:B-1----:R-:W1:Y:S01]  /*1d30*/  I2F.U32.RP R11, R7 ;  /* 0x00000007000b7306 */ /* 0x002e620000209000 */
[----:B------:R-:W-:Y:S01]  /*1d40*/  BAR.SYNC.DEFER_BLOCKING 0x0 ;  /* 0x0000000000007b1d */ /* 0x000fe20000010000 */
[----:B------:R-:W-:Y:S01]  /*1d50*/  IADD3 R13, RZ, -R7, RZ ;  /* 0x80000007ff0d7210 */ /* 0x000fe20007ffe0ff */
[----:B0-----:R-:W-:Y:S01]  /*1d60*/  IMAD.MOV.U32 R8, RZ, RZ, RZ ;  /* 0x000000ffff087224 */ /* 0x001fe200078e00ff */
[----:B--2---:R-:W-:-:S05]  /*1d70*/  LEA R24, R20, UR5, 0x2 ;  /* 0x0000000514187c11 */ /* 0x004fca000f8e10ff */
        /* <DEDUP_REMOVED lines=8> */
[----:B------:R-:W-:Y:S01]  /*1e00*/  IMAD.HI.U32 R13, R9, R13, R8 ;  /* 0x0000000d090d7227 */ /* 0x000fe200078e0008 */
[----:B------:R-:W-:-:S03]  /*1e10*/  MOV R9, R2 ;  /* 0x0000000200097202 */ /* 0x000fc60000000f00 */
        /* <DEDUP_REMOVED lines=12> */
[----:B------:R-:W-:Y:S01]  /*1ee0*/  IADD3 R18, P3, P4, -R15, R18, R20 ;  /* 0x000000120f127210 */ /* 0x000fe20007c7e114 */
[----:B------:R-:W-:-:S03]  /*1ef0*/  IMAD.MOV.U32 R11, RZ, RZ, RZ ;  /* 0x000000ffff0b7224 */ /* 0x000fc600078e00ff */
        /* <DEDUP_REMOVED lines=9> */
.L_x_200:
[----:B------:R-:W-:Y:S01]  /*1f90*/  IMAD.HI.U32 R13, R13, R10, RZ ;  /* 0x0000000a0d0d7227 */ /* 0x000fe200078e00ff */
[----:B------:R-:W-:Y:S01]  /*1fa0*/  SHF.L.U32 R5, R20, 0x3, RZ ;  /* 0x0000000314057819 */ /* 0x000fe200000006ff */
[----:B------:R-:W-:Y:S02]  /*1fb0*/  BSSY B0, `(.L_x_201) ;  /* 0x0000040000007945 */ /* 0x000fe40003800000 */
[----:B------:R-:W-:Y:S01]  /*1fc0*/  IMAD.MOV R13, RZ, RZ, -R13 ;  /* 0x000000ffff0d7224 */ /* 0x000fe200078e0a0d */
[----:B------:R-:W-:-:S03]  /*1fd0*/  LOP3.LUT R5, RZ, R5, RZ, 0x33, !PT ;  /* 0x00000005ff057212 */ /* 0x000fc600078e33ff */
[----:B------:R-:W-:-:S05]  /*1fe0*/  IMAD R4, R7, R13, R10 ;  /* 0x0000000d07047224 */ /* 0x000fca00078e020a */
[----:B------:R-:W-:-:S13]  /*1ff0*/  ISETP.GE.U32.AND P0, PT, R4, R7, PT ;  /* 0x000000070400720c */ /* 0x000fda0003f06070 */
[----:B------:R-:W-:-:S05]  /*2000*/  @P0 IMAD.IADD R4, R4, 0x1, -R7 ;  /* 0x0000000104040824 */ /* 0x000fca00078e0a07 */
[----:B------:R-:W-:-:S13]  /*2010*/  ISETP.GE.U32.AND P0, PT, R4, R7, PT ;  /* 0x000000070400720c */ /* 0x000fda0003f06070 */
[----:B------:R-:W-:Y:S02]  /*2020*/  @P0 IMAD.IADD R4, R4, 0x1, -R7 ;  /* 0x0000000104040824 */ /* 0x000fe400078e0a07 */
[----:B------:R-:W-:-:S03]  /*2030*/  IMAD.SHL.U32 R7, R21, 0x8, RZ ;  /* 0x0000000815077824 */ /* 0x000fc600078e00ff */
[----:B------:R-:W-:-:S05]  /*2040*/  SEL R5, R5, R4, !P2 ;  /* 0x0000000405057207 */ /* 0x000fca0005000000 */
[----:B------:R-:W-:-:S05]  /*2050*/  IMAD.IADD R12, R10, 0x1, -R5 ;  /* 0x000000010a0c7824 */ /* 0x000fca00078e0a05 */
[----:B------:R-:W-:-:S13]  /*2060*/  ISETP.GE.AND P0, PT, R7, R12, PT ;  /* 0x0000000c0700720c */ /* 0x000fda0003f06270 */
[----:B------:R-:W-:Y:S05]  /*2070*/  @P0 BRA `(.L_x_202) ;  /* 0x0000000000cc0947 */ /* 0x000fea0003800000 */
[----:B------:R-:W-:-:S07]  /*2080*/  MOV R13, R21 ;  /* 0x00000015000d7202 */ /* 0x000fce0000000f00 */
.L_x_203:
[----:B------:R-:W-:-:S06]  /*2090*/  IMAD.WIDE R4, R13, 0x10, R8 ;  /* 0x000000100d047825 */ /* 0x000fcc00078e0208 */
[----:B------:R-:W2:Y:S01]  /*20a0*/  LDG.E.128 R4, desc[UR6][R4.64] ;  /* 0x0000000604047981 */ /* 0x000ea2000c1e1d00 */
[----:B------:R-:W-:Y:S02]  /*20b0*/  IMAD.IADD R13, R20, 0x1, R13 ;  /* 0x00000001140d7824 */ /* 0x000fe400078e020d */
        /* <DEDUP_REMOVED lines=47> */
.L_x_202:
[----:B------:R-:W-:Y:S05]  /*23b0*/  BSYNC B0 ;  /* 0x0000000000007941 */ /* 0x000fea0003800000 */
.L_x_201:
        /* <DEDUP_REMOVED lines=8> */
[----:B------:R-:W-:-:S07]  /*2440*/  MOV R7, R5 ;  /* 0x0000000500077202 */ /* 0x000fce0000000f00 */
.L_x_206:
[----:B------:R-:W-:-:S06]  /*2450*/  IMAD.WIDE R4, R7, 0x2, R8 ;  /* 0x0000000207047825 */ /* 0x000fcc00078e0208 */
[----:B------:R-:W2:Y:S01]  /*2460*/  LDG.E.U16 R4, desc[UR6][R4.64] ;  /* 0x0000000604047981 */ /* 0x000ea2000c1e1500 */
[----:B------:R-:W-:-:S05]  /*2470*/  IMAD.IADD R7, R20, 0x1, R7 ;  /* 0x0000000114077824 */ /* 0x000fca00078e0207 */
[----:B------:R-:W-:Y:S01]  /*2480*/  ISETP.GE.AND P0, PT, R7, R10, PT ;  /* 0x0000000a0700720c */ /* 0x000fe20003f06270 */
[----:B--2---:R-:W-:-:S05]  /*2490*/  HADD2.F32 R6, -RZ, R4.H0_H0 ;  /* 0x20000004ff067230 */ /* 0x004fca0000004100 */
[----:B------:R-:W-:-:S04]  /*24a0*/  FADD.FTZ R6, -R25, R6 ;  /* 0x0000000619067221 */ /* 0x000fc80000010100 */
[----:B------:R-:W-:-:S06]  /*24b0*/  FMUL.FTZ R6, R6, 1.4426950216293334961 ;  /* 0x3fb8aa3b06067820 */ /* 0x000fcc0000410000 */
[----:B------:R-:W0:Y:S02]  /*24c0*/  MUFU.EX2 R6, R6 ;  /* 0x0000000600067308 */ /* 0x000e240000000800 */
[----:B0-----:R-:W-:Y:S01]  /*24d0*/  FADD.FTZ R11, R6, R11 ;  /* 0x0000000b060b7221 */ /* 0x001fe20000010000 */
[----:B------:R-:W-:Y:S06]  /*24e0*/  @!P0 BRA `(.L_x_206) ;  /* 0xfffffffc00d88947 */ /* 0x000fec000383ffff */
.L_x_205:
[----:B------:R-:W-:Y:S05]  /*24f0*/  BSYNC B0 ;  /* 0x0000000000007941 */ /* 0x000fea0003800000 */
.L_x_204:
        /* <DEDUP_REMOVED lines=49> */
.L_x_207:
        /* <DEDUP_REMOVED lines=8> */
[C---:B------:R-:W-:Y:S01]  /*2890*/  IADD3 R4, R28.reuse, -0x1, RZ ;  /* 0xffffffff1c047810 */ /* 0x040fe20007ffe0ff */
[----:B------:R-:W-:Y:S01]  /*28a0*/  UMOV UR4, URZ ;  /* 0x0000003f00047c82 */ /* 0x000fe20008000000 */
[----:B------:R-:W-:Y:S01]  /*28b0*/  LOP3.LUT R21, R28, 0x3, RZ, 0xc0, !PT ;  /* 0x000000031c157812 */ /* 0x000fe200078ec0ff */
[----:B------:R-:W-:Y:S01]  /*28c0*/  IMAD.MOV.U32 R19, RZ, RZ, RZ ;  /* 0x000000ffff137224 */ /* 0x000fe200078e00ff */
        /* <DEDUP_REMOVED lines=11> */
.L_x_214:
        /* <DEDUP_REMOVED lines=25> */
.L_x_213:
[----:B------:R-:W-:-:S13]  /*2b10*/  ISETP.GT.AND P2, PT, R20, 0x4, PT ;  /* 0x000000041400780c */ /* 0x000fda0003f44270 */
[----:B------:R-:W-:Y:S05]  /*2b20*/  @!P2 BRA `(.L_x_215) ;  /* 0x000000000038a947 */ /* 0x000fea0003800000 */
[----:B------:R-:W-:Y:S01]  /*2b30*/  ULEA UR8, UR4, UR5, 0x2 ;  /* 0x0000000504087291 */ /* 0x000fe2000f8e103f */
[----:B------:R-:W-:Y:S01]  /*2b40*/  PLOP3.LUT P0, PT, PT, PT, PT, 0x8, 0x0 ;  /* 0x000000000000781c */ /* 0x000fe20003f0e170 */
[----:B------:R-:W-:Y:S01]  /*2b50*/  UIADD3 UR4, UR4, 0x8, URZ ;  /* 0x0000000804047890 */ /* 0x000fe2000fffe03f */
[----:B------:R-:W-:-:S06]  /*2b60*/  IADD3 R20, R20, -0x8, RZ ;  /* 0xfffffff814147810 */ /* 0x000fcc0007ffe0ff */
        /* <DEDUP_REMOVED lines=10> */
.L_x_215:
[----:B------:R-:W-:-:S13]  /*2c10*/  ISETP.NE.OR P0, PT, R20, RZ, P0 ;  /* 0x000000ff1400720c */ /* 0x000fda0000705670 */
[----:B------:R-:W-:Y:S05]  /*2c20*/  @!P0 BRA `(.L_x_211) ;  /* 0x0000000000288947 */ /* 0x000fea0003800000 */
.L_x_212:
        /* <DEDUP_REMOVED lines=10> */
.L_x_211:
[----:B------:R-:W-:-:S13]  /*2cd0*/  ISETP.NE.AND P0, PT, R21, RZ, PT ;  /* 0x000000ff1500720c */ /* 0x000fda0003f05270 */
[----:B------:R-:W-:Y:S05]  /*2ce0*/  @!P0 BRA `(.L_x_210) ;  /* 0x00000000001c8947 */ /* 0x000fea0003800000 */
[----:B------:R-:W-:-:S12]  /*2cf0*/  ULEA UR4, UR4, UR5, 0x2 ;  /* 0x0000000504047291 */ /* 0x000fd8000f8e103f */
.L_x_216:
[----:B------:R-:W1:Y:S01]  /*2d00*/  LDS R4, [UR4] ;  /* 0x00000004ff047984 */ /* 0x000e620008000800 */
[----:B------:R-:W-:Y:S01]  /*2d10*/  VIADD R21, R21, 0xffffffff ;  /* 0xffffffff15157836 */ /* 0x000fe20000000000 */
[----:B------:R-:W-:-:S04]  /*2d20*/  UIADD3 UR4, UR4, 0x4, URZ ;  /* 0x0000000404047890 */ /* 0x000fc8000fffe03f */
[----:B------:R-:W-:Y:S01]  /*2d30*/  ISETP.NE.AND P0, PT, R21, RZ, PT ;  /* 0x000000ff1500720c */ /* 0x000fe20003f05270 */
[----:B-1----:R-:W-:-:S12]  /*2d40*/  FADD.FTZ R19, R4, R19 ;  /* 0x0000001304137221 */ /* 0x002fd80000010000 */
[----:B------:R-:W-:Y:S05]  /*2d50*/  @P0 BRA `(.L_x_216) ;  /* 0xfffffffc00e80947 */ /* 0x000fea000383ffff */
.L_x_210:
[----:B------:R2:W-:Y:S02]  /*2d60*/  STS [UR5], R19 ;  /* 0x00000013ff007988 */ /* 0x0005e40008000805 */
.L_x_209:
[----:B------:R-:W-:Y:S05]  /*2d70*/  BSYNC B0 ;  /* 0x0000000000007941 */ /* 0x000fea0003800000 */
.L_x_208:
[----:B------:R-:W-:Y:S06]  /*2d80*/  BAR.SYNC.DEFER_BLOCKING 0x0 ;  /* 0x0000000000007b1d */ /* 0x000fec0000010000 */
[----:B------:R-:W3:Y:S01]  /*2d90*/  LDS R10, [UR5] ;  /* 0x00000005ff0a7984 */ /* 0x000ee20008000800 */
[----:B------:R-:W-:Y:S05]  /*2da0*/  @P1 EXIT ;  /* 0x000000000000194d */ /* 0x000fea0003800000 */
[C---:B-----5:R-:W-:Y:S01]  /*2db0*/  LEA R8, P0, R26.reuse, R0, 0x1 ;  /* 0x000000001a087211 */ /* 0x060fe200078008ff */
[----:B---3--:R-:W3:Y:S01]  /*2dc0*/  MUFU.LG2 R10, R10 ;  /* 0x0000000a000a7308 */ /* 0x008ee20000000c00 */
[----:B------:R-:W-:Y:S01]  /*2dd0*/  ULDC.64 UR4, c[0x0][0x230] ;  /* 0x00008c0000047ab9 */ /* 0x000fe20000000a00 */
[----:B0-----:R-:W0:Y:S01]  /*2de0*/  LDC R12, c[0x0][0x238] ;  /* 0x00008e00ff0c7b82 */ /* 0x001e220000000800 */
[----:B------:R-:W-:-:S05]  /*2df0*/  LEA.HI.X R9, R26, R2, R27, 0x1, P0 ;  /* 0x000000021a097211 */ /* 0x000fca00000f0c1b */
[----:B------:R0:W4:Y:S01]  /*2e00*/  LDG.E.U16 R8, desc[UR6][R8.64] ;  /* 0x0000000608087981 */ /* 0x000122000c1e1500 */
[----:B------:R-:W1:Y:S01]  /*2e10*/  I2F.S64 R11, UR4 ;  /* 0x00000004000b7d12 */ /* 0x000e620008301400 */
[----:B------:R-:W2:Y:S01]  /*2e20*/  LDC.64 R6, c[0x0][0x210] ;  /* 0x00008400ff067b82 */ /* 0x000ea20000000a00 */
[----:B---3--:R-:W-:-:S07]  /*2e30*/  FFMA.FTZ R25, R10, 0.69314718246459960938, R25 ;  /* 0x3f3172180a197823 */ /* 0x008fce0000010019 */
[----:B------:R-:W3:Y:S01]  /*2e40*/  LDC.64 R4, c[0x0][0x218] ;  /* 0x00008600ff047b82 */ /* 0x000ee20000000a00 */
[----:B-1----:R-:W1:Y:S01]  /*2e50*/  MUFU.RCP R11, R11 ;  /* 0x0000000b000b7308 */ /* 0x002e620000001000 */
[----:B0-----:R-:W-:Y:S01]  /*2e60*/  FADD.FTZ R9, -R12, 1 ;  /* 0x3f8000000c097421 */ /* 0x001fe20000010100 */
[----:B--2---:R-:W-:-:S04]  /*2e70*/  LEA R6, P0, R3, R6, 0x2 ;  /* 0x0000000603067211 */ /* 0x004fc800078010ff */
[C---:B------:R-:W-:Y:S01]  /*2e80*/  LEA.HI.X R7, R3.reuse, R7, RZ, 0x2, P0 ;  /* 0x0000000703077211 */ /* 0x040fe200000f14ff */
[----:B-1----:R-:W-:Y:S01]  /*2e90*/  FFMA.FTZ R24, -R24, R11, R25 ;  /* 0x0000000b18187223 */ /* 0x002fe20000010119 */
[----:B---3--:R-:W-:-:S04]  /*2ea0*/  LEA R4, P1, R3, R4, 0x1 ;  /* 0x0000000403047211 */ /* 0x008fc800078208ff */
[----:B------:R-:W-:Y:S01]  /*2eb0*/  LEA.HI.X R5, R3, R5, RZ, 0x1, P1 ;  /* 0x0000000503057211 */ /* 0x000fe200008f0cff */
[----:B----4-:R-:W-:-:S05]  /*2ec0*/  HADD2.F32 R0, -RZ, R8.H0_H0 ;  /* 0x20000008ff007230 */ /* 0x010fca0000004100 */
[----:B------:R-:W-:-:S05]  /*2ed0*/  F2FP.F16.F32.PACK_AB R0, R25, R0 ;  /* 0x000000001900723e */ /* 0x000fca00000000ff */
[----:B------:R-:W-:-:S05]  /*2ee0*/  HADD2.F32 R2, -RZ, R0.H0_H0 ;  /* 0x20000000ff027230 */ /* 0x000fca0000004100 */
[----:B------:R-:W-:-:S05]  /*2ef0*/  FADD.FTZ R2, -R25, R2 ;  /* 0x0000000219027221 */ /* 0x000fca0000010100 */
[----:B------:R-:W-:-:S05]  /*2f00*/  F2FP.F16.F32.PACK_AB R2, RZ, R2 ;  /* 0x00000002ff02723e */ /* 0x000fca00000000ff */
[----:B------:R-:W-:-:S05]  /*2f10*/  HADD2.F32 R2, -RZ, R2.H0_H0 ;  /* 0x20000002ff027230 */ /* 0x000fca0000004100 */
[----:B------:R-:W-:Y:S01]  /*2f20*/  FMUL.FTZ R9, R2, R9 ;  /* 0x0000000902097220 */ /* 0x000fe20000410000 */
[----:B------:R-:W-:-:S03]  /*2f30*/  PRMT R2, R0, 0x7632, R2 ;  /* 0x0000763200027816 */ /* 0x000fc60000000002 */
[----:B------:R-:W-:-:S05]  /*2f40*/  FFMA.FTZ R9, R24, R12, -R9 ;  /* 0x0000000c18097223 */ /* 0x000fca0000010809 */
[----:B------:R-:W-:Y:S04]  /*2f50*/  STG.E desc[UR6][R6.64], R9 ;  /* 0x0000000906007986 */ /* 0x000fe8000c101906 */
[----:B------:R-:W-:Y:S01]  /*2f60*/  STG.E.U16 desc[UR6][R4.64], R2 ;  /* 0x0000000204007986 */ /* 0x000fe2000c101506 */
[----:B------:R-:W-:Y:S05]  /*2f70*/  EXIT ;  /* 0x000000000000794d */ /* 0x000fea0003800000 */
.L_x_217:
        /* <DEDUP_REMOVED lines=16> */
.L_x_262:


//--------------------- .text._Z27cunn_SoftMaxXEntropyForwardILi4Efff25LogSoftMaxForwardEpilogueEvPT1_PT2_PT0_Pllf --------------------------
	.section	.text._Z27cunn_SoftMaxXEntropyForwardILi4Efff25LogSoftMaxForwardEpilogueEvPT1_PT2_PT0_Pllf,"ax",@progbits
	.align	128
        .global         _Z27cunn_SoftMaxXEntropyForwardILi4Efff25LogSoftMaxForwardEpilogueEvPT1_PT2_PT0_Pllf
        .type           _Z27cunn_SoftMaxXEntropyForwardILi4Efff25LogSoftMaxForwardEpilogueEvPT1_PT2_PT0_Pllf,@function
        .size           _Z27cunn_SoftMaxXEntropyForwardILi4Efff25LogSoftMaxForwardEpilogueEvPT1_PT2_PT0_Pllf,(.L_x_263 - _Z27cunn_SoftMaxXEntropyForwardILi4Efff25LogSoftMaxForwardEpilogueEvPT1_PT2_PT0_Pllf)
        .other          _Z27cunn_SoftMaxXEntropyForwardILi4Efff25LogSoftMaxForwardEpilogueEvPT1_PT2_PT0_Pllf,@"STO_CUDA_ENTRY STV_DEFAULT"
_Z27cunn_SoftMaxXEntropyForwardILi4Efff25LogSoftMaxForwardEpilogueEvPT1_PT2_PT0_Pllf:
.text._Z27cunn_SoftMaxXEntropyForwardILi4Efff25LogSoftMaxForwardEpilogueEvPT1_PT2_PT0_Pllf:
[----:B------:R-:W-:Y:S01]  /*0000*/  LDC R1, c[0x0][0x28] ;  /* 0x00000a00ff017b82 */ /* 0x000fe20000000800 */
[----:B------:R-:W0:Y:S07]  /*0010*/  S2R R0, SR_CTAID.X ;  /* 0x0000000000007919 */ /* 0x000e2e0000002500 */
[----:B------:R-:W0:Y:S01]  /*0020*/  LDC.64 R22, c[0x0][0x228] ;  /* 0x00008a00ff167b82 */ /* 0x000e220000000a00 */
[----:B------:R-:W-:Y:S01]  /*0030*/  ULDC.64 UR16, c[0x0][0x208] ;  /* 0x0000820000107ab9 */ /* 0x000fe20000000a00 */
[----:B------:R-:W-:-:S06]  /*0040*/  ULDC.64 UR8, c[0x0][0x230] ;  /* 0x00008c0000087ab9 */ /* 0x000fcc0000000a00 */
[----:B------:R-:W1:Y:S01]  /*0050*/  S2UR UR10, SR_CTAID.X ;  /* 0x00000000000a79c3 */ /* 0x000e620000002500 */
[----:B------:R-:W2:Y:S01]  /*0060*/  S2R R2, SR_TID.X ;  /* 0x0000000000027919 */ /* 0x000ea20000002100 */
[----:B------:R-:W-:Y:S01]  /*0070*/  ULDC.64 UR6, c[0x0][0x220] ;  /* 0x0000880000067ab9 */ /* 0x000fe20000000a00 */
[----:B0-----:R-:W-:-:S06]  /*0080*/  IMAD.WIDE.U32 R22, R0, 0x8, R22 ;  /* 0x0000000800167825 */ /* 0x001fcc00078e0016 */
[----:B------:R-:W5:Y:S01]  /*0090*/  LDG.E.64 R22, desc[UR16][R22.64] ;  /* 0x0000001016167981 */ /* 0x000f62000c1e1b00 */
[----:B------:R-:W0:Y:S01]  /*00a0*/  S2UR UR18, SR_CTAID.X ;  /* 0x00000000001279c3 */ /* 0x000e220000002500 */
[----:B-1----:R-:W-:Y:S01]  /*00b0*/  UIMAD.WIDE.U32 UR10, UR10, UR8, URZ ;  /* 0x000000080a0a72a5 */ /* 0x002fe2000f8e003f */
[----:B--2---:R-:W-:Y:S01]  /*00c0*/  SHF.R.S32.HI R3, RZ, 0x1f, R2 ;  /* 0x0000001fff037819 */ /* 0x004fe20000011402 */
[----:B------:R-:W-:Y:S02]  /*00d0*/  ULDC UR13, c[0x0][0x230] ;  /* 0x00008c00000d7ab9 */ /* 0x000fe40000000800 */
[----:B------:R-:W-:Y:S02]  /*00e0*/  ULEA UR12, UP0, UR10, UR6, 0x2 ;  /* 0x000000060a0c7291 */ /* 0x000fe4000f80103f */
[----:B------:R-:W-:Y:S02]  /*00f0*/  IMAD.U32 R4, RZ, RZ, UR10 ;  /* 0x0000000aff047e24 */ /* 0x000fe4000f8e00ff */
[----:B------:R-:W-:Y:S01]  /*0100*/  ULOP3.LUT UR5, UR12, 0xc, URZ, 0xc0, !UPT ;  /* 0x0000000c0c057892 */ /* 0x000fe2000f8ec03f */
[----:B------:R-:W-:-:S02]  /*0110*/  IMAD.U32 R5, RZ, RZ, UR11 ;  /* 0x0000000bff057e24 */ /* 0x000fc4000f8e00ff */
[----:B------:R-:W-:Y:S01]  /*0120*/  IMAD.MOV.U32 R17, RZ, RZ, R4 ;  /* 0x000000ffff117224 */ /* 0x000fe200078e0004 */
[----:B------:R-:W-:-:S06]  /*0130*/  USHF.R.U64 UR5, UR5, 0x2, URZ ;  /* 0x0000000205057899 */ /* 0x000fcc000800123f */
[----:B------:R-:W-:Y:S02]  /*0140*/  ISETP.NE.AND P3, PT, RZ, UR5, PT ;  /* 0x00000005ff007c0c */ /* 0x000fe4000bf65270 */
[----:B------:R-:W-:Y:S01]  /*0150*/  IADD3 R5, P0, P1, R17, -UR5, R2 ;  /* 0x8000000511057c10 */ /* 0x000fe2000f91e002 */
[----:B0-----:R-:W-:-:S04]  /*0160*/  UIMAD UR18, UR18, UR9, UR11 ;  /* 0x00000009121272a4 */ /* 0x001fc8000f8e020b */
[----:B------:R-:W-:Y:S02]  /*0170*/  USHF.L.U64.HI UR9, UR10, 0x2, UR18 ;  /* 0x000000020a097899 */ /* 0x000fe40008010212 */
[----:B------:R-:W-:Y:S02]  /*0180*/  IMAD.U32 R16, RZ, RZ, UR18 ;  /* 0x00000012ff107e24 */ /* 0x000fe4000f8e00ff */
[----:B------:R-:W-:-:S03]  /*0190*/  UIADD3.X UR9, UR9, UR7, URZ, UP0, !UPT ;  /* 0x0000000709097290 */ /* 0x000fc600087fe43f */
[----:B------:R-:W-:Y:S02]  /*01a0*/  IADD3.X R6, R16, -0x1, R3, P0, P1 ;  /* 0xffffffff10067810 */ /* 0x000fe400007e2403 */
[----:B------:R-:W-:-:S04]  /*01b0*/  LEA R4, P0, R5, UR6, 0x2 ;  /* 0x0000000605047c11 */ /* 0x000fc8000f8010ff */
[----:B------:R-:W-:Y:S01]  /*01c0*/  LEA.HI.X R5, R5, UR7, R6, 0x2, P0 ;  /* 0x0000000705057c11 */ /* 0x000fe200080f1406 */
[----:B------:R-:W-:Y:S08]  /*01d0*/  @!P3 BRA `(.L_x_218) ;  /* 0x000000000034b947 */ /* 0x000ff00003800000 */
[----:B------:R-:W-:-:S13]  /*01e0*/  ISETP.GE.U32.AND P0, PT, R2, UR5, PT ;  /* 0x0000000502007c0c */ /* 0x000fda000bf06070 */
[----:B------:R-:W2:Y:S01]  /*01f0*/  @P0 LDG.E R4, desc[UR16][R4.64] ;  /* 0x0000001004040981 */ /* 0x000ea2000c1e1900 */
[----:B------:R-:W-:Y:S01]  /*0200*/  ULDC UR19, c[0x0][0x0] ;  /* 0x0000000000137ab9 */ /* 0x000fe20000000800 */
[----:B------:R-:W-:Y:S01]  /*0210*/  IMAD.MOV.U32 R11, RZ, RZ, -0x800001 ;  /* 0xff7fffffff0b7424 */ /* 0x000fe200078e00ff */
[----:B------:R-:W-:Y:S01]  /*0220*/  UIADD3 UR15, UP0, UP1, -UR5, UR10, UR19 ;  /* 0x0000000a050f7290 */ /* 0x000fe2000f91e113 */
[----:B------:R-:W-:Y:S01]  /*0230*/  IMAD.MOV.U32 R13, RZ, RZ, RZ ;  /* 0x000000ffff0d7224 */ /* 0x000fe200078e00ff */
[----:B------:R-:W-:Y:S02]  /*0240*/  UIADD3 UR13, UR5, UR13, -UR19 ;  /* 0x0000000d050d7290 */ /* 0x000fe4000fffe813 */
[----:B------:R-:W-:Y:S02]  /*0250*/  UIADD3.X UR4, UR18, -0x1, URZ, UP0, UP1 ;  /* 0xffffffff12047890 */ /* 0x000fe400087e243f */
[----:B------:R-:W-:-:S04]  /*0260*/  ULEA UR14, UP0, UR15, UR6, 0x2 ;  /* 0x000000060f0e7291 */ /* 0x000fc8000f80103f */
[----:B------:R-:W-:Y:S01]  /*0270*/  ULEA.HI.X UR15, UR15, UR7, UR4, 0x2, UP0 ;  /* 0x000000070f0f7291 */ /* 0x000fe200080f1404 */
[----:B--2---:R-:W-:Y:S01]  /*0280*/  @P0 FMNMX.FTZ R11, R4, -3.40282346638528859812e+38, !PT ;  /* 0xff7fffff040b0809 */ /* 0x004fe20007810000 */
[----:B------:R-:W-:Y:S01]  /*0290*/  @P0 FADD.FTZ R13, RZ, R4 ;  /* 0x00000004ff0d0221 */ /* 0x000fe20000010000 */
[----:B------:R-:W-:Y:S09]  /*02a0*/  BRA `(.L_x_219) ;  /* 0x0000000000107947 */ /* 0x000ff20003800000 */
.L_x_218:
[----:B------:R-:W-:Y:S01]  /*02b0*/  IMAD.MOV.U32 R13, RZ, RZ, RZ ;  /* 0x000000ffff0d7224 */ /* 0x000fe200078e00ff */
[----:B------:R-:W-:Y:S01]  /*02c0*/  MOV R11, 0xff7fffff ;  /* 0xff7fffff000b7802 */ /* 0x000fe20000000f00 */
[----:B------:R-:W-:Y:S01]  /*02d0*/  UMOV UR14, UR12 ;  /* 0x0000000c000e7c82 */ /* 0x000fe20008000000 */
[----:B------:R-:W-:-:S05]  /*02e0*/  UMOV UR15, UR9 ;  /* 0x00000009000f7c82 */ /* 0x000fca0008000000 */
.L_x_219:
[----:B------:R-:W-:Y:S01]  /*02f0*/  ULDC UR21, c[0x0][0x0] ;  /* 0x0000000000157ab9 */ /* 0x000fe20000000800 */
[----:B------:R-:W-:Y:S01]  /*0300*/  UMOV UR4, URZ ;  /* 0x0000003f00047c82 */ /* 0x000fe20008000000 */
[----:B------:R-:W-:Y:S01]  /*0310*/  USHF.L.U32 UR20, UR21, 0x2, URZ ;  /* 0x0000000215147899 */ /* 0x000fe2000800063f */
[----:B------:R-:W-:Y:S01]  /*0320*/  IMAD.SHL.U32 R10, R2, 0x4, RZ ;  /* 0x00000004020a7824 */ /* 0x000fe200078e00ff */
[----:B------:R-:W-:Y:S01]  /*0330*/  BSSY B0, `(.L_x_220) ;  /* 0x0000029000007945 */ /* 0x000fe20003800000 */
[----:B------:R-:W-:Y:S01]  /*0340*/  IMAD.U32 R8, RZ, RZ, UR14 ;  /* 0x0000000eff087e24 */ /* 0x000fe2000f8e00ff */
[----:B------:R-:W-:Y:S01]  /*0350*/  UIADD3 UR19, URZ, -UR20, URZ ;  /* 0x800000143f137290 */ /* 0x000fe2000fffe03f */
[----:B------:R-:W-:Y:S01]  /*0360*/  IMAD.U32 R9, RZ, RZ, UR15 ;  /* 0x0000000fff097e24 */ /* 0x000fe2000f8e00ff */
[----:B------:R-:W-:-:S03]  /*0370*/  ISETP.NE.U32.AND P2, PT, RZ, UR20, PT ;  /* 0x00000014ff007c0c */ /* 0x000fc6000bf45070 */
[----:B------:R-:W0:Y:S08]  /*0380*/  I2F.U32.RP R3, UR20 ;  /* 0x0000001400037d06 */ /* 0x000e300008209000 */
[----:B0-----:R-:W0:Y:S02]  /*0390*/  MUFU.RCP R3, R3 ;  /* 0x0000000300037308 */ /* 0x001e240000001000 */
[----:B0-----:R-:W-:Y:S01]  /*03a0*/  VIADD R4, R3, 0xffffffe ;  /* 0x0ffffffe03047836 */ /* 0x001fe20000000000 */
[----:B------:R-:W-:-:S05]  /*03b0*/  LOP3.LUT R3, RZ, UR20, RZ, 0x33, !PT ;  /* 0x00000014ff037c12 */ /* 0x000fca000f8e33ff */
[----:B------:R-:W0:Y:S02]  /*03c0*/  F2I.FTZ.U32.TRUNC.NTZ R4, R4 ;  /* 0x0000000400047305 */ /* 0x000e24000021f000 */
[----:B0-----:R-:W-:-:S13]  /*03d0*/  R2UR UR5, R4 ;  /* 0x00000000040572ca */ /* 0x001fda00000e0000 */
[----:B------:R-:W-:-:S04]  /*03e0*/  UIMAD UR19, UR19, UR5, URZ ;  /* 0x00000005131372a4 */ /* 0x000fc8000f8e023f */
[----:B------:R-:W-:-:S04]  /*03f0*/  UIMAD.WIDE.U32 UR4, UR5, UR19, UR4 ;  /* 0x00000013050472a5 */ /* 0x000fc8000f8e0004 */
[----:B------:R-:W-:-:S04]  /*0400*/  UIMAD.WIDE.U32 UR4, UR5, UR13, URZ ;  /* 0x0000000d050472a5 */ /* 0x000fc8000f8e003f */
[----:B------:R-:W-:-:S04]  /*0410*/  UIADD3 UR5, -UR5, URZ, URZ ;  /* 0x0000003f05057290 */ /* 0x000fc8000fffe13f */
[----:B------:R-:W-:-:S04]  /*0420*/  UIMAD UR4, UR20, UR5, UR13 ;  /* 0x00000005140472a4 */ /* 0x000fc8000f8e020d */
[----:B------:R-:W-:-:S11]  /*0430*/  UISETP.GE.U32.AND UP0, UPT, UR4, UR20, UPT ;  /* 0x000000140400728c */ /* 0x000fd6000bf06070 */
[----:B------:R-:W-:-:S04]  /*0440*/  @UP0 UIADD3 UR4, -UR20, UR4, URZ ;  /* 0x0000000414040290 */ /* 0x000fc8000fffe13f */
[----:B------:R-:W-:-:S11]  /*0450*/  UISETP.GE.U32.AND UP0, UPT, UR4, UR20, UPT ;  /* 0x000000140400728c */ /* 0x000fd6000bf06070 */
[----:B------:R-:W-:-:S06]  /*0460*/  @UP0 UIADD3 UR4, -UR20, UR4, URZ ;  /* 0x0000000414040290 */ /* 0x000fcc000fffe13f */
[----:B------:R-:W-:-:S04]  /*0470*/  SEL R3, R3, UR4, !P2 ;  /* 0x0000000403037c07 */ /* 0x000fc8000d000000 */
[----:B------:R-:W-:-:S04]  /*0480*/  IADD3 R15, -R3, UR13, RZ ;  /* 0x0000000d030f7c10 */ /* 0x000fc8000fffe1ff */
[----:B------:R-:W-:Y:S01]  /*0490*/  ISETP.GE.AND P0, PT, R10, R15, PT ;  /* 0x0000000f0a00720c */ /* 0x000fe20003f06270 */
[----:B------:R-:W-:-:S05]  /*04a0*/  IMAD.IADD R14, R15, 0x1, R2 ;  /* 0x000000010f0e7824 */ /* 0x000fca00078e0202 */
[----:B------:R-:W-:-:S07]  /*04b0*/  ISETP.GE.AND P1, PT, R14, UR13, PT ;  /* 0x0000000d0e007c0c */ /* 0x000fce000bf26270 */
[----:B------:R-:W-:Y:S06]  /*04c0*/  @P0 BRA `(.L_x_221) ;  /* 0x00000000003c0947 */ /* 0x000fec0003800000 */
[----:B------:R-:W-:-:S07]  /*04d0*/  IMAD.MOV.U32 R3, RZ, RZ, R2 ;  /* 0x000000ffff037224 */ /* 0x000fce00078e0002 */
.L_x_222:
[----:B------:R-:W-:-:S06]  /*04e0*/  IMAD.WIDE R4, R3, 0x10, R8 ;  /* 0x0000001003047825 */ /* 0x000fcc00078e0208 */
[----:B------:R-:W2:Y:S01]  /*04f0*/  LDG.E.128 R4, desc[UR16][R4.64] ;  /* 0x0000001004047981 */ /* 0x000ea2000c1e1d00 */
[----:B------:R-:W-:-:S05]  /*0500*/  IADD3 R3, R3, UR21, RZ ;  /* 0x0000001503037c10 */ /* 0x000fca000fffe0ff */
[----:B------:R-:W-:-:S05]  /*0510*/  IMAD.SHL.U32 R12, R3, 0x4, RZ ;  /* 0x00000004030c7824 */ /* 0x000fca00078e00ff */
[----:B------:R-:W-:Y:S02]  /*0520*/  ISETP.GE.AND P0, PT, R12, R15, PT ;  /* 0x0000000f0c00720c */ /* 0x000fe40003f06270 */
[C---:B--2---:R-:W-:Y:S01]  /*0530*/  FMNMX.FTZ R11, R4.reuse, R11, !PT ;  /* 0x0000000b040b7209 */ /* 0x044fe20007810000 */
[----:B------:R-:W-:-:S03]  /*0540*/  FADD.FTZ R13, R4, R13 ;  /* 0x0000000d040d7221 */ /* 0x000fc60000010000 */
[C---:B------:R-:W-:Y:S01]  /*0550*/  FMNMX.FTZ R11, R5.reuse, R11, !PT ;  /* 0x0000000b050b7209 */ /* 0x040fe20007810000 */
[----:B------:R-:W-:-:S03]  /*0560*/  FADD.FTZ R13, R5, R13 ;  /* 0x0000000d050d7221 */ /* 0x000fc60000010000 */
[C---:B------:R-:W-:Y:S01]  /*0570*/  FMNMX.FTZ R11, R6.reuse, R11, !PT ;  /* 0x0000000b060b7209 */ /* 0x040fe20007810000 */
[----:B------:R-:W-:-:S03]  /*0580*/  FADD.FTZ R13, R6, R13 ;  /* 0x0000000d060d7221 */ /* 0x000fc60000010000 */
[C---:B------:R-:W-:Y:S01]  /*0590*/  FMNMX.FTZ R11, R7.reuse, R11, !PT ;  /* 0x0000000b070b7209 */ /* 0x040fe20007810000 */
[----:B------:R-:W-:Y:S01]  /*05a0*/  FADD.FTZ R13, R7, R13 ;  /* 0x0000000d070d7221 */ /* 0x000fe20000010000 */
[----:B------:R-:W-:Y:S06]  /*05b0*/  @!P0 BRA `(.L_x_222) ;  /* 0xfffffffc00c88947 */ /* 0x000fec000383ffff */
.L_x_221:
[----:B------:R-:W-:Y:S05]  /*05c0*/  BSYNC B0 ;  /* 0x0000000000007941 */ /* 0x000fea0003800000 */
.L_x_220:
[----:B------:R-:W-:Y:S04]  /*05d0*/  BSSY B0, `(.L_x_223) ;  /* 0x0000009000007945 */ /* 0x000fe80003800000 */
[----:B------:R-:W-:Y:S05]  /*05e0*/  @P1 BRA `(.L_x_224) ;  /* 0x00000000001c1947 */ /* 0x000fea0003800000 */
.L_x_225:
[----:B------:R-:W-:-:S06]  /*05f0*/  IMAD.WIDE R4, R14, 0x4, R8 ;  /* 0x000000040e047825 */ /* 0x000fcc00078e0208 */
[----:B------:R-:W2:Y:S01]  /*0600*/  LDG.E R4, desc[UR16][R4.64] ;  /* 0x0000001004047981 */ /* 0x000ea2000c1e1900 */
[----:B------:R-:W-:-:S05]  /*0610*/  VIADD R14, R14, UR21 ;  /* 0x000000150e0e7c36 */ /* 0x000fca0008000000 */
[----:B------:R-:W-:Y:S02]  /*0620*/  ISETP.GE.AND P0, PT, R14, UR13, PT ;  /* 0x0000000d0e007c0c */ /* 0x000fe4000bf06270 */
[C---:B--2---:R-:W-:Y:S01]  /*0630*/  FMNMX.FTZ R11, R4.reuse, R11, !PT ;  /* 0x0000000b040b7209 */ /* 0x044fe20007810000 */
[----:B------:R-:W-:-:S10]  /*0640*/  FADD.FTZ R13, R4, R13 ;  /* 0x0000000d040d7221 */ /* 0x000fd40000010000 */
[----:B------:R-:W-:Y:S05]  /*0650*/  @!P0 BRA `(.L_x_225) ;  /* 0xfffffffc00e48947 */ /* 0x000fea000383ffff */
.L_x_224:
[----:B------:R-:W-:Y:S05]  /*0660*/  BSYNC B0 ;  /* 0x0000000000007941 */ /* 0x000fea0003800000 */
.L_x_223:
[----:B------:R-:W0:Y:S08]  /*0670*/  S2UR UR5, SR_CgaCtaId ;  /* 0x00000000000579c3 */ /* 0x000e300000008800 */
[----:B------:R-:W-:Y:S01]  /*0680*/  BAR.SYNC.DEFER_BLOCKING 0x0 ;  /* 0x0000000000007b1d */ /* 0x000fe20000010000 */
[C---:B------:R-:W-:Y:S01]  /*0690*/  ISETP.GT.U32.AND P1, PT, R2.reuse, 0x1f, PT ;  /* 0x0000001f0200780c */ /* 0x040fe20003f24070 */
[C---:B------:R-:W-:Y:S01]  /*06a0*/  IMAD.SHL.U32 R20, R2.reuse, 0x80, RZ ;  /* 0x0000008002147824 */ /* 0x040fe200078e00ff */
[----:B------:R-:W-:Y:S01]  /*06b0*/  USHF.R.U32.HI UR13, URZ, 0x5, UR21 ;  /* 0x000000053f0d7899 */ /* 0x000fe20008011615 */
[----:B------:R-:W-:-:S02]  /*06c0*/  LOP3.LUT R18, R2, 0x1f, RZ, 0xc0, !PT ;  /* 0x0000001f02127812 */ /* 0x000fc400078ec0ff */
[----:B------:R-:W-:Y:S01]  /*06d0*/  UMOV UR4, 0x400 ;  /* 0x0000040000047882 */ /* 0x000fe20000000000 */
[----:B------:R-:W-:Y:S02]  /*06e0*/  LOP3.LUT R3, R10, 0x7c, RZ, 0xc0, !PT ;  /* 0x0000007c0a037812 */ /* 0x000fe400078ec0ff */
[----:B------:R-:W-:Y:S01]  /*06f0*/  LOP3.LUT R20, R20, 0xf80, RZ, 0xc0, !PT ;  /* 0x00000f8014147812 */ /* 0x000fe200078ec0ff */
[----:B0-----:R-:W-:-:S06]  /*0700*/  ULEA UR5, UR5, UR4, 0x18 ;  /* 0x0000000405057291 */ /* 0x001fcc000f8ec03f */
[----:B------:R-:W-:-:S03]  /*0710*/  VIADD R4, R10, UR5 ;  /* 0x000000050a047c36 */ /* 0x000fc60008000000 */
[----:B------:R0:W-:Y:S04]  /*0720*/  STS [R10+UR5], R11 ;  /* 0x0000000b0a007988 */ /* 0x0001e80008000805 */
[----:B------:R0:W-:Y:S01]  /*0730*/  STS [R4+UR20], R13 ;  /* 0x0000000d04007988 */ /* 0x0001e20008000814 */
[----:B------:R-:W-:Y:S06]  /*0740*/  BAR.SYNC.DEFER_BLOCKING 0x0 ;  /* 0x0000000000007b1d */ /* 0x000fec0000010000 */
[----:B------:R-:W-:Y:S05]  /*0750*/  @P1 BRA `(.L_x_226) ;  /* 0x0000000800481947 */ /* 0x000fea0003800000 */
[----:B------:R-:W-:-:S13]  /*0760*/  ISETP.GE.U32.AND P0, PT, R18, UR13, PT ;  /* 0x0000000d12007c0c */ /* 0x000fda000bf06070 */
[----:B------:R-:W-:Y:S05]  /*0770*/  @P0 BRA `(.L_x_226) ;  /* 0x0000000800400947 */ /* 0x000fea0003800000 */
[----:B0-----:R-:W0:Y:S01]  /*0780*/  LDS.128 R8, [R20+UR5] ;  /* 0x0000000514087984 */ /* 0x001e220008000c00 */
[----:B------:R-:W-:Y:S01]  /*0790*/  LEA R18, R18, UR5, 0x7 ;  /* 0x0000000512127c11 */ /* 0x000fe2000f8e38ff */
[----:B------:R-:W-:Y:S02]  /*07a0*/  UMOV UR4, 0xffffffff ;  /* 0xffffffff00047882 */ /* 0x000fe40000000000 */
[----:B------:R-:W1:Y:S01]  /*07b0*/  LDS.128 R12, [R20+UR5+0x10] ;  /* 0x00001005140c7984 */ /* 0x000e620008000c00 */
[----:B------:R-:W-:-:S03]  /*07c0*/  USHF.L.U32 UR4, UR4, UR13, URZ ;  /* 0x0000000d04047299 */ /* 0x000fc6000800063f */
[----:B------:R-:W2:Y:S04]  /*07d0*/  LDS.128 R4, [R20+UR5+0x20] ;  /* 0x0000200514047984 */ /* 0x000ea80008000c00 */
[----:B------:R-:W-:Y:S04]  /*07e0*/  LDS R19, [R18+UR20+0x10] ;  /* 0x0000101412137984 */ /* 0x000fe80008000800 */
[----:B------:R-:W-:Y:S04]  /*07f0*/  LDS R21, [R18+UR20+0x18] ;  /* 0x0000181412157984 */ /* 0x000fe80008000800 */
[----:B------:R-:W-:Y:S01]  /*0800*/  LDS R25, [R18+UR20+0x1c] ;  /* 0x00001c1412197984 */ /* 0x000fe20008000800 */
[----:B0-----:R-:W-:-:S04]  /*0810*/  FMNMX.FTZ R8, R8, -3.40282346638528859812e+38, !PT ;  /* 0xff7fffff08087809 */ /* 0x001fc80007810000 */
[----:B------:R-:W-:-:S04]  /*0820*/  FSETP.GEU.FTZ.AND P0, PT, R8, R9, PT ;  /* 0x000000090800720b */ /* 0x000fc80003f1e000 */
[----:B------:R-:W-:-:S04]  /*0830*/  FSEL R9, R9, R8, !P0 ;  /* 0x0000000809097208 */ /* 0x000fc80004000000 */
[----:B------:R-:W-:-:S04]  /*0840*/  FSETP.GEU.FTZ.AND P0, PT, R9, R10, PT ;  /* 0x0000000a0900720b */ /* 0x000fc80003f1e000 */
[----:B------:R-:W-:-:S04]  /*0850*/  FSEL R10, R10, R9, !P0 ;  /* 0x000000090a0a7208 */ /* 0x000fc80004000000 */
[----:B------:R-:W-:-:S04]  /*0860*/  FSETP.GEU.FTZ.AND P0, PT, R10, R11, PT ;  /* 0x0000000b0a00720b */ /* 0x000fc80003f1e000 */
[----:B------:R-:W-:-:S04]  /*0870*/  FSEL R11, R11, R10, !P0 ;  /* 0x0000000a0b0b7208 */ /* 0x000fc80004000000 */
[----:B-1----:R-:W-:-:S04]  /*0880*/  FSETP.GEU.FTZ.AND P0, PT, R11, R12, PT ;  /* 0x0000000c0b00720b */ /* 0x002fc80003f1e000 */
[----:B------:R-:W-:Y:S02]  /*0890*/  FSEL R12, R12, R11, !P0 ;  /* 0x0000000b0c0c7208 */ /* 0x000fe40004000000 */
[----:B------:R-:W0:Y:S02]  /*08a0*/  LDS.128 R8, [R20+UR5+0x30] ;  /* 0x0000300514087984 */ /* 0x000e240008000c00 */
[----:B------:R-:W-:-:S04]  /*08b0*/  FSETP.GEU.FTZ.AND P0, PT, R12, R13, PT ;  /* 0x0000000d0c00720b */ /* 0x000fc80003f1e000 */
[----:B------:R-:W-:-:S04]  /*08c0*/  FSEL R13, R13, R12, !P0 ;  /* 0x0000000c0d0d7208 */ /* 0x000fc80004000000 */
[----:B------:R-:W-:-:S04]  /*08d0*/  FSETP.GEU.FTZ.AND P0, PT, R13, R14, PT ;  /* 0x0000000e0d00720b */ /* 0x000fc80003f1e000 */
[----:B------:R-:W-:-:S04]  /*08e0*/  FSEL R14, R14, R13, !P0 ;  /* 0x0000000d0e0e7208 */ /* 0x000fc80004000000 */
[----:B------:R-:W-:-:S04]  /*08f0*/  FSETP.GEU.FTZ.AND P0, PT, R14, R15, PT ;  /* 0x0000000f0e00720b */ /* 0x000fc80003f1e000 */
[----:B------:R-:W-:-:S04]  /*0900*/  FSEL R15, R15, R14, !P0 ;  /* 0x0000000e0f0f7208 */ /* 0x000fc80004000000 */
[----:B--2---:R-:W-:-:S04]  /*0910*/  FSETP.GEU.FTZ.AND P0, PT, R15, R4, PT ;  /* 0x000000040f00720b */ /* 0x004fc80003f1e000 */
[----:B------:R-:W-:Y:S02]  /*0920*/  FSEL R4, R4, R15, !P0 ;  /* 0x0000000f04047208 */ /* 0x000fe40004000000 */
[----:B------:R-:W1:Y:S02]  /*0930*/  LDS.128 R12, [R20+UR5+0x40] ;  /* 0x00004005140c7984 */ /* 0x000e640008000c00 */
[----:B------:R-:W-:-:S04]  /*0940*/  FSETP.GEU.FTZ.AND P0, PT, R4, R5, PT ;  /* 0x000000050400720b */ /* 0x000fc80003f1e000 */
[----:B------:R-:W-:-:S04]  /*0950*/  FSEL R5, R5, R4, !P0 ;  /* 0x0000000405057208 */ /* 0x000fc80004000000 */
[----:B------:R-:W-:-:S04]  /*0960*/  FSETP.GEU.FTZ.AND P0, PT, R5, R6, PT ;  /* 0x000000060500720b */ /* 0x000fc80003f1e000 */
[----:B------:R-:W-:-:S04]  /*0970*/  FSEL R6, R6, R5, !P0 ;  /* 0x0000000506067208 */ /* 0x000fc80004000000 */
[----:B------:R-:W-:-:S04]  /*0980*/  FSETP.GEU.FTZ.AND P0, PT, R6, R7, PT ;  /* 0x000000070600720b */ /* 0x000fc80003f1e000 */
[----:B------:R-:W-:-:S04]  /*0990*/  FSEL R7, R7, R6, !P0 ;  /* 0x0000000607077208 */ /* 0x000fc80004000000 */
[----:B0-----:R-:W-:-:S04]  /*09a0*/  FSETP.GEU.FTZ.AND P0, PT, R7, R8, PT ;  /* 0x000000080700720b */ /* 0x001fc80003f1e000 */
[----:B------:R-:W-:Y:S02]  /*09b0*/  FSEL R8, R8, R7, !P0 ;  /* 0x0000000708087208 */ /* 0x000fe40004000000 */
[----:B------:R-:W-:Y:S02]  /*09c0*/  LDS.128 R4, [R20+UR5+0x50] ;  /* 0x0000500514047984 */ /* 0x000fe40008000c00 */
[----:B------:R-:W-:-:S04]  /*09d0*/  FSETP.GEU.FTZ.AND P0, PT, R8, R9, PT ;  /* 0x000000090800720b */ /* 0x000fc80003f1e000 */
[----:B------:R-:W-:Y:S02]  /*09e0*/  FSEL R9, R9, R8, !P0 ;  /* 0x0000000809097208 */ /* 0x000fe40004000000 */
[----:B------:R-:W-:Y:S02]  /*09f0*/  LDS R8, [R18+UR20+0x8] ;  /* 0x0000081412087984 */ /* 0x000fe40008000800 */
[----:B------:R-:W-:-:S04]  /*0a00*/  FSETP.GEU.FTZ.AND P0, PT, R9, R10, PT ;  /* 0x0000000a0900720b */ /* 0x000fc80003f1e000 */
[----:B------:R-:W-:Y:S02]  /*0a10*/  FSEL R10, R10, R9, !P0 ;  /* 0x000000090a0a7208 */ /* 0x000fe40004000000 */
[----:B------:R-:W0:Y:S02]  /*0a20*/  LDS R9, [R18+UR20] ;  /* 0x0000001412097984 */ /* 0x000e240008000800 */
[----:B------:R-:W-:-:S04]  /*0a30*/  FSETP.GEU.FTZ.AND P0, PT, R10, R11, PT ;  /* 0x0000000b0a00720b */ /* 0x000fc80003f1e000 */
[----:B------:R-:W-:Y:S02]  /*0a40*/  FSEL R11, R11, R10, !P0 ;  /* 0x0000000a0b0b7208 */ /* 0x000fe40004000000 */
[----:B------:R-:W2:Y:S02]  /*0a50*/  LDS R10, [R18+UR20+0x4] ;  /* 0x00000414120a7984 */ /* 0x000ea40008000800 */
[----:B-1----:R-:W-:-:S04]  /*0a60*/  FSETP.GEU.FTZ.AND P0, PT, R11, R12, PT ;  /* 0x0000000c0b00720b */ /* 0x002fc80003f1e000 */
[----:B------:R-:W-:Y:S02]  /*0a70*/  FSEL R24, R12, R11, !P0 ;  /* 0x0000000b0c187208 */ /* 0x000fe40004000000 */
[----:B------:R-:W1:Y:S02]  /*0a80*/  LDS R12, [R18+UR20+0xc] ;  /* 0x00000c14120c7984 */ /* 0x000e640008000800 */
[----:B------:R-:W-:-:S04]  /*0a90*/  FSETP.GEU.FTZ.AND P0, PT, R24, R13, PT ;  /* 0x0000000d1800720b */ /* 0x000fc80003f1e000 */
[----:B------:R-:W-:Y:S02]  /*0aa0*/  FSEL R11, R13, R24, !P0 ;  /* 0x000000180d0b7208 */ /* 0x000fe40004000000 */
[----:B------:R-:W3:Y:S02]  /*0ab0*/  LDS R13, [R18+UR20+0x14] ;  /* 0x00001414120d7984 */ /* 0x000ee40008000800 */
[----:B------:R-:W-:Y:S02]  /*0ac0*/  FSETP.GEU.FTZ.AND P0, PT, R11, R14, PT ;  /* 0x0000000e0b00720b */ /* 0x000fe40003f1e000 */
[----:B------:R-:W-:Y:S02]  /*0ad0*/  LDS R24, [R18+UR20+0x24] ;  /* 0x0000241412187984 */ /* 0x000fe40008000800 */
[----:B------:R-:W-:-:S04]  /*0ae0*/  FSEL R14, R14, R11, !P0 ;  /* 0x0000000b0e0e7208 */ /* 0x000fc80004000000 */
[----:B------:R-:W-:-:S04]  /*0af0*/  FSETP.GEU.FTZ.AND P0, PT, R14, R15, PT ;  /* 0x0000000f0e00720b */ /* 0x000fc80003f1e000 */
[----:B------:R-:W-:Y:S01]  /*0b00*/  FSEL R11, R15, R14, !P0 ;  /* 0x0000000e0f0b7208 */ /* 0x000fe20004000000 */
[----:B0-----:R-:W-:Y:S01]  /*0b10*/  FADD.FTZ R9, RZ, R9 ;  /* 0x00000009ff097221 */ /* 0x001fe20000010000 */
[----:B------:R-:W0:Y:S02]  /*0b20*/  LDS R15, [R18+UR20+0x20] ;  /* 0x00002014120f7984 */ /* 0x000e240008000800 */
[----:B------:R-:W-:-:S04]  /*0b30*/  FSETP.GEU.FTZ.AND P0, PT, R11, R4, PT ;  /* 0x000000040b00720b */ /* 0x000fc80003f1e000 */
[----:B------:R-:W-:Y:S01]  /*0b40*/  FSEL R14, R4, R11, !P0 ;  /* 0x0000000b040e7208 */ /* 0x000fe20004000000 */
[----:B--2---:R-:W-:Y:S01]  /*0b50*/  FADD.FTZ R9, R9, R10 ;  /* 0x0000000a09097221 */ /* 0x004fe20000010000 */
[----:B------:R-:W2:Y:S02]  /*0b60*/  LDS R4, [R18+UR20+0x28] ;  /* 0x0000281412047984 */ /* 0x000ea40008000800 */
[----:B------:R-:W-:Y:S01]  /*0b70*/  FSETP.GEU.FTZ.AND P0, PT, R14, R5, PT ;  /* 0x000000050e00720b */ /* 0x000fe20003f1e000 */
[----:B------:R-:W-:Y:S02]  /*0b80*/  FADD.FTZ R29, R9, R8 ;  /* 0x00000008091d7221 */ /* 0x000fe40000010000 */
[----:B------:R-:W4:Y:S01]  /*0b90*/  LDS.128 R8, [R20+UR5+0x60] ;  /* 0x0000600514087984 */ /* 0x000f220008000c00 */
[----:B------:R-:W-:Y:S01]  /*0ba0*/  FSEL R27, R5, R14, !P0 ;  /* 0x0000000e051b7208 */ /* 0x000fe20004000000 */
[----:B-1----:R-:W-:Y:S02]  /*0bb0*/  FADD.FTZ R26, R29, R12 ;  /* 0x0000000c1d1a7221 */ /* 0x002fe40000010000 */
[----:B------:R-:W1:Y:S01]  /*0bc0*/  LDS R14, [R18+UR20+0x2c] ;  /* 0x00002c14120e7984 */ /* 0x000e620008000800 */
[----:B------:R-:W-:Y:S01]  /*0bd0*/  FSETP.GEU.FTZ.AND P0, PT, R27, R6, PT ;  /* 0x000000061b00720b */ /* 0x000fe20003f1e000 */
[----:B------:R-:W-:-:S02]  /*0be0*/  FADD.FTZ R26, R26, R19 ;  /* 0x000000131a1a7221 */ /* 0x000fc40000010000 */
[----:B------:R-:W1:Y:S01]  /*0bf0*/  LDS R12, [R18+UR20+0x30] ;  /* 0x00003014120c7984 */ /* 0x000e620008000800 */
[----:B------:R-:W-:Y:S01]  /*0c00*/  FSEL R6, R6, R27, !P0 ;  /* 0x0000001b06067208 */ /* 0x000fe20004000000 */
[----:B---3--:R-:W-:Y:S02]  /*0c10*/  FADD.FTZ R26, R26, R13 ;  /* 0x0000000d1a1a7221 */ /* 0x008fe40000010000 */
[----:B------:R-:W3:Y:S01]  /*0c20*/  LDS R5, [R18+UR20+0x34] ;  /* 0x0000341412057984 */ /* 0x000ee20008000800 */
[----:B------:R-:W-:Y:S01]  /*0c30*/  FSETP.GEU.FTZ.AND P0, PT, R6, R7, PT ;  /* 0x000000070600720b */ /* 0x000fe20003f1e000 */
[----:B------:R-:W-:Y:S02]  /*0c40*/  FADD.FTZ R26, R26, R21 ;  /* 0x000000151a1a7221 */ /* 0x000fe40000010000 */
[----:B------:R-:W3:Y:S01]  /*0c50*/  LDS R19, [R18+UR20+0x38] ;  /* 0x0000381412137984 */ /* 0x000ee20008000800 */
[----:B------:R-:W-:Y:S01]  /*0c60*/  FSEL R27, R7, R6, !P0 ;  /* 0x00000006071b7208 */ /* 0x000fe20004000000 */
[----:B------:R-:W-:-:S02]  /*0c70*/  FADD.FTZ R26, R26, R25 ;  /* 0x000000191a1a7221 */ /* 0x000fc40000010000 */
[----:B------:R-:W3:Y:S04]  /*0c80*/  LDS R21, [R18+UR20+0x3c] ;  /* 0x00003c1412157984 */ /* 0x000ee80008000800 */
[----:B------:R-:W3:Y:S01]  /*0c90*/  LDS R13, [R18+UR20+0x40] ;  /* 0x00004014120d7984 */ /* 0x000ee20008000800 */
[----:B0-----:R-:W-:-:S03]  /*0ca0*/  FADD.FTZ R25, R26, R15 ;  /* 0x0000000f1a197221 */ /* 0x001fc60000010000 */
[----:B------:R-:W0:Y:S01]  /*0cb0*/  LDS R15, [R18+UR20+0x44] ;  /* 0x00004414120f7984 */ /* 0x000e220008000800 */
[----:B------:R-:W-:-:S03]  /*0cc0*/  FADD.FTZ R25, R25, R24 ;  /* 0x0000001819197221 */ /* 0x000fc60000010000 */
[----:B------:R-:W0:Y:S01]  /*0cd0*/  LDS R24, [R18+UR20+0x48] ;  /* 0x0000481412187984 */ /* 0x000e220008000800 */
[----:B--2---:R-:W-:-:S03]  /*0ce0*/  FADD.FTZ R7, R25, R4 ;  /* 0x0000000419077221 */ /* 0x004fc60000010000 */
[----:B------:R-:W2:Y:S01]  /*0cf0*/  LDS R25, [R18+UR20+0x4c] ;  /* 0x00004c1412197984 */ /* 0x000ea20008000800 */
[----:B----4-:R-:W-:Y:S01]  /*0d00*/  FSETP.GEU.FTZ.AND P0, PT, R27, R8, PT ;  /* 0x000000081b00720b */ /* 0x010fe20003f1e000 */
[----:B-1----:R-:W-:-:S03]  /*0d10*/  FADD.FTZ R7, R7, R14 ;  /* 0x0000000e07077221 */ /* 0x002fc60000010000 */
[----:B------:R-:W-:Y:S01]  /*0d20*/  FSEL R6, R8, R27, !P0 ;  /* 0x0000001b08067208 */ /* 0x000fe20004000000 */
[----:B------:R-:W1:Y:S01]  /*0d30*/  LDS R14, [R18+UR20+0x50] ;  /* 0x00005014120e7984 */ /* 0x000e620008000800 */
[----:B------:R-:W-:Y:S02]  /*0d40*/  FADD.FTZ R12, R7, R12 ;  /* 0x0000000c070c7221 */ /* 0x000fe40000010000 */
[----:B------:R-:W-:Y:S01]  /*0d50*/  FSETP.GEU.FTZ.AND P0, PT, R6, R9, PT ;  /* 0x000000090600720b */ /* 0x000fe20003f1e000 */
[----:B------:R-:W4:Y:S01]  /*0d60*/  LDS R8, [R18+UR20+0x54] ;  /* 0x0000541412087984 */ /* 0x000f220008000800 */
[----:B---3--:R-:W-:Y:S02]  /*0d70*/  FADD.FTZ R4, R12, R5 ;  /* 0x000000050c047221 */ /* 0x008fe40000010000 */
[----:B------:R-:W-:Y:S01]  /*0d80*/  FSEL R5, R9, R6, !P0 ;  /* 0x0000000609057208 */ /* 0x000fe20004000000 */
[----:B------:R-:W3:Y:S01]  /*0d90*/  LDS R12, [R18+UR20+0x58] ;  /* 0x00005814120c7984 */ /* 0x000ee20008000800 */
[----:B------:R-:W-:-:S02]  /*0da0*/  FADD.FTZ R4, R4, R19 ;  /* 0x0000001304047221 */ /* 0x000fc40000010000 */
[----:B------:R-:W-:Y:S01]  /*0db0*/  FSETP.GEU.FTZ.AND P0, PT, R5, R10, PT ;  /* 0x0000000a0500720b */ /* 0x000fe20003f1e000 */
[----:B------:R-:W3:Y:S01]  /*0dc0*/  LDS R9, [R18+UR20+0x5c] ;  /* 0x00005c1412097984 */ /* 0x000ee20008000800 */
[----:B------:R-:W-:Y:S02]  /*0dd0*/  FADD.FTZ R28, R4, R21 ;  /* 0x00000015041c7221 */ /* 0x000fe40000010000 */
[----:B------:R-:W-:Y:S01]  /*0de0*/  FSEL R26, R10, R5, !P0 ;  /* 0x000000050a1a7208 */ /* 0x000fe20004000000 */
[----:B------:R-:W3:Y:S01]  /*0df0*/  LDS R19, [R18+UR20+0x60] ;  /* 0x0000601412137984 */ /* 0x000ee20008000800 */
[----:B------:R-:W-:Y:S02]  /*0e00*/  FADD.FTZ R28, R28, R13 ;  /* 0x0000000d1c1c7221 */ /* 0x000fe40000010000 */
[----:B------:R-:W-:Y:S01]  /*0e10*/  FSETP.GEU.FTZ.AND P0, PT, R26, R11, PT ;  /* 0x0000000b1a00720b */ /* 0x000fe20003f1e000 */
[----:B------:R-:W3:Y:S01]  /*0e20*/  LDS.128 R4, [R20+UR5+0x70] ;  /* 0x0000700514047984 */ /* 0x000ee20008000c00 */
[----:B0-----:R-:W-:-:S03]  /*0e30*/  FADD.FTZ R21, R28, R15 ;  /* 0x0000000f1c157221 */ /* 0x001fc60000010000 */
[----:B------:R-:W0:Y:S01]  /*0e40*/  LDS R10, [R18+UR20+0x64] ;  /* 0x00006414120a7984 */ /* 0x000e220008000800 */
[----:B------:R-:W-:Y:S01]  /*0e50*/  FSEL R11, R11, R26, !P0 ;  /* 0x0000001a0b0b7208 */ /* 0x000fe20004000000 */
[----:B------:R-:W-:Y:S02]  /*0e60*/  FADD.FTZ R24, R21, R24 ;  /* 0x0000001815187221 */ /* 0x000fe40000010000 */
[----:B------:R-:W0:Y:S02]  /*0e70*/  LDS R13, [R18+UR20+0x68] ;  /* 0x00006814120d7984 */ /* 0x000e240008000800 */
[----:B--2---:R-:W-:Y:S02]  /*0e80*/  FADD.FTZ R25, R24, R25 ;  /* 0x0000001918197221 */ /* 0x004fe40000010000 */
[----:B------:R-:W2:Y:S04]  /*0e90*/  LDS R15, [R18+UR20+0x6c] ;  /* 0x00006c14120f7984 */ /* 0x000ea80008000800 */
[----:B------:R-:W2:Y:S04]  /*0ea0*/  LDS R21, [R18+UR20+0x70] ;  /* 0x0000701412157984 */ /* 0x000ea80008000800 */
[----:B------:R-:W2:Y:S01]  /*0eb0*/  LDS R24, [R18+UR20+0x74] ;  /* 0x0000741412187984 */ /* 0x000ea20008000800 */
[----:B-1----:R-:W-:-:S03]  /*0ec0*/  FADD.FTZ R25, R25, R14 ;  /* 0x0000000e19197221 */ /* 0x002fc60000010000 */
[----:B------:R-:W1:Y:S01]  /*0ed0*/  LDS R14, [R18+UR20+0x78] ;  /* 0x00007814120e7984 */ /* 0x000e620008000800 */
[----:B----4-:R-:W-:-:S03]  /*0ee0*/  FADD.FTZ R25, R25, R8 ;  /* 0x0000000819197221 */ /* 0x010fc60000010000 */
[----:B------:R-:W4:Y:S01]  /*0ef0*/  LDS R8, [R18+UR20+0x7c] ;  /* 0x00007c1412087984 */ /* 0x000f220008000800 */
[----:B---3--:R-:W-:-:S04]  /*0f00*/  FADD.FTZ R12, R25, R12 ;  /* 0x0000000c190c7221 */ /* 0x008fc80000010000 */
[----:B------:R-:W-:-:S04]  /*0f10*/  FADD.FTZ R12, R12, R9 ;  /* 0x000000090c0c7221 */ /* 0x000fc80000010000 */
[----:B------:R-:W-:Y:S01]  /*0f20*/  FADD.FTZ R19, R12, R19 ;  /* 0x000000130c137221 */ /* 0x000fe20000010000 */
[----:B------:R-:W-:-:S04]  /*0f30*/  FSETP.GEU.FTZ.AND P0, PT, R11, R4, PT ;  /* 0x000000040b00720b */ /* 0x000fc80003f1e000 */
[----:B------:R-:W-:Y:S01]  /*0f40*/  FSEL R4, R4, R11, !P0 ;  /* 0x0000000b04047208 */ /* 0x000fe20004000000 */
[----:B0-----:R-:W-:-:S03]  /*0f50*/  FADD.FTZ R10, R19, R10 ;  /* 0x0000000a130a7221 */ /* 0x001fc60000010000 */
[----:B------:R-:W-:Y:S01]  /*0f60*/  FSETP.GEU.FTZ.AND P0, PT, R4, R5, PT ;  /* 0x000000050400720b */ /* 0x000fe20003f1e000 */
[----:B------:R-:W-:-:S03]  /*0f70*/  FADD.FTZ R10, R10, R13 ;  /* 0x0000000d0a0a7221 */ /* 0x000fc60000010000 */
[----:B------:R-:W-:Y:S01]  /*0f80*/  FSEL R5, R5, R4, !P0 ;  /* 0x0000000405057208 */ /* 0x000fe20004000000 */
[----:B--2---:R-:W-:Y:S01]  /*0f90*/  FADD.FTZ R10, R10, R15 ;  /* 0x0000000f0a0a7221 */ /* 0x004fe20000010000 */
[----:B------:R-:W-:-:S04]  /*0fa0*/  LOP3.LUT R4, RZ, UR4, RZ, 0x33, !PT ;  /* 0x00000004ff047c12 */ /* 0x000fc8000f8e33ff */
[----:B------:R-:W-:Y:S05]  /*0fb0*/  WARPSYNC R4 ;  /* 0x0000000004007348 */ /* 0x000fea0003800000 */
[----:B------:R-:W-:Y:S01]  /*0fc0*/  FSETP.GEU.FTZ.AND P0, PT, R5, R6, PT ;  /* 0x000000060500720b */ /* 0x000fe20003f1e000 */
[----:B------:R-:W-:-:S03]  /*0fd0*/  FADD.FTZ R21, R10, R21 ;  /* 0x000000150a157221 */ /* 0x000fc60000010000 */
[----:B------:R-:W-:Y:S01]  /*0fe0*/  FSEL R6, R6, R5, !P0 ;  /* 0x0000000506067208 */ /* 0x000fe20004000000 */
[----:B------:R-:W-:Y:S01]  /*0ff0*/  FADD.FTZ R21, R21, R24 ;  /* 0x0000001815157221 */ /* 0x000fe20000010000 */
[----:B------:R-:W-:Y:S02]  /*1000*/  LOP3.LUT R5, R2, 0x1f, RZ, 0xc0, !PT ;  /* 0x0000001f02057812 */ /* 0x000fe400078ec0ff */
[----:B------:R-:W-:Y:S01]  /*1010*/  FSETP.GEU.FTZ.AND P0, PT, R6, R7, PT ;  /* 0x000000070600720b */ /* 0x000fe20003f1e000 */
[----:B-1----:R-:W-:Y:S01]  /*1020*/  FADD.FTZ R21, R21, R14 ;  /* 0x0000000e15157221 */ /* 0x002fe20000010000 */
[----:B------:R-:W-:Y:S02]  /*1030*/  LEA R5, R5, UR5, 0x2 ;  /* 0x0000000505057c11 */ /* 0x000fe4000f8e10ff */
[----:B------:R-:W-:Y:S01]  /*1040*/  FSEL R6, R7, R6, !P0 ;  /* 0x0000000607067208 */ /* 0x000fe20004000000 */
[----:B----4-:R-:W-:-:S04]  /*1050*/  FADD.FTZ R8, R21, R8 ;  /* 0x0000000815087221 */ /* 0x010fc80000010000 */
[----:B------:R1:W-:Y:S04]  /*1060*/  STS [R3+UR5], R6 ;  /* 0x0000000603007988 */ /* 0x0003e80008000805 */
[----:B------:R1:W-:Y:S02]  /*1070*/  STS [R5+UR20], R8 ;  /* 0x0000000805007988 */ /* 0x0003e40008000814 */
.L_x_226:
[----:B------:R-:W-:Y:S01]  /*1080*/  ISETP.NE.AND P0, PT, R2, RZ, PT ;  /* 0x000000ff0200720c */ /* 0x000fe20003f05270 */
[----:B------:R-:W-:Y:S05]  /*1090*/  WARPSYNC.ALL ;  /* 0x0000000000007948 */ /* 0x000fea0003800000 */
[----:B------:R-:W-:Y:S06]  /*10a0*/  BAR.SYNC.DEFER_BLOCKING 0x0 ;  /* 0x0000000000007b1d */ /* 0x000fec0000010000 */
[----:B------:R-:W-:Y:S04]  /*10b0*/  BSSY B0, `(.L_x_227) ;  /* 0x00000b5000007945 */ /* 0x000fe80003800000 */
[----:B------:R-:W-:Y:S05]  /*10c0*/  @P0 BRA `(.L_x_228) ;  /* 0x0000000800cc0947 */ /* 0x000fea0003800000 */
[----:B------:R-:W-:Y:S01]  /*10d0*/  USHF.R.U32.HI UR4, URZ, 0x5, UR21 ;  /* 0x000000053f047899 */ /* 0x000fe20008011615 */
[----:B------:R-:W-:Y:S02]  /*10e0*/  IMAD.MOV.U32 R21, RZ, RZ, RZ ;  /* 0x000000ffff157224 */ /* 0x000fe400078e00ff */
[----:B0-----:R-:W-:-:S03]  /*10f0*/  IMAD.MOV.U32 R13, RZ, RZ, -0x800001 ;  /* 0xff7fffffff0d7424 */ /* 0x001fc600078e00ff */
[----:B------:R-:W-:-:S13]  /*1100*/  ISETP.NE.AND P0, PT, RZ, UR4, PT ;  /* 0x00000004ff007c0c */ /* 0x000fda000bf05270 */
[----:B------:R-:W-:Y:S05]  /*1110*/  @!P0 BRA `(.L_x_229) ;  /* 0x0000000800ac8947 */ /* 0x000fea0003800000 */
[----:B------:R-:W-:Y:S01]  /*1120*/  UIADD3 UR14, UR4, -0x1, URZ ;  /* 0xffffffff040e7890 */ /* 0x000fe2000fffe03f */
[----:B------:R-:W-:Y:S01]  /*1130*/  MOV R13, 0xff7fffff ;  /* 0xff7fffff000d7802 */ /* 0x000fe20000000f00 */
[----:B------:R-:W-:Y:S01]  /*1140*/  ULOP3.LUT UR4, UR4, 0x3, URZ, 0xc0, !UPT ;  /* 0x0000000304047892 */ /* 0x000fe2000f8ec03f */
[----:B------:R-:W-:Y:S01]  /*1150*/  IMAD.MOV.U32 R21, RZ, RZ, RZ ;  /* 0x000000ffff157224 */ /* 0x000fe200078e00ff */
[----:B------:R-:W-:Y:S01]  /*1160*/  UISETP.GE.U32.AND UP0, UPT, UR14, 0x3, UPT ;  /* 0x000000030e00788c */ /* 0x000fe2000bf06070 */
[----:B------:R-:W-:-:S05]  /*1170*/  IMAD.MOV.U32 R19, RZ, RZ, RZ ;  /* 0x000000ffff137224 */ /* 0x000fca00078e00ff */
[----:B------:R-:W-:-:S13]  /*1180*/  PLOP3.LUT P0, PT, PT, PT, UP0, 0x80, 0x0 ;  /* 0x000000000000781c */ /* 0x000fda0003f0f008 */
[----:B------:R-:W-:Y:S05]  /*1190*/  @!P0 BRA `(.L_x_230) ;  /* 0x0000000800508947 */ /* 0x000fea0003800000 */
[----:B------:R-:W-:Y:S01]  /*11a0*/  ULEA.HI UR14, UR21, -UR4, URZ, 0x1b ;  /* 0x80000004150e7291 */ /* 0x000fe2000f8fd83f */
[----:B------:R-:W-:Y:S02]  /*11b0*/  IMAD.MOV.U32 R13, RZ, RZ, -0x800001 ;  /* 0xff7fffffff0d7424 */ /* 0x000fe400078e00ff */
[----:B------:R-:W-:Y:S02]  /*11c0*/  IMAD.MOV.U32 R21, RZ, RZ, RZ ;  /* 0x000000ffff157224 */ /* 0x000fe400078e00ff */
[----:B------:R-:W-:Y:S01]  /*11d0*/  IMAD.MOV.U32 R19, RZ, RZ, RZ ;  /* 0x000000ffff137224 */ /* 0x000fe200078e00ff */
[----:B------:R-:W-:Y:S01]  /*11e0*/  ISETP.LT.AND P0, PT, RZ, UR14, PT ;  /* 0x0000000eff007c0c */ /* 0x000fe2000bf01270 */
[----:B------:R-:W-:-:S12]  /*11f0*/  IMAD.U32 R18, RZ, RZ, UR14 ;  /* 0x0000000eff127e24 */ /* 0x000fd8000f8e00ff */
[----:B------:R-:W-:Y:S05]  /*1200*/  @!P0 BRA `(.L_x_231) ;  /* 0x0000000400dc8947 */ /* 0x000fea0003800000 */
[----:B------:R-:W-:Y:S02]  /*1210*/  ISETP.GT.AND P4, PT, R18, 0xc, PT ;  /* 0x0000000c1200780c */ /* 0x000fe40003f84270 */
[----:B------:R-:W-:-:S11]  /*1220*/  PLOP3.LUT P0, PT, PT, PT, PT, 0x80, 0x0 ;  /* 0x000000000000781c */ /* 0x000fd60003f0f070 */
[----:B------:R-:W-:Y:S05]  /*1230*/  @!P4 BRA `(.L_x_232) ;  /* 0x000000040028c947 */ /* 0x000fea0003800000 */
[----:B------:R-:W-:-:S13]  /*1240*/  PLOP3.LUT P0, PT, PT, PT, PT, 0x8, 0x0 ;  /* 0x000000000000781c */ /* 0x000fda0003f0e170 */
.L_x_233:
[C---:B------:R-:W-:Y:S01]  /*1250*/  LEA R24, R19.reuse, UR5, 0x2 ;  /* 0x0000000513187c11 */ /* 0x040fe2000f8e10ff */
[----:B------:R-:W-:Y:S01]  /*1260*/  VIADD R19, R19, 0x10 ;  /* 0x0000001013137836 */ /* 0x000fe20000000000 */
[----:B------:R-:W-:-:S03]  /*1270*/  IADD3 R18, R18, -0x10, RZ ;  /* 0xfffffff012127810 */ /* 0x000fc60007ffe0ff */
[----:B-1----:R-:W0:Y:S01]  /*1280*/  LDS.128 R4, [R24] ;  /* 0x0000000018047984 */ /* 0x002e220000000c00 */
[----:B------:R-:W-:-:S03]  /*1290*/  ISETP.GT.AND P5, PT, R18, 0xc, PT ;  /* 0x0000000c1200780c */ /* 0x000fc60003fa4270 */
[----:B------:R-:W1:Y:S01]  /*12a0*/  LDS.128 R8, [R24+0x10] ;  /* 0x0000100018087984 */ /* 0x000e620000000c00 */
[----:B0-----:R-:W-:-:S04]  /*12b0*/  FSETP.GEU.FTZ.AND P4, PT, R13, R4, PT ;  /* 0x000000040d00720b */ /* 0x001fc80003f9e000 */
[----:B------:R-:W-:Y:S02]  /*12c0*/  FSEL R4, R4, R13, !P4 ;  /* 0x0000000d04047208 */ /* 0x000fe40006000000 */
[----:B------:R-:W0:Y:S02]  /*12d0*/  LDS.128 R12, [R24+0x20] ;  /* 0x00002000180c7984 */ /* 0x000e240000000c00 */
[----:B------:R-:W-:-:S04]  /*12e0*/  FSETP.GEU.FTZ.AND P4, PT, R4, R5, PT ;  /* 0x000000050400720b */ /* 0x000fc80003f9e000 */
[----:B------:R-:W-:Y:S02]  /*12f0*/  FSEL R5, R5, R4, !P4 ;  /* 0x0000000405057208 */ /* 0x000fe40006000000 */
[----:B------:R-:W-:Y:S02]  /*1300*/  LDS R4, [R24+UR20+0x4] ;  /* 0x0000041418047984 */ /* 0x000fe40008000800 */
[----:B------:R-:W-:-:S04]  /*1310*/  FSETP.GEU.FTZ.AND P4, PT, R5, R6, PT ;  /* 0x000000060500720b */ /* 0x000fc80003f9e000 */
[----:B------:R-:W-:-:S04]  /*1320*/  FSEL R6, R6, R5, !P4 ;  /* 0x0000000506067208 */ /* 0x000fc80006000000 */
[----:B------:R-:W-:-:S04]  /*1330*/  FSETP.GEU.FTZ.AND P4, PT, R6, R7, PT ;  /* 0x000000070600720b */ /* 0x000fc80003f9e000 */
[----:B------:R-:W-:Y:S02]  /*1340*/  FSEL R7, R7, R6, !P4 ;  /* 0x0000000607077208 */ /* 0x000fe40006000000 */
[----:B------:R-:W2:Y:S02]  /*1350*/  LDS R6, [R24+UR20] ;  /* 0x0000001418067984 */ /* 0x000ea40008000800 */
[----:B-1----:R-:W-:-:S04]  /*1360*/  FSETP.GEU.FTZ.AND P4, PT, R7, R8, PT ;  /* 0x000000080700720b */ /* 0x002fc80003f9e000 */
[----:B------:R-:W-:-:S04]  /*1370*/  FSEL R8, R8, R7, !P4 ;  /* 0x0000000708087208 */ /* 0x000fc80006000000 */
[----:B------:R-:W-:-:S04]  /*1380*/  FSETP.GEU.FTZ.AND P4, PT, R8, R9, PT ;  /* 0x000000090800720b */ /* 0x000fc80003f9e000 */
[----:B------:R-:W-:Y:S02]  /*1390*/  FSEL R9, R9, R8, !P4 ;  /* 0x0000000809097208 */ /* 0x000fe40006000000 */
[----:B------:R-:W-:Y:S02]  /*13a0*/  LDS R8, [R24+UR20+0xc] ;  /* 0x00000c1418087984 */ /* 0x000fe40008000800 */
[----:B------:R-:W-:-:S04]  /*13b0*/  FSETP.GEU.FTZ.AND P4, PT, R9, R10, PT ;  /* 0x0000000a0900720b */ /* 0x000fc80003f9e000 */
[----:B------:R-:W-:Y:S02]  /*13c0*/  FSEL R10, R10, R9, !P4 ;  /* 0x000000090a0a7208 */ /* 0x000fe40006000000 */
[----:B------:R-:W1:Y:S02]  /*13d0*/  LDS R9, [R24+UR20+0x8] ;  /* 0x0000081418097984 */ /* 0x000e640008000800 */
[----:B------:R-:W-:-:S04]  /*13e0*/  FSETP.GEU.FTZ.AND P4, PT, R10, R11, PT ;  /* 0x0000000b0a00720b */ /* 0x000fc80003f9e000 */
[----:B------:R-:W-:Y:S02]  /*13f0*/  FSEL R5, R11, R10, !P4 ;  /* 0x0000000a0b057208 */ /* 0x000fe40006000000 */
[----:B------:R-:W3:Y:S02]  /*1400*/  LDS R11, [R24+UR20+0x10] ;  /* 0x00001014180b7984 */ /* 0x000ee40008000800 */
[----:B0-----:R-:W-:Y:S02]  /*1410*/  FSETP.GEU.FTZ.AND P4, PT, R5, R12, PT ;  /* 0x0000000c0500720b */ /* 0x001fe40003f9e000 */
[----:B------:R-:W0:Y:S02]  /*1420*/  LDS R10, [R24+UR20+0x14] ;  /* 0x00001414180a7984 */ /* 0x000e240008000800 */
[----:B------:R-:W-:Y:S02]  /*1430*/  FSEL R26, R12, R5, !P4 ;  /* 0x000000050c1a7208 */ /* 0x000fe40006000000 */
[----:B------:R-:W4:Y:S01]  /*1440*/  LDS R12, [R24+UR20+0x18] ;  /* 0x00001814180c7984 */ /* 0x000f220008000800 */
[----:B--2---:R-:W-:Y:S01]  /*1450*/  FADD.FTZ R21, R6, R21 ;  /* 0x0000001506157221 */ /* 0x004fe20000010000 */
[----:B------:R-:W-:-:S03]  /*1460*/  FSETP.GEU.FTZ.AND P4, PT, R26, R13, PT ;  /* 0x0000000d1a00720b */ /* 0x000fc60003f9e000 */
[----:B------:R-:W-:Y:S01]  /*1470*/  FADD.FTZ R28, R21, R4 ;  /* 0x00000004151c7221 */ /* 0x000fe20000010000 */
[----:B------:R-:W-:Y:S01]  /*1480*/  FSEL R5, R13, R26, !P4 ;  /* 0x0000001a0d057208 */ /* 0x000fe20006000000 */
[----:B------:R-:W-:Y:S03]  /*1490*/  LDS R21, [R24+UR20+0x24] ;  /* 0x0000241418157984 */ /* 0x000fe60008000800 */
[----:B------:R-:W-:Y:S01]  /*14a0*/  FSETP.GEU.FTZ.AND P4, PT, R5, R14, PT ;  /* 0x0000000e0500720b */ /* 0x000fe20003f9e000 */
[----:B------:R-:W2:Y:S03]  /*14b0*/  LDS R13, [R24+UR20+0x1c] ;  /* 0x00001c14180d7984 */ /* 0x000ea60008000800 */
[----:B------:R-:W-:Y:S02]  /*14c0*/  FSEL R26, R14, R5, !P4 ;  /* 0x000000050e1a7208 */ /* 0x000fe40006000000 */
[----:B------:R-:W2:Y:S02]  /*14d0*/  LDS R14, [R24+UR20+0x20] ;  /* 0x00002014180e7984 */ /* 0x000ea40008000800 */
[----:B------:R-:W-:-:S02]  /*14e0*/  FSETP.GEU.FTZ.AND P4, PT, R26, R15, PT ;  /* 0x0000000f1a00720b */ /* 0x000fc40003f9e000 */
[----:B------:R-:W2:Y:S02]  /*14f0*/  LDS.128 R4, [R24+0x30] ;  /* 0x0000300018047984 */ /* 0x000ea40000000c00 */
[----:B------:R-:W-:Y:S01]  /*1500*/  FSEL R15, R15, R26, !P4 ;  /* 0x0000001a0f0f7208 */ /* 0x000fe20006000000 */
[----:B-1----:R-:W-:Y:S02]  /*1510*/  FADD.FTZ R25, R28, R9 ;  /* 0x000000091c197221 */ /* 0x002fe40000010000 */
[----:B------:R-:W1:Y:S02]  /*1520*/  LDS R9, [R24+UR20+0x28] ;  /* 0x0000281418097984 */ /* 0x000e640008000800 */
[----:B------:R-:W-:Y:S02]  /*1530*/  FADD.FTZ R28, R25, R8 ;  /* 0x00000008191c7221 */ /* 0x000fe40000010000 */
[----:B------:R-:W1:Y:S02]  /*1540*/  LDS R8, [R24+UR20+0x2c] ;  /* 0x00002c1418087984 */ /* 0x000e640008000800 */
[----:B---3--:R-:W-:-:S02]  /*1550*/  FADD.FTZ R25, R28, R11 ;  /* 0x0000000b1c197221 */ /* 0x008fc40000010000 */
[----:B------:R-:W3:Y:S02]  /*1560*/  LDS R11, [R24+UR20+0x30] ;  /* 0x00003014180b7984 */ /* 0x000ee40008000800 */
[----:B0-----:R-:W-:Y:S02]  /*1570*/  FADD.FTZ R25, R25, R10 ;  /* 0x0000000a19197221 */ /* 0x001fe40000010000 */
[----:B------:R-:W0:Y:S02]  /*1580*/  LDS R10, [R24+UR20+0x34] ;  /* 0x00003414180a7984 */ /* 0x000e240008000800 */
[----:B----4-:R-:W-:Y:S02]  /*1590*/  FADD.FTZ R28, R25, R12 ;  /* 0x0000000c191c7221 */ /* 0x010fe40000010000 */
[----:B------:R-:W4:Y:S04]  /*15a0*/  LDS R12, [R24+UR20+0x38] ;  /* 0x00003814180c7984 */ /* 0x000f280008000800 */
[----:B------:R-:W4:Y:S01]  /*15b0*/  LDS R25, [R24+UR20+0x3c] ;  /* 0x00003c1418197984 */ /* 0x000f220008000800 */
[----:B--2---:R-:W-:-:S04]  /*15c0*/  FADD.FTZ R13, R28, R13 ;  /* 0x0000000d1c0d7221 */ /* 0x004fc80000010000 */
[----:B------:R-:W-:Y:S01]  /*15d0*/  FADD.FTZ R14, R13, R14 ;  /* 0x0000000e0d0e7221 */ /* 0x000fe20000010000 */
[----:B------:R-:W-:-:S03]  /*15e0*/  FSETP.GEU.FTZ.AND P4, PT, R15, R4, PT ;  /* 0x000000040f00720b */ /* 0x000fc60003f9e000 */
[----:B------:R-:W-:Y:S01]  /*15f0*/  FADD.FTZ R14, R14, R21 ;  /* 0x000000150e0e7221 */ /* 0x000fe20000010000 */
[----:B------:R-:W-:-:S03]  /*1600*/  FSEL R4, R4, R15, !P4 ;  /* 0x0000000f04047208 */ /* 0x000fc60006000000 */
[----:B-1----:R-:W-:Y:S01]  /*1610*/  FADD.FTZ R9, R14, R9 ;  /* 0x000000090e097221 */ /* 0x002fe20000010000 */
[----:B------:R-:W-:-:S03]  /*1620*/  FSETP.GEU.FTZ.AND P4, PT, R4, R5, PT ;  /* 0x000000050400720b */ /* 0x000fc60003f9e000 */
[----:B------:R-:W-:Y:S01]  /*1630*/  FADD.FTZ R8, R9, R8 ;  /* 0x0000000809087221 */ /* 0x000fe20000010000 */
[----:B------:R-:W-:-:S03]  /*1640*/  FSEL R5, R5, R4, !P4 ;  /* 0x0000000405057208 */ /* 0x000fc60006000000 */
[----:B---3--:R-:W-:Y:S01]  /*1650*/  FADD.FTZ R11, R8, R11 ;  /* 0x0000000b080b7221 */ /* 0x008fe20000010000 */
[----:B------:R-:W-:-:S03]  /*1660*/  FSETP.GEU.FTZ.AND P4, PT, R5, R6, PT ;  /* 0x000000060500720b */ /* 0x000fc60003f9e000 */
[----:B0-----:R-:W-:Y:S01]  /*1670*/  FADD.FTZ R11, R11, R10 ;  /* 0x0000000a0b0b7221 */ /* 0x001fe20000010000 */
[----:B------:R-:W-:-:S03]  /*1680*/  FSEL R6, R6, R5, !P4 ;  /* 0x0000000506067208 */ /* 0x000fc60006000000 */
[----:B----4-:R-:W-:Y:S01]  /*1690*/  FADD.FTZ R12, R11, R12 ;  /* 0x0000000c0b0c7221 */ /* 0x010fe20000010000 */
[----:B------:R-:W-:-:S03]  /*16a0*/  FSETP.GEU.FTZ.AND P4, PT, R6, R7, PT ;  /* 0x000000070600720b */ /* 0x000fc60003f9e000 */
[----:B------:R-:W-:Y:S01]  /*16b0*/  FADD.FTZ R21, R12, R25 ;  /* 0x000000190c157221 */ /* 0x000fe20000010000 */
[----:B------:R-:W-:Y:S01]  /*16c0*/  FSEL R13, R7, R6, !P4 ;  /* 0x00000006070d7208 */ /* 0x000fe20006000000 */
[----:B------:R-:W-:Y:S08]  /*16d0*/  @P5 BRA `(.L_x_233) ;  /* 0xfffffff800dc5947 */ /* 0x000ff0000383ffff */
.L_x_232:
[----:B------:R-:W-:-:S13]  /*16e0*/  ISETP.GT.AND P4, PT, R18, 0x4, PT ;  /* 0x000000041200780c */ /* 0x000fda0003f84270 */
[----:B------:R-:W-:Y:S05]  /*16f0*/  @!P4 BRA `(.L_x_234) ;  /* 0x000000000098c947 */ /* 0x000fea0003800000 */
[C---:B------:R-:W-:Y:S01]  /*1700*/  LEA R24, R19.reuse, UR5, 0x2 ;  /* 0x0000000513187c11 */ /* 0x040fe2000f8e10ff */
[----:B------:R-:W-:Y:S02]  /*1710*/  VIADD R18, R18, 0xfffffff8 ;  /* 0xfffffff812127836 */ /* 0x000fe40000000000 */
[----:B------:R-:W-:Y:S02]  /*1720*/  VIADD R19, R19, 0x8 ;  /* 0x0000000813137836 */ /* 0x000fe40000000000 */
[----:B-1----:R-:W0:Y:S04]  /*1730*/  LDS.128 R4, [R24] ;  /* 0x0000000018047984 */ /* 0x002e280000000c00 */
[----:B------:R-:W1:Y:S04]  /*1740*/  LDS R14, [R24+UR20] ;  /* 0x00000014180e7984 */ /* 0x000e680008000800 */
[----:B------:R-:W-:Y:S04]  /*1750*/  LDS.128 R8, [R24+0x10] ;  /* 0x0000100018087984 */ /* 0x000fe80000000c00 */
[----:B------:R-:W2:Y:S04]  /*1760*/  LDS R15, [R24+UR20+0x4] ;  /* 0x00000414180f7984 */ /* 0x000ea80008000800 */
[----:B------:R-:W3:Y:S04]  /*1770*/  LDS R12, [R24+UR20+0x8] ;  /* 0x00000814180c7984 */ /* 0x000ee80008000800 */
[----:B------:R-:W-:Y:S01]  /*1780*/  LDS R25, [R24+UR20+0x14] ;  /* 0x0000141418197984 */ /* 0x000fe20008000800 */
[----:B0-----:R-:W-:-:S04]  /*1790*/  FSETP.GEU.FTZ.AND P0, PT, R13, R4, PT ;  /* 0x000000040d00720b */ /* 0x001fc80003f1e000 */
[----:B------:R-:W-:Y:S01]  /*17a0*/  FSEL R26, R4, R13, !P0 ;  /* 0x0000000d041a7208 */ /* 0x000fe20004000000 */
[----:B-1----:R-:W-:Y:S01]  /*17b0*/  FADD.FTZ R14, R21, R14 ;  /* 0x0000000e150e7221 */ /* 0x002fe20000010000 */
[----:B------:R-:W0:Y:S02]  /*17c0*/  LDS R13, [R24+UR20+0xc] ;  /* 0x00000c14180d7984 */ /* 0x000e240008000800 */
[----:B------:R-:W-:Y:S02]  /*17d0*/  FSETP.GEU.FTZ.AND P0, PT, R26, R5, PT ;  /* 0x000000051a00720b */ /* 0x000fe40003f1e000 */
[----:B------:R-:W1:Y:S02]  /*17e0*/  LDS R4, [R24+UR20+0x10] ;  /* 0x0000101418047984 */ /* 0x000e640008000800 */
[----:B------:R-:W-:Y:S01]  /*17f0*/  FSEL R27, R5, R26, !P0 ;  /* 0x0000001a051b7208 */ /* 0x000fe20004000000 */
[----:B--2---:R-:W-:Y:S01]  /*1800*/  FADD.FTZ R15, R14, R15 ;  /* 0x0000000f0e0f7221 */ /* 0x004fe20000010000 */
[----:B------:R-:W2:Y:S02]  /*1810*/  LDS R5, [R24+UR20+0x18] ;  /* 0x0000181418057984 */ /* 0x000ea40008000800 */
[----:B------:R-:W-:Y:S01]  /*1820*/  FSETP.GEU.FTZ.AND P0, PT, R27, R6, PT ;  /* 0x000000061b00720b */ /* 0x000fe20003f1e000 */
[----:B---3--:R-:W-:-:S03]  /*1830*/  FADD.FTZ R12, R15, R12 ;  /* 0x0000000c0f0c7221 */ /* 0x008fc60000010000 */
[----:B------:R-:W-:Y:S02]  /*1840*/  FSEL R26, R6, R27, !P0 ;  /* 0x0000001b061a7208 */ /* 0x000fe40004000000 */
[----:B------:R-:W3:Y:S02]  /*1850*/  LDS R6, [R24+UR20+0x1c] ;  /* 0x00001c1418067984 */ /* 0x000ee40008000800 */
[----:B------:R-:W-:-:S04]  /*1860*/  FSETP.GEU.FTZ.AND P0, PT, R26, R7, PT ;  /* 0x000000071a00720b */ /* 0x000fc80003f1e000 */
[----:B------:R-:W-:-:S04]  /*1870*/  FSEL R7, R7, R26, !P0 ;  /* 0x0000001a07077208 */ /* 0x000fc80004000000 */
[----:B------:R-:W-:-:S04]  /*1880*/  FSETP.GEU.FTZ.AND P0, PT, R7, R8, PT ;  /* 0x000000080700720b */ /* 0x000fc80003f1e000 */
[----:B------:R-:W-:-:S04]  /*1890*/  FSEL R8, R8, R7, !P0 ;  /* 0x0000000708087208 */ /* 0x000fc80004000000 */
[----:B------:R-:W-:-:S04]  /*18a0*/  FSETP.GEU.FTZ.AND P0, PT, R8, R9, PT ;  /* 0x000000090800720b */ /* 0x000fc80003f1e000 */
[----:B------:R-:W-:Y:S01]  /*18b0*/  FSEL R9, R9, R8, !P0 ;  /* 0x0000000809097208 */ /* 0x000fe20004000000 */
[----:B0-----:R-:W-:-:S03]  /*18c0*/  FADD.FTZ R13, R12, R13 ;  /* 0x0000000d0c0d7221 */ /* 0x001fc60000010000 */
[----:B------:R-:W-:Y:S01]  /*18d0*/  FSETP.GEU.FTZ.AND P0, PT, R9, R10, PT ;  /* 0x0000000a0900720b */ /* 0x000fe20003f1e000 */
[----:B-1----:R-:W-:-:S03]  /*18e0*/  FADD.FTZ R4, R13, R4 ;  /* 0x000000040d047221 */ /* 0x002fc60000010000 */
[----:B------:R-:W-:Y:S01]  /*18f0*/  FSEL R10, R10, R9, !P0 ;  /* 0x000000090a0a7208 */ /* 0x000fe20004000000 */
[----:B------:R-:W-:Y:S01]  /*1900*/  FADD.FTZ R4, R4, R25 ;  /* 0x0000001904047221 */ /* 0x000fe20000010000 */
[----:B------:R-:W-:Y:S02]  /*1910*/  PLOP3.LUT P0, PT, PT, PT, PT, 0x8, 0x0 ;  /* 0x000000000000781c */ /* 0x000fe40003f0e170 */
[----:B------:R-:W-:Y:S01]  /*1920*/  FSETP.GEU.FTZ.AND P4, PT, R10, R11, PT ;  /* 0x0000000b0a00720b */ /* 0x000fe20003f9e000 */
[----:B--2---:R-:W-:-:S03]  /*1930*/  FADD.FTZ R5, R4, R5 ;  /* 0x0000000504057221 */ /* 0x004fc60000010000 */
[----:B------:R-:W-:Y:S01]  /*1940*/  FSEL R13, R11, R10, !P4 ;  /* 0x0000000a0b0d7208 */ /* 0x000fe20006000000 */
[----:B---3--:R-:W-:-:S08]  /*1950*/  FADD.FTZ R21, R5, R6 ;  /* 0x0000000605157221 */ /* 0x008fd00000010000 */
.L_x_234:
[----:B------:R-:W-:-:S13]  /*1960*/  ISETP.NE.OR P0, PT, R18, RZ, P0 ;  /* 0x000000ff1200720c */ /* 0x000fda0000705670 */
[----:B------:R-:W-:Y:S05]  /*1970*/  @!P0 BRA `(.L_x_230) ;  /* 0x0000000000588947 */ /* 0x000fea0003800000 */
.L_x_231:
[C---:B------:R-:W-:Y:S01]  /*1980*/  LEA R10, R19.reuse, UR5, 0x2 ;  /* 0x00000005130a7c11 */ /* 0x040fe2000f8e10ff */
[----:B------:R-:W-:Y:S02]  /*1990*/  VIADD R18, R18, 0xfffffffc ;  /* 0xfffffffc12127836 */ /* 0x000fe40000000000 */
[----:B------:R-:W-:Y:S02]  /*19a0*/  VIADD R19, R19, 0x4 ;  /* 0x0000000413137836 */ /* 0x000fe40000000000 */
[----:B-1----:R-:W0:Y:S01]  /*19b0*/  LDS.128 R4, [R10] ;  /* 0x000000000a047984 */ /* 0x002e220000000c00 */
[----:B------:R-:W-:-:S03]  /*19c0*/  ISETP.NE.AND P4, PT, R18, RZ, PT ;  /* 0x000000ff1200720c */ /* 0x000fc60003f85270 */
[----:B------:R-:W1:Y:S04]  /*19d0*/  LDS R8, [R10+UR20] ;  /* 0x000000140a087984 */ /* 0x000e680008000800 */
[----:B------:R-:W2:Y:S04]  /*19e0*/  LDS R9, [R10+UR20+0x4] ;  /* 0x000004140a097984 */ /* 0x000ea80008000800 */
[----:B------:R-:W3:Y:S04]  /*19f0*/  LDS R11, [R10+UR20+0x8] ;  /* 0x000008140a0b7984 */ /* 0x000ee80008000800 */
[----:B------:R-:W4:Y:S01]  /*1a00*/  LDS R15, [R10+UR20+0xc] ;  /* 0x00000c140a0f7984 */ /* 0x000f220008000800 */
[----:B0-----:R-:W-:-:S04]  /*1a10*/  FSETP.GEU.FTZ.AND P0, PT, R13, R4, PT ;  /* 0x000000040d00720b */ /* 0x001fc80003f1e000 */
[----:B------:R-:W-:Y:S01]  /*1a20*/  FSEL R4, R4, R13, !P0 ;  /* 0x0000000d04047208 */ /* 0x000fe20004000000 */
[----:B-1----:R-:W-:-:S03]  /*1a30*/  FADD.FTZ R8, R8, R21 ;  /* 0x0000001508087221 */ /* 0x002fc60000010000 */
[----:B------:R-:W-:Y:S01]  /*1a40*/  FSETP.GEU.FTZ.AND P0, PT, R4, R5, PT ;  /* 0x000000050400720b */ /* 0x000fe20003f1e000 */
[----:B--2---:R-:W-:-:S03]  /*1a50*/  FADD.FTZ R8, R8, R9 ;  /* 0x0000000908087221 */ /* 0x004fc60000010000 */
[----:B------:R-:W-:Y:S01]  /*1a60*/  FSEL R5, R5, R4, !P0 ;  /* 0x0000000405057208 */ /* 0x000fe20004000000 */
[----:B---3--:R-:W-:-:S03]  /*1a70*/  FADD.FTZ R8, R8, R11 ;  /* 0x0000000b08087221 */ /* 0x008fc60000010000 */
[----:B------:R-:W-:Y:S01]  /*1a80*/  FSETP.GEU.FTZ.AND P0, PT, R5, R6, PT ;  /* 0x000000060500720b */ /* 0x000fe20003f1e000 */
[----:B----4-:R-:W-:-:S03]  /*1a90*/  FADD.FTZ R21, R8, R15 ;  /* 0x0000000f08157221 */ /* 0x010fc60000010000 */
[----:B------:R-:W-:-:S04]  /*1aa0*/  FSEL R6, R6, R5, !P0 ;  /* 0x0000000506067208 */ /* 0x000fc80004000000 */
[----:B------:R-:W-:-:S04]  /*1ab0*/  FSETP.GEU.FTZ.AND P0, PT, R6, R7, PT ;  /* 0x000000070600720b */ /* 0x000fc80003f1e000 */
[----:B------:R-:W-:Y:S01]  /*1ac0*/  FSEL R13, R7, R6, !P0 ;  /* 0x00000006070d7208 */ /* 0x000fe20004000000 */
[----:B------:R-:W-:Y:S08]  /*1ad0*/  @P4 BRA `(.L_x_231) ;  /* 0xfffffffc00a84947 */ /* 0x000ff0000383ffff */
.L_x_230:
[----:B------:R-:W-:-:S13]  /*1ae0*/  ISETP.NE.AND P0, PT, RZ, UR4, PT ;  /* 0x00000004ff007c0c */ /* 0x000fda000bf05270 */
[----:B------:R-:W-:Y:S05]  /*1af0*/  @!P0 BRA `(.L_x_229) ;  /* 0x0000000000348947 */ /* 0x000fea0003800000 */
[C---:B------:R-:W-:Y:S02]  /*1b00*/  LEA R4, R19.reuse, UR20, 0x2 ;  /* 0x0000001413047c11 */ /* 0x040fe4000f8e10ff */
[----:B------:R-:W-:-:S03]  /*1b10*/  LEA R19, R19, UR5, 0x2 ;  /* 0x0000000513137c11 */ /* 0x000fc6000f8e10ff */
[----:B------:R-:W-:-:S07]  /*1b20*/  VIADD R4, R4, UR5 ;  /* 0x0000000504047c36 */ /* 0x000fce0008000000 */
.L_x_235:
[----:B-1----:R0:W1:Y:S01]  /*1b30*/  LDS R6, [R19] ;  /* 0x0000000013067984 */ /* 0x0020620000000800 */
[----:B------:R-:W-:-:S03]  /*1b40*/  UIADD3 UR4, UR4, -0x1, URZ ;  /* 0xffffffff04047890 */ /* 0x000fc6000fffe03f */
[----:B------:R2:W3:Y:S03]  /*1b50*/  LDS R8, [R4] ;  /* 0x0000000004087984 */ /* 0x0004e60000000800 */
[----:B------:R-:W-:Y:S02]  /*1b60*/  ISETP.NE.AND P4, PT, RZ, UR4, PT ;  /* 0x00000004ff007c0c */ /* 0x000fe4000bf85270 */
[----:B0-----:R-:W-:Y:S01]  /*1b70*/  IADD3 R19, R19, 0x4, RZ ;  /* 0x0000000413137810 */ /* 0x001fe20007ffe0ff */
[----:B--2---:R-:W-:Y:S01]  /*1b80*/  VIADD R4, R4, 0x4 ;  /* 0x0000000404047836 */ /* 0x004fe20000000000 */
[----:B-1----:R-:W-:Y:S01]  /*1b90*/  FSETP.GEU.FTZ.AND P0, PT, R13, R6, PT ;  /* 0x000000060d00720b */ /* 0x002fe20003f1e000 */
[----:B---3--:R-:W-:-:S03]  /*1ba0*/  FADD.FTZ R21, R8, R21 ;  /* 0x0000001508157221 */ /* 0x008fc60000010000 */
[----:B------:R-:W-:-:S05]  /*1bb0*/  FSEL R13, R6, R13, !P0 ;  /* 0x0000000d060d7208 */ /* 0x000fca0004000000 */
[----:B------:R-:W-:Y:S05]  /*1bc0*/  @P4 BRA `(.L_x_235) ;  /* 0xfffffffc00d84947 */ /* 0x000fea000383ffff */
.L_x_229:
[----:B------:R-:W-:Y:S01]  /*1bd0*/  IMAD.U32 R4, RZ, RZ, UR5 ;  /* 0x00000005ff047e24 */ /* 0x000fe2000f8e00ff */
[----:B------:R2:W-:Y:S04]  /*1be0*/  STS [UR5], R13 ;  /* 0x0000000dff007988 */ /* 0x0005e80008000805 */
[----:B------:R2:W-:Y:S02]  /*1bf0*/  STS [R4+UR20], R21 ;  /* 0x0000001504007988 */ /* 0x0005e40008000814 */
.L_x_228:
[----:B------:R-:W-:Y:S05]  /*1c00*/  BSYNC B0 ;  /* 0x0000000000007941 */ /* 0x000fea0003800000 */
.L_x_227:
[----:B-1----:R-:W1:Y:S01]  /*1c10*/  I2F.U32.RP R6, UR20 ;  /* 0x0000001400067d06 */ /* 0x002e620008209000 */
[----:B------:R-:W-:Y:S01]  /*1c20*/  BAR.SYNC.DEFER_BLOCKING 0x0 ;  /* 0x0000000000007b1d */ /* 0x000fe20000010000 */
[----:B--2---:R-:W-:Y:S01]  /*1c30*/  IMAD.U32 R21, RZ, RZ, UR5 ;  /* 0x00000005ff157e24 */ /* 0x004fe2000f8e00ff */
[----:B0-----:R-:W-:Y:S01]  /*1c40*/  HFMA2.MMA R11, -RZ, RZ, 0, 0 ;  /* 0x00000000ff0b7435 */ /* 0x001fe200000001ff */
[----:B------:R-:W-:-:S05]  /*1c50*/  IMAD R7, RZ, RZ, -UR20 ;  /* 0x80000014ff077e24 */ /* 0x000fca000f8e02ff */
[----:B------:R-:W0:Y:S01]  /*1c60*/  LDC R10, c[0x0][0x230] ;  /* 0x00008c00ff0a7b82 */ /* 0x000e220000000800 */
[----:B------:R-:W-:Y:S01]  /*1c70*/  UMOV UR13, UR12 ;  /* 0x0000000c000d7c82 */ /* 0x000fe20008000000 */
[----:B------:R-:W-:Y:S01]  /*1c80*/  UMOV UR4, UR9 ;  /* 0x0000000900047c82 */ /* 0x000fe20008000000 */
[----:B-1----:R-:W1:Y:S01]  /*1c90*/  MUFU.RCP R6, R6 ;  /* 0x0000000600067308 */ /* 0x002e620000001000 */
[----:B------:R-:W2:Y:S04]  /*1ca0*/  LDS R21, [R21+UR20] ;  /* 0x0000001415157984 */ /* 0x000ea80008000800 */
[----:B------:R-:W3:Y:S01]  /*1cb0*/  LDS R25, [UR5] ;  /* 0x00000005ff197984 */ /* 0x000ee20008000800 */
[----:B-1----:R-:W-:-:S04]  /*1cc0*/  VIADD R4, R6, 0xffffffe ;  /* 0x0ffffffe06047836 */ /* 0x002fc80000000000 */
[----:B------:R1:W4:Y:S02]  /*1cd0*/  F2I.FTZ.U32.TRUNC.NTZ R5, R4 ;  /* 0x0000000400057305 */ /* 0x000324000021f000 */
[----:B-1----:R-:W-:Y:S02]  /*1ce0*/  IMAD.MOV.U32 R4, RZ, RZ, RZ ;  /* 0x000000ffff047224 */ /* 0x002fe400078e00ff */
[----:B----4-:R-:W-:-:S04]  /*1cf0*/  IMAD R7, R7, R5, RZ ;  /* 0x0000000507077224 */ /* 0x010fc800078e02ff */
[----:B------:R-:W-:Y:S01]  /*1d00*/  IMAD.HI.U32 R7, R5, R7, R4 ;  /* 0x0000000705077227 */ /* 0x000fe200078e0004 */
[----:B------:R-:W-:Y:S06]  /*1d10*/  BAR.SYNC.DEFER_BLOCKING 0x0 ;  /* 0x0000000000007b1d */ /* 0x000fec0000010000 */
[----:B0-2---:R-:W-:Y:S05]  /*1d20*/  @!P3 BRA `(.L_x_236) ;  /* 0x000000000050b947 */ /* 0x005fea0003800000 */
[----:B------:R-:W-:Y:S01]  /*1d30*/  ULOP3.LUT UR4, UR12, 0xc, URZ, 0xc0, !UPT ;  /* 0x0000000c0c047892 */ /* 0x000fe2000f8ec03f */
[----:B------:R-:W-:-:S03]  /*1d40*/  SHF.R.S32.HI R5, RZ, 0x1f, R2 ;  /* 0x0000001fff057819 */ /* 0x000fc60000011402 */
[----:B------:R-:W-:-:S06]  /*1d50*/  USHF.R.U64 UR11, UR4, 0x2, URZ ;  /* 0x00000002040b7899 */ /* 0x000fcc000800123f */
[----:B------:R-:W-:Y:S02]  /*1d60*/  IADD3 R17, P4, P3, R17, -UR11, R2 ;  /* 0x8000000b11117c10 */ /* 0x000fe4000fb9e002 */
[----:B------:R-:W-:Y:S02]  /*1d70*/  ISETP.GE.U32.AND P0, PT, R2, UR11, PT ;  /* 0x0000000b02007c0c */ /* 0x000fe4000bf06070 */
[----:B------:R-:W-:Y:S02]  /*1d80*/  IADD3.X R16, R16, -0x1, R5, P4, P3 ;  /* 0xffffffff10107810 */ /* 0x000fe400027e6405 */
[----:B------:R-:W-:-:S04]  /*1d90*/  LEA R4, P3, R17, UR6, 0x2 ;  /* 0x0000000611047c11 */ /* 0x000fc8000f8610ff */
[----:B------:R-:W-:-:S05]  /*1da0*/  LEA.HI.X R5, R17, UR7, R16, 0x2, P3 ;  /* 0x0000000711057c11 */ /* 0x000fca00098f1410 */
[----:B------:R-:W3:Y:S01]  /*1db0*/  @P0 LDG.E R4, desc[UR16][R4.64] ;  /* 0x0000001004040981 */ /* 0x000ee2000c1e1900 */
[----:B------:R-:W-:Y:S01]  /*1dc0*/  UIADD3 UR10, UP0, UP1, -UR11, UR10, UR21 ;  /* 0x0000000a0b0a7290 */ /* 0x000fe2000f91e115 */
[----:B------:R-:W-:Y:S01]  /*1dd0*/  IMAD.MOV.U32 R11, RZ, RZ, RZ ;  /* 0x000000ffff0b7224 */ /* 0x000fe200078e00ff */
[----:B------:R-:W-:Y:S02]  /*1de0*/  UIADD3 UR8, UR11, UR8, -UR21 ;  /* 0x000000080b087290 */ /* 0x000fe4000fffe815 */
[----:B------:R-:W-:Y:S02]  /*1df0*/  UIADD3.X UR4, UR18, -0x1, URZ, UP0, UP1 ;  /* 0xffffffff12047890 */ /* 0x000fe400087e243f */
[----:B------:R-:W-:Y:S02]  /*1e00*/  ULEA UR13, UP0, UR10, UR6, 0x2 ;  /* 0x000000060a0d7291 */ /* 0x000fe4000f80103f */
[----:B------:R-:W-:Y:S02]  /*1e10*/  IMAD.U32 R10, RZ, RZ, UR8 ;  /* 0x00000008ff0a7e24 */ /* 0x000fe4000f8e00ff */
[----:B------:R-:W-:Y:S01]  /*1e20*/  ULEA.HI.X UR4, UR10, UR7, UR4, 0x2, UP0 ;  /* 0x000000070a047291 */ /* 0x000fe200080f1404 */
[----:B---3--:R-:W-:-:S04]  /*1e30*/  @P0 FADD.FTZ R6, -R25, R4 ;  /* 0x0000000419060221 */ /* 0x008fc80000010100 */
[----:B------:R-:W-:-:S06]  /*1e40*/  @P0 FMUL.FTZ R6, R6, 1.4426950216293334961 ;  /* 0x3fb8aa3b06060820 */ /* 0x000fcc0000410000 */
[----:B------:R-:W0:Y:S02]  /*1e50*/  @P0 MUFU.EX2 R6, R6 ;  /* 0x0000000600060308 */ /* 0x000e240000000800 */
[----:B0-----:R-:W-:-:S07]  /*1e60*/  @P0 FADD.FTZ R11, RZ, R6 ;  /* 0x00000006ff0b0221 */ /* 0x001fce0000010000 */
.L_x_236:
[----:B------:R-:W-:Y:S01]  /*1e70*/  IMAD.HI.U32 R4, R7, R10, RZ ;  /* 0x0000000a07047227 */ /* 0x000fe200078e00ff */
[----:B------:R-:W-:Y:S01]  /*1e80*/  USHF.L.U32 UR6, UR21, 0x2, URZ ;  /* 0x0000000215067899 */ /* 0x000fe2000800063f */
[----:B------:R-:W-:Y:S02]  /*1e90*/  BSSY B0, `(.L_x_237) ;  /* 0x0000027000007945 */ /* 0x000fe40003800000 */
[----:B------:R-:W-:Y:S02]  /*1ea0*/  IMAD.MOV R5, RZ, RZ, -R4 ;  /* 0x000000ffff057224 */ /* 0x000fe400078e0a04 */
[----:B------:R-:W-:Y:S01]  /*1eb0*/  IMAD.U32 R8, RZ, RZ, UR13 ;  /* 0x0000000dff087e24 */ /* 0x000fe2000f8e00ff */
[----:B------:R-:W-:Y:S01]  /*1ec0*/  LOP3.LUT R13, RZ, UR6, RZ, 0x33, !PT ;  /* 0x00000006ff0d7c12 */ /* 0x000fe2000f8e33ff */
[----:B------:R-:W-:Y:S02]  /*1ed0*/  IMAD R4, R5, UR20, R10 ;  /* 0x0000001405047c24 */ /* 0x000fe4000f8e020a */
[----:B------:R-:W-:-:S03]  /*1ee0*/  IMAD.U32 R9, RZ, RZ, UR4 ;  /* 0x00000004ff097e24 */ /* 0x000fc6000f8e00ff */
[----:B------:R-:W-:-:S13]  /*1ef0*/  ISETP.GE.U32.AND P0, PT, R4, UR20, PT ;  /* 0x0000001404007c0c */ /* 0x000fda000bf06070 */
[----:B------:R-:W-:-:S05]  /*1f00*/  @P0 VIADD R4, R4, -UR20 ;  /* 0x8000001404040c36 */ /* 0x000fca0008000000 */
[----:B------:R-:W-:-:S13]  /*1f10*/  ISETP.GE.U32.AND P0, PT, R4, UR20, PT ;  /* 0x0000001404007c0c */ /* 0x000fda000bf06070 */
[----:B------:R-:W-:-:S05]  /*1f20*/  @P0 VIADD R4, R4, -UR20 ;  /* 0x8000001404040c36 */ /* 0x000fca0008000000 */
[----:B------:R-:W-:Y:S02]  /*1f30*/  SEL R13, R13, R4, !P2 ;  /* 0x000000040d0d7207 */ /* 0x000fe40005000000 */
[----:B------:R-:W-:-:S03]  /*1f40*/  SHF.L.U32 R4, R2, 0x2, RZ ;  /* 0x0000000202047819 */ /* 0x000fc600000006ff */
[----:B------:R-:W-:-:S04]  /*1f50*/  IMAD.IADD R13, R10, 0x1, -R13 ;  /* 0x000000010a0d7824 */ /* 0x000fc800078e0a0d */
[----:B------:R-:W-:Y:S01]  /*1f60*/  IMAD.IADD R15, R13, 0x1, R2 ;  /* 0x000000010d0f7824 */ /* 0x000fe200078e0202 */
[----:B------:R-:W-:-:S13]  /*1f70*/  ISETP.GE.AND P0, PT, R4, R13, PT ;  /* 0x0000000d0400720c */ /* 0x000fda0003f06270 */
[----:B------:R-:W-:Y:S05]  /*1f80*/  @P0 BRA `(.L_x_238) ;  /* 0x00000000005c0947 */ /* 0x000fea0003800000 */
[----:B------:R-:W-:-:S07]  /*1f90*/  IMAD.MOV.U32 R17, RZ, RZ, R2 ;  /* 0x000000ffff117224 */ /* 0x000fce00078e0002 */
.L_x_239:
[----:B------:R-:W-:-:S06]  /*1fa0*/  IMAD.WIDE R4, R17, 0x10, R8 ;  /* 0x0000001011047825 */ /* 0x000fcc00078e0208 */
[----:B------:R-:W3:Y:S01]  /*1fb0*/  LDG.E.128 R4, desc[UR16][R4.64] ;  /* 0x0000001004047981 */ /* 0x000ee2000c1e1d00 */
[----:B------:R-:W-:Y:S01]  /*1fc0*/  IADD3 R17, R17, UR21, RZ ;  /* 0x0000001511117c10 */ /* 0x000fe2000fffe0ff */
[C---:B---3--:R-:W-:Y:S01]  /*1fd0*/  FADD.FTZ R12, -R25.reuse, R4 ;  /* 0x00000004190c7221 */ /* 0x048fe20000010100 */
[C---:B------:R-:W-:Y:S01]  /*1fe0*/  FADD.FTZ R14, -R25.reuse, R5 ;  /* 0x00000005190e7221 */ /* 0x040fe20000010100 */
[C---:B------:R-:W-:Y:S01]  /*1ff0*/  FADD.FTZ R6, -R25.reuse, R6 ;  /* 0x0000000619067221 */ /* 0x040fe20000010100 */
[----:B------:R-:W-:Y:S01]  /*2000*/  FADD.FTZ R7, -R25, R7 ;  /* 0x0000000719077221 */ /* 0x000fe20000010100 */
[----:B------:R-:W-:Y:S01]  /*2010*/  FMUL.FTZ R12, R12, 1.4426950216293334961 ;  /* 0x3fb8aa3b0c0c7820 */ /* 0x000fe20000410000 */
[----:B------:R-:W-:Y:S01]  /*2020*/  FMUL.FTZ R14, R14, 1.4426950216293334961 ;  /* 0x3fb8aa3b0e0e7820 */ /* 0x000fe20000410000 */
[----:B------:R-:W-:Y:S01]  /*2030*/  FMUL.FTZ R6, R6, 1.4426950216293334961 ;  /* 0x3fb8aa3b06067820 */ /* 0x000fe20000410000 */
[----:B------:R-:W-:-:S03]  /*2040*/  FMUL.FTZ R7, R7, 1.4426950216293334961 ;  /* 0x3fb8aa3b07077820 */ /* 0x000fc60000410000 */
[----:B------:R-:W0:Y:S08]  /*2050*/  MUFU.EX2 R12, R12 ;  /* 0x0000000c000c7308 */ /* 0x000e300000000800 */
[----:B------:R-:W1:Y:S08]  /*2060*/  MUFU.EX2 R14, R14 ;  /* 0x0000000e000e7308 */ /* 0x000e700000000800 */
[----:B------:R-:W2:Y:S01]  /*2070*/  MUFU.EX2 R6, R6 ;  /* 0x0000000600067308 */ /* 0x000ea20000000800 */
[----:B0-----:R-:W-:Y:S01]  /*2080*/  FADD.FTZ R11, R12, R11 ;  /* 0x0000000b0c0b7221 */ /* 0x001fe20000010000 */
[----:B------:R-:W-:-:S05]  /*2090*/  IMAD.SHL.U32 R12, R17, 0x4, RZ ;  /* 0x00000004110c7824 */ /* 0x000fca00078e00ff */
[----:B------:R-:W-:Y:S01]  /*20a0*/  ISETP.GE.AND P0, PT, R12, R13, PT ;  /* 0x0000000d0c00720c */ /* 0x000fe20003f06270 */
[----:B------:R-:W0:Y:S01]  /*20b0*/  MUFU.EX2 R4, R7 ;  /* 0x0000000700047308 */ /* 0x000e220000000800 */
[----:B-1----:R-:W-:-:S04]  /*20c0*/  FADD.FTZ R11, R11, R14 ;  /* 0x0000000e0b0b7221 */ /* 0x002fc80000010000 */
[----:B--2---:R-:W-:-:S04]  /*20d0*/  FADD.FTZ R11, R11, R6 ;  /* 0x000000060b0b7221 */ /* 0x004fc80000010000 */
[----:B0-----:R-:W-:-:S03]  /*20e0*/  FADD.FTZ R11, R11, R4 ;  /* 0x000000040b0b7221 */ /* 0x001fc60000010000 */
[----:B------:R-:W-:Y:S05]  /*20f0*/  @!P0 BRA `(.L_x_239) ;  /* 0xfffffffc00a88947 */ /* 0x000fea000383ffff */
.L_x_238:
[----:B------:R-:W-:Y:S05]  /*2100*/  BSYNC B0 ;  /* 0x0000000000007941 */ /* 0x000fea0003800000 */
.L_x_237:
[----:B------:R-:W-:Y:S01]  /*2110*/  ISETP.GE.AND P0, PT, R15, R10, PT ;  /* 0x0000000a0f00720c */ /* 0x000fe20003f06270 */
[----:B------:R-:W-:-:S12]  /*2120*/  BSSY B0, `(.L_x_240) ;  /* 0x000000b000007945 */ /* 0x000fd80003800000 */
[----:B------:R-:W-:Y:S05]  /*2130*/  @P0 BRA `(.L_x_241) ;  /* 0x0000000000240947 */ /* 0x000fea0003800000 */
.L_x_242:
[----:B------:R-:W-:-:S06]  /*2140*/  IMAD.WIDE R4, R15, 0x4, R8 ;  /* 0x000000040f047825 */ /* 0x000fcc00078e0208 */
[----:B------:R-:W3:Y:S01]  /*2150*/  LDG.E R4, desc[UR16][R4.64] ;  /* 0x0000001004047981 */ /* 0x000ee2000c1e1900 */
[----:B------:R-:W-:-:S05]  /*2160*/  VIADD R15, R15, UR21 ;  /* 0x000000150f0f7c36 */ /* 0x000fca0008000000 */
[----:B------:R-:W-:Y:S01]  /*2170*/  ISETP.GE.AND P0, PT, R15, R10, PT ;  /* 0x0000000a0f00720c */ /* 0x000fe20003f06270 */
[----:B---3--:R-:W-:-:S04]  /*2180*/  FADD.FTZ R6, -R25, R4 ;  /* 0x0000000419067221 */ /* 0x008fc80000010100 */
[----:B------:R-:W-:-:S06]  /*2190*/  FMUL.FTZ R6, R6, 1.4426950216293334961 ;  /* 0x3fb8aa3b06067820 */ /* 0x000fcc0000410000 */
[----:B------:R-:W0:Y:S02]  /*21a0*/  MUFU.EX2 R6, R6 ;  /* 0x0000000600067308 */ /* 0x000e240000000800 */
[----:B0-----:R-:W-:Y:S01]  /*21b0*/  FADD.FTZ R11, R6, R11 ;  /* 0x0000000b060b7221 */ /* 0x001fe20000010000 */
[----:B------:R-:W-:Y:S06]  /*21c0*/  @!P0 BRA `(.L_x_242) ;  /* 0xfffffffc00dc8947 */ /* 0x000fec000383ffff */
.L_x_241:
[----:B------:R-:W-:Y:S05]  /*21d0*/  BSYNC B0 ;  /* 0x0000000000007941 */ /* 0x000fea0003800000 */
.L_x_240:
[----:B------:R-:W-:Y:S01]  /*21e0*/  BAR.SYNC.DEFER_BLOCKING 0x0 ;  /* 0x0000000000007b1d */ /* 0x000fe20000010000 */
[----:B------:R-:W-:Y:S01]  /*21f0*/  USHF.R.U32.HI UR8, URZ, 0x5, UR21 ;  /* 0x000000053f087899 */ /* 0x000fe20008011615 */
[----:B------:R-:W-:-:S05]  /*2200*/  LOP3.LUT R4, R2, 0x1f, RZ, 0xc0, !PT ;  /* 0x0000001f02047812 */ /* 0x000fca00078ec0ff */
[----:B------:R-:W-:Y:S02]  /*2210*/  ISETP.GE.U32.OR P1, PT, R4, UR8, P1 ;  /* 0x0000000804007c0c */ /* 0x000fe40008f26470 */
[----:B------:R-:W-:-:S05]  /*2220*/  LEA R4, R2, UR5, 0x2 ;  /* 0x0000000502047c11 */ /* 0x000fca000f8e10ff */
[----:B------:R0:W-:Y:S01]  /*2230*/  STS [R4], R11 ;  /* 0x0000000b04007388 */ /* 0x0001e20000000800 */
[----:B------:R-:W-:Y:S06]  /*2240*/  BAR.SYNC.DEFER_BLOCKING 0x0 ;  /* 0x0000000000007b1d */ /* 0x000fec0000010000 */
[----:B------:R-:W-:Y:S05]  /*2250*/  @P1 BRA `(.L_x_243) ;  /* 0x0000000000b41947 */ /* 0x000fea0003800000 */
[----:B0-----:R-:W0:Y:S01]  /*2260*/  LDS.128 R4, [R20+UR5] ;  /* 0x0000000514047984 */ /* 0x001e220008000c00 */
[----:B------:R-:W-:Y:S02]  /*2270*/  UMOV UR4, 0xffffffff ;  /* 0xffffffff00047882 */ /* 0x000fe40000000000 */
[----:B------:R-:W-:Y:S01]  /*2280*/  USHF.L.U32 UR4, UR4, UR8, URZ ;  /* 0x0000000804047299 */ /* 0x000fe2000800063f */
[----:B------:R-:W1:Y:S04]  /*2290*/  LDS.128 R16, [R20+UR5+0x10] ;  /* 0x0000100514107984 */ /* 0x000e680008000c00 */
[----:B------:R-:W2:Y:S04]  /*22a0*/  LDS.128 R8, [R20+UR5+0x20] ;  /* 0x0000200514087984 */ /* 0x000ea80008000c00 */
[----:B------:R-:W4:Y:S01]  /*22b0*/  LDS.128 R12, [R20+UR5+0x30] ;  /* 0x00003005140c7984 */ /* 0x000f220008000c00 */
[----:B0-----:R-:W-:-:S04]  /*22c0*/  FADD.FTZ R4, RZ, R4 ;  /* 0x00000004ff047221 */ /* 0x001fc80000010000 */
[----:B------:R-:W-:-:S04]  /*22d0*/  FADD.FTZ R5, R5, R4 ;  /* 0x0000000405057221 */ /* 0x000fc80000010000 */
[----:B------:R-:W-:-:S04]  /*22e0*/  FADD.FTZ R6, R6, R5 ;  /* 0x0000000506067221 */ /* 0x000fc80000010000 */
[----:B------:R-:W-:-:S04]  /*22f0*/  FADD.FTZ R7, R7, R6 ;  /* 0x0000000607077221 */ /* 0x000fc80000010000 */
[----:B-1----:R-:W-:Y:S02]  /*2300*/  FADD.FTZ R16, R7, R16 ;  /* 0x0000001007107221 */ /* 0x002fe40000010000 */
[----:B------:R-:W0:Y:S02]  /*2310*/  LDS.128 R4, [R20+UR5+0x40] ;  /* 0x0000400514047984 */ /* 0x000e240008000c00 */
[----:B------:R-:W-:-:S04]  /*2320*/  FADD.FTZ R17, R17, R16 ;  /* 0x0000001011117221 */ /* 0x000fc80000010000 */
[----:B------:R-:W-:-:S04]  /*2330*/  FADD.FTZ R18, R18, R17 ;  /* 0x0000001112127221 */ /* 0x000fc80000010000 */
[----:B------:R-:W-:-:S04]  /*2340*/  FADD.FTZ R19, R19, R18 ;  /* 0x0000001213137221 */ /* 0x000fc80000010000 */
[----:B--2---:R-:W-:Y:S02]  /*2350*/  FADD.FTZ R8, R19, R8 ;  /* 0x0000000813087221 */ /* 0x004fe40000010000 */
[----:B------:R-:W1:Y:S02]  /*2360*/  LDS.128 R16, [R20+UR5+0x50] ;  /* 0x0000500514107984 */ /* 0x000e640008000c00 */
[----:B------:R-:W-:-:S04]  /*2370*/  FADD.FTZ R9, R9, R8 ;  /* 0x0000000809097221 */ /* 0x000fc80000010000 */
[----:B------:R-:W-:-:S04]  /*2380*/  FADD.FTZ R10, R10, R9 ;  /* 0x000000090a0a7221 */ /* 0x000fc80000010000 */
[----:B------:R-:W-:-:S04]  /*2390*/  FADD.FTZ R11, R11, R10 ;  /* 0x0000000a0b0b7221 */ /* 0x000fc80000010000 */
[----:B----4-:R-:W-:Y:S02]  /*23a0*/  FADD.FTZ R12, R11, R12 ;  /* 0x0000000c0b0c7221 */ /* 0x010fe40000010000 */
[----:B------:R-:W2:Y:S02]  /*23b0*/  LDS.128 R8, [R20+UR5+0x60] ;  /* 0x0000600514087984 */ /* 0x000ea40008000c00 */
[----:B------:R-:W-:-:S04]  /*23c0*/  FADD.FTZ R13, R13, R12 ;  /* 0x0000000c0d0d7221 */ /* 0x000fc80000010000 */
[----:B------:R-:W-:-:S04]  /*23d0*/  FADD.FTZ R14, R14, R13 ;  /* 0x0000000d0e0e7221 */ /* 0x000fc80000010000 */
[----:B------:R-:W-:-:S04]  /*23e0*/  FADD.FTZ R15, R15, R14 ;  /* 0x0000000e0f0f7221 */ /* 0x000fc80000010000 */
[----:B0-----:R-:W-:Y:S02]  /*23f0*/  FADD.FTZ R4, R15, R4 ;  /* 0x000000040f047221 */ /* 0x001fe40000010000 */
[----:B------:R-:W0:Y:S02]  /*2400*/  LDS.128 R12, [R20+UR5+0x70] ;  /* 0x00007005140c7984 */ /* 0x000e240008000c00 */
[----:B------:R-:W-:Y:S01]  /*2410*/  FADD.FTZ R5, R5, R4 ;  /* 0x0000000405057221 */ /* 0x000fe20000010000 */
[----:B------:R-:W-:-:S03]  /*2420*/  LOP3.LUT R4, RZ, UR4, RZ, 0x33, !PT ;  /* 0x00000004ff047c12 */ /* 0x000fc6000f8e33ff */
[----:B------:R-:W-:-:S04]  /*2430*/  FADD.FTZ R6, R6, R5 ;  /* 0x0000000506067221 */ /* 0x000fc80000010000 */
[----:B------:R-:W-:-:S04]  /*2440*/  FADD.FTZ R7, R7, R6 ;  /* 0x0000000607077221 */ /* 0x000fc80000010000 */
[----:B-1----:R-:W-:-:S04]  /*2450*/  FADD.FTZ R16, R7, R16 ;  /* 0x0000001007107221 */ /* 0x002fc80000010000 */
[----:B------:R-:W-:-:S04]  /*2460*/  FADD.FTZ R17, R17, R16 ;  /* 0x0000001011117221 */ /* 0x000fc80000010000 */
[----:B------:R-:W-:-:S04]  /*2470*/  FADD.FTZ R18, R18, R17 ;  /* 0x0000001112127221 */ /* 0x000fc80000010000 */
[----:B------:R-:W-:-:S04]  /*2480*/  FADD.FTZ R19, R19, R18 ;  /* 0x0000001213137221 */ /* 0x000fc80000010000 */
[----:B--2---:R-:W-:-:S04]  /*2490*/  FADD.FTZ R8, R19, R8 ;  /* 0x0000000813087221 */ /* 0x004fc80000010000 */
[----:B------:R-:W-:-:S04]  /*24a0*/  FADD.FTZ R9, R9, R8 ;  /* 0x0000000809097221 */ /* 0x000fc80000010000 */
[----:B------:R-:W-:-:S04]  /*24b0*/  FADD.FTZ R10, R10, R9 ;  /* 0x000000090a0a7221 */ /* 0x000fc80000010000 */
[----:B------:R-:W-:-:S04]  /*24c0*/  FADD.FTZ R11, R11, R10 ;  /* 0x0000000a0b0b7221 */ /* 0x000fc80000010000 */
[----:B0-----:R-:W-:-:S04]  /*24d0*/  FADD.FTZ R12, R11, R12 ;  /* 0x0000000c0b0c7221 */ /* 0x001fc80000010000 */
[----:B------:R-:W-:-:S04]  /*24e0*/  FADD.FTZ R13, R13, R12 ;  /* 0x0000000c0d0d7221 */ /* 0x000fc80000010000 */
[----:B------:R-:W-:-:S04]  /*24f0*/  FADD.FTZ R14, R14, R13 ;  /* 0x0000000d0e0e7221 */ /* 0x000fc80000010000 */
[----:B------:R-:W-:Y:S01]  /*2500*/  FADD.FTZ R14, R15, R14 ;  /* 0x0000000e0f0e7221 */ /* 0x000fe20000010000 */
[----:B------:R-:W-:Y:S05]  /*2510*/  WARPSYNC R4 ;  /* 0x0000000004007348 */ /* 0x000fea0003800000 */
[----:B------:R1:W-:Y:S02]  /*2520*/  STS [R3+UR5], R14 ;  /* 0x0000000e03007988 */ /* 0x0003e40008000805 */
.L_x_243:
[----:B------:R-:W-:Y:S01]  /*2530*/  ISETP.NE.AND P1, PT, R2, RZ, PT ;  /* 0x000000ff0200720c */ /* 0x000fe20003f25270 */
[----:B------:R-:W-:Y:S05]  /*2540*/  WARPSYNC.ALL ;  /* 0x0000000000007948 */ /* 0x000fea0003800000 */
[----:B------:R-:W-:Y:S06]  /*2550*/  BAR.SYNC.DEFER_BLOCKING 0x0 ;  /* 0x0000000000007b1d */ /* 0x000fec0000010000 */
[----:B------:R-:W-:Y:S04]  /*2560*/  BSSY B0, `(.L_x_244) ;  /* 0x0000055000007945 */ /* 0x000fe80003800000 */
[----:B------:R-:W-:Y:S05]  /*2570*/  @P1 BRA `(.L_x_245) ;  /* 0x00000004004c1947 */ /* 0x000fea0003800000 */
[----:B------:R-:W-:Y:S01]  /*2580*/  ISETP.NE.AND P0, PT, RZ, UR8, PT ;  /* 0x00000008ff007c0c */ /* 0x000fe2000bf05270 */
[----:B------:R-:W-:-:S12]  /*2590*/  IMAD.MOV.U32 R19, RZ, RZ, RZ ;  /* 0x000000ffff137224 */ /* 0x000fd800078e00ff */
[----:B------:R-:W-:Y:S05]  /*25a0*/  @!P0 BRA `(.L_x_246) ;  /* 0x00000004003c8947 */ /* 0x000fea0003800000 */
[----:B------:R-:W-:Y:S01]  /*25b0*/  UIADD3 UR4, UR8, -0x1, URZ ;  /* 0xffffffff08047890 */ /* 0x000fe2000fffe03f */
[----:B------:R-:W-:Y:S01]  /*25c0*/  IMAD.MOV.U32 R19, RZ, RZ, RZ ;  /* 0x000000ffff137224 */ /* 0x000fe200078e00ff */
[----:B------:R-:W-:Y:S02]  /*25d0*/  ULOP3.LUT UR6, UR8, 0x3, URZ, 0xc0, !UPT ;  /* 0x0000000308067892 */ /* 0x000fe4000f8ec03f */
[----:B------:R-:W-:-:S03]  /*25e0*/  UISETP.GE.U32.AND UP0, UPT, UR4, 0x3, UPT ;  /* 0x000000030400788c */ /* 0x000fc6000bf06070 */
[----:B------:R-:W-:-:S03]  /*25f0*/  UMOV UR4, URZ ;  /* 0x0000003f00047c82 */ /* 0x000fc60008000000 */
[----:B------:R-:W-:-:S13]  /*2600*/  PLOP3.LUT P0, PT, PT, PT, UP0, 0x80, 0x0 ;  /* 0x000000000000781c */ /* 0x000fda0003f0f008 */
[----:B------:R-:W-:Y:S05]  /*2610*/  @!P0 BRA `(.L_x_247) ;  /* 0x0000000000fc8947 */ /* 0x000fea0003800000 */
[----:B------:R-:W-:Y:S01]  /*2620*/  ULEA.HI UR4, UR21, -UR6, URZ, 0x1b ;  /* 0x8000000615047291 */ /* 0x000fe2000f8fd83f */
[----:B------:R-:W-:-:S05]  /*2630*/  IMAD.MOV.U32 R19, RZ, RZ, RZ ;  /* 0x000000ffff137224 */ /* 0x000fca00078e00ff */
[----:B------:R-:W-:Y:S02]  /*2640*/  ISETP.LT.AND P0, PT, RZ, UR4, PT ;  /* 0x00000004ff007c0c */ /* 0x000fe4000bf01270 */
[----:B------:R-:W-:Y:S01]  /*2650*/  MOV R2, UR4 ;  /* 0x0000000400027c02 */ /* 0x000fe20008000f00 */
[----:B------:R-:W-:-:S10]  /*2660*/  UMOV UR4, URZ ;  /* 0x0000003f00047c82 */ /* 0x000fd40008000000 */
[----:B------:R-:W-:Y:S05]  /*2670*/  @!P0 BRA `(.L_x_248) ;  /* 0x0000000000bc8947 */ /* 0x000fea0003800000 */
[----:B------:R-:W-:Y:S02]  /*2680*/  ISETP.GT.AND P2, PT, R2, 0xc, PT ;  /* 0x0000000c0200780c */ /* 0x000fe40003f44270 */
[----:B------:R-:W-:-:S11]  /*2690*/  PLOP3.LUT P0, PT, PT, PT, PT, 0x80, 0x0 ;  /* 0x000000000000781c */ /* 0x000fd60003f0f070 */
[----:B------:R-:W-:Y:S05]  /*26a0*/  @!P2 BRA `(.L_x_249) ;  /* 0x000000000068a947 */ /* 0x000fea0003800000 */
[----:B------:R-:W-:-:S13]  /*26b0*/  PLOP3.LUT P0, PT, PT, PT, PT, 0x8, 0x0 ;  /* 0x000000000000781c */ /* 0x000fda0003f0e170 */
.L_x_250:
[----:B------:R-:W-:Y:S01]  /*26c0*/  ULEA UR7, UR4, UR5, 0x2 ;  /* 0x0000000504077291 */ /* 0x000fe2000f8e103f */
[----:B------:R-:W-:Y:S01]  /*26d0*/  VIADD R2, R2, 0xfffffff0 ;  /* 0xfffffff002027836 */ /* 0x000fe20000000000 */
[----:B------:R-:W-:-:S04]  /*26e0*/  UIADD3 UR4, UR4, 0x10, URZ ;  /* 0x0000001004047890 */ /* 0x000fc8000fffe03f */
[----:B------:R-:W-:-:S03]  /*26f0*/  ISETP.GT.AND P2, PT, R2, 0xc, PT ;  /* 0x0000000c0200780c */ /* 0x000fc60003f44270 */
[----:B0-----:R-:W0:Y:S04]  /*2700*/  LDS.128 R4, [UR7] ;  /* 0x00000007ff047984 */ /* 0x001e280008000c00 */
[----:B------:R-:W2:Y:S04]  /*2710*/  LDS.128 R8, [UR7+0x10] ;  /* 0x00001007ff087984 */ /* 0x000ea80008000c00 */
[----:B-1----:R-:W1:Y:S01]  /*2720*/  LDS.128 R12, [UR7+0x20] ;  /* 0x00002007ff0c7984 */ /* 0x002e620008000c00 */
[----:B0-----:R-:W-:-:S03]  /*2730*/  FADD.FTZ R4, R4, R19 ;  /* 0x0000001304047221 */ /* 0x001fc60000010000 */
[----:B------:R-:W0:Y:S01]  /*2740*/  LDS.128 R16, [UR7+0x30] ;  /* 0x00003007ff107984 */ /* 0x000e220008000c00 */
        /* <DEDUP_REMOVED lines=10> */
[----:B------:R-:W-:-:S04]  /*27f0*/  FADD.FTZ R15, R15, R14 ;  /* 0x0000000e0f0f7221 */ /* 0x000fc80000010000 */
[----:B0-----:R-:W-:-:S04]  /*2800*/  FADD.FTZ R16, R15, R16 ;  /* 0x000000100f107221 */ /* 0x001fc80000010000 */
[----:B------:R-:W-:-:S04]  /*2810*/  FADD.FTZ R17, R17, R16 ;  /* 0x0000001011117221 */ /* 0x000fc80000010000 */
[----:B------:R-:W-:-:S04]  /*2820*/  FADD.FTZ R18, R18, R17 ;  /* 0x0000001112127221 */ /* 0x000fc80000010000 */
[----:B------:R-:W-:Y:S01]  /*2830*/  FADD.FTZ R19, R19, R18 ;  /* 0x0000001213137221 */ /* 0x000fe20000010000 */
[----:B------:R-:W-:Y:S06]  /*2840*/  @P2 BRA `(.L_x_250) ;  /* 0xfffffffc009c2947 */ /* 0x000fec000383ffff */
.L_x_249:
[----:B------:R-:W-:-:S13]  /*2850*/  ISETP.GT.AND P2, PT, R2, 0x4, PT ;  /* 0x000000040200780c */ /* 0x000fda0003f44270 */
[----:B------:R-:W-:Y:S05]  /*2860*/  @!P2 BRA `(.L_x_251) ;  /* 0x000000000038a947 */ /* 0x000fea0003800000 */
[----:B------:R-:W-:Y:S01]  /*2870*/  ULEA UR7, UR4, UR5, 0x2 ;  /* 0x0000000504077291 */ /* 0x000fe2000f8e103f */
[----:B------:R-:W-:Y:S01]  /*2880*/  PLOP3.LUT P0, PT, PT, PT, PT, 0x8, 0x0 ;  /* 0x000000000000781c */ /* 0x000fe20003f0e170 */
[----:B------:R-:W-:Y:S01]  /*2890*/  VIADD R2, R2, 0xfffffff8 ;  /* 0xfffffff802027836 */ /* 0x000fe20000000000 */
[----:B------:R-:W-:-:S06]  /*28a0*/  UIADD3 UR4, UR4, 0x8, URZ ;  /* 0x0000000804047890 */ /* 0x000fcc000fffe03f */
[----:B0-----:R-:W0:Y:S04]  /*28b0*/  LDS.128 R4, [UR7] ;  /* 0x00000007ff047984 */ /* 0x001e280008000c00 */
[----:B------:R-:W2:Y:S01]  /*28c0*/  LDS.128 R8, [UR7+0x10] ;  /* 0x00001007ff087984 */ /* 0x000ea20008000c00 */
[----:B0-----:R-:W-:-:S04]  /*28d0*/  FADD.FTZ R4, R19, R4 ;  /* 0x0000000413047221 */ /* 0x001fc80000010000 */
[----:B------:R-:W-:-:S04]  /*28e0*/  FADD.FTZ R5, R5, R4 ;  /* 0x0000000405057221 */ /* 0x000fc80000010000 */
[----:B------:R-:W-:-:S04]  /*28f0*/  FADD.FTZ R6, R6, R5 ;  /* 0x0000000506067221 */ /* 0x000fc80000010000 */
[----:B------:R-:W-:-:S04]  /*2900*/  FADD.FTZ R7, R7, R6 ;  /* 0x0000000607077221 */ /* 0x000fc80000010000 */
[----:B--2---:R-:W-:-:S04]  /*2910*/  FADD.FTZ R8, R7, R8 ;  /* 0x0000000807087221 */ /* 0x004fc80000010000 */
[----:B------:R-:W-:-:S04]  /*2920*/  FADD.FTZ R9, R9, R8 ;  /* 0x0000000809097221 */ /* 0x000fc80000010000 */
[----:B------:R-:W-:-:S04]  /*2930*/  FADD.FTZ R10, R10, R9 ;  /* 0x000000090a0a7221 */ /* 0x000fc80000010000 */
[----:B------:R-:W-:-:S07]  /*2940*/  FADD.FTZ R19, R11, R10 ;  /* 0x0000000a0b137221 */ /* 0x000fce0000010000 */
.L_x_251:
[----:B------:R-:W-:-:S13]  /*2950*/  ISETP.NE.OR P0, PT, R2, RZ, P0 ;  /* 0x000000ff0200720c */ /* 0x000fda0000705670 */
[----:B------:R-:W-:Y:S05]  /*2960*/  @!P0 BRA `(.L_x_247) ;  /* 0x0000000000288947 */ /* 0x000fea0003800000 */
.L_x_248:
[----:B------:R-:W-:Y:S01]  /*2970*/  ULEA UR7, UR4, UR5, 0x2 ;  /* 0x0000000504077291 */ /* 0x000fe2000f8e103f */
[----:B------:R-:W-:Y:S01]  /*2980*/  VIADD R2, R2, 0xfffffffc ;  /* 0xfffffffc02027836 */ /* 0x000fe20000000000 */
[----:B------:R-:W-:-:S04]  /*2990*/  UIADD3 UR4, UR4, 0x4, URZ ;  /* 0x0000000404047890 */ /* 0x000fc8000fffe03f */
[----:B------:R-:W-:-:S03]  /*29a0*/  ISETP.NE.AND P0, PT, R2, RZ, PT ;  /* 0x000000ff0200720c */ /* 0x000fc60003f05270 */
[----:B0-----:R-:W0:Y:S02]  /*29b0*/  LDS.128 R4, [UR7] ;  /* 0x00000007ff047984 */ /* 0x001e240008000c00 */
[----:B0-----:R-:W-:-:S04]  /*29c0*/  FADD.FTZ R4, R4, R19 ;  /* 0x0000001304047221 */ /* 0x001fc80000010000 */
[----:B------:R-:W-:-:S04]  /*29d0*/  FADD.FTZ R5, R5, R4 ;  /* 0x0000000405057221 */ /* 0x000fc80000010000 */
[----:B------:R-:W-:-:S04]  /*29e0*/  FADD.FTZ R6, R6, R5 ;  /* 0x0000000506067221 */ /* 0x000fc80000010000 */
[----:B------:R-:W-:Y:S01]  /*29f0*/  FADD.FTZ R19, R7, R6 ;  /* 0x0000000607137221 */ /* 0x000fe20000010000 */
[----:B------:R-:W-:Y:S06]  /*2a00*/  @P0 BRA `(.L_x_248) ;  /* 0xfffffffc00d80947 */ /* 0x000fec000383ffff */
.L_x_247:
[----:B------:R-:W-:-:S13]  /*2a10*/  ISETP.NE.AND P0, PT, RZ, UR6, PT ;  /* 0x00000006ff007c0c */ /* 0x000fda000bf05270 */
[----:B------:R-:W-:Y:S05]  /*2a20*/  @!P0 BRA `(.L_x_246) ;  /* 0x00000000001c8947 */ /* 0x000fea0003800000 */
[----:B------:R-:W-:-:S12]  /*2a30*/  ULEA UR4, UR4, UR5, 0x2 ;  /* 0x0000000504047291 */ /* 0x000fd8000f8e103f */
.L_x_252:
[----:B------:R-:W2:Y:S01]  /*2a40*/  LDS R2, [UR4] ;  /* 0x00000004ff027984 */ /* 0x000ea20008000800 */
[----:B------:R-:W-:Y:S02]  /*2a50*/  UIADD3 UR6, UR6, -0x1, URZ ;  /* 0xffffffff06067890 */ /* 0x000fe4000fffe03f */
[----:B------:R-:W-:-:S04]  /*2a60*/  UIADD3 UR4, UR4, 0x4, URZ ;  /* 0x0000000404047890 */ /* 0x000fc8000fffe03f */
[----:B------:R-:W-:Y:S01]  /*2a70*/  ISETP.NE.AND P0, PT, RZ, UR6, PT ;  /* 0x00000006ff007c0c */ /* 0x000fe2000bf05270 */
[----:B--2---:R-:W-:-:S12]  /*2a80*/  FADD.FTZ R19, R2, R19 ;  /* 0x0000001302137221 */ /* 0x004fd80000010000 */
[----:B------:R-:W-:Y:S05]  /*2a90*/  @P0 BRA `(.L_x_252) ;  /* 0xfffffffc00e80947 */ /* 0x000fea000383ffff */
.L_x_246:
[----:B------:R2:W-:Y:S02]  /*2aa0*/  STS [UR5], R19 ;  /* 0x00000013ff007988 */ /* 0x0005e40008000805 */
.L_x_245:
[----:B------:R-:W-:Y:S05]  /*2ab0*/  BSYNC B0 ;  /* 0x0000000000007941 */ /* 0x000fea0003800000 */
.L_x_244:
[----:B------:R-:W-:Y:S06]  /*2ac0*/  BAR.SYNC.DEFER_BLOCKING 0x0 ;  /* 0x0000000000007b1d */ /* 0x000fec0000010000 */
[----:B0-----:R-:W0:Y:S01]  /*2ad0*/  LDS R4, [UR5] ;  /* 0x00000005ff047984 */ /* 0x001e220008000800 */
[----:B------:R-:W-:Y:S05]  /*2ae0*/  @P1 EXIT ;  /* 0x000000000000194d */ /* 0x000fea0003800000 */
[C---:B-----5:R-:W-:Y:S01]  /*2af0*/  LEA R2, P0, R22.reuse, UR12, 0x2 ;  /* 0x0000000c16027c11 */ /* 0x060fe2000f8010ff */
[----:B------:R-:W-:Y:S01]  /*2b00*/  ULDC.64 UR4, c[0x0][0x230] ;  /* 0x00008c0000047ab9 */ /* 0x000fe20000000a00 */
[----:B------:R-:W4:Y:S01]  /*2b10*/  LDC R9, c[0x0][0x238] ;  /* 0x00008e00ff097b82 */ /* 0x000f220000000800 */
[----:B0-----:R-:W3:Y:S01]  /*2b20*/  MUFU.LG2 R4, R4 ;  /* 0x0000000400047308 */ /* 0x001ee20000000c00 */
[----:B-1----:R-:W-:Y:S01]  /*2b30*/  LEA.HI.X R3, R22, UR9, R23, 0x2, P0 ;  /* 0x0000000916037c11 */ /* 0x002fe200080f1417 */
[----:B------:R-:W-:Y:S01]  /*2b40*/  IMAD.SHL.U32 R5, R0, 0x4, RZ ;  /* 0x0000000400057824 */ /* 0x000fe200078e00ff */
[----:B------:R-:W-:Y:S01]  /*2b50*/  SHF.R.U32.HI R8, RZ, 0x1e, R0 ;  /* 0x0000001eff087819 */ /* 0x000fe20000011600 */
[----:B------:R-:W-:-:S03]  /*2b60*/  ULDC.64 UR6, c[0x0][0x218] ;  /* 0x0000860000067ab9 */ /* 0x000fc60000000a00 */
[----:B------:R0:W2:Y:S01]  /*2b70*/  LDG.E R3, desc[UR16][R2.64] ;  /* 0x0000001002037981 */ /* 0x0000a2000c1e1900 */
[----:B------:R-:W1:Y:S01]  /*2b80*/  I2F.S64 R7, UR4 ;  /* 0x0000000400077d12 */ /* 0x000e620008301400 */
[----:B------:R-:W-:Y:S01]  /*2b90*/  ULDC.64 UR4, c[0x0][0x210] ;  /* 0x0000840000047ab9 */ /* 0x000fe20000000a00 */
[----:B---3--:R-:W-:Y:S01]  /*2ba0*/  FFMA.FTZ R6, R4, 0.69314718246459960938, R25 ;  /* 0x3f31721804067823 */ /* 0x008fe20000010019 */
[C---:B0-----:R-:W-:Y:S02]  /*2bb0*/  IADD3 R2, P0, R5.reuse, UR4, RZ ;  /* 0x0000000405027c10 */ /* 0x041fe4000ff1e0ff */
[----:B------:R-:W-:-:S03]  /*2bc0*/  IADD3 R4, P1, R5, UR6, RZ ;  /* 0x0000000605047c10 */ /* 0x000fc6000ff3e0ff */
[----:B-1----:R-:W0:Y:S01]  /*2bd0*/  MUFU.RCP R7, R7 ;  /* 0x0000000700077308 */ /* 0x002e220000001000 */
[----:B----4-:R-:W-:Y:S01]  /*2be0*/  FADD.FTZ R0, -R9, 1 ;  /* 0x3f80000009007421 */ /* 0x010fe20000010100 */
[----:B------:R-:W-:Y:S01]  /*2bf0*/  IADD3.X R5, R8, UR7, RZ, P1, !PT ;  /* 0x0000000708057c10 */ /* 0x000fe20008ffe4ff */
[----:B0-----:R-:W-:Y:S01]  /*2c00*/  FFMA.FTZ R21, -R21, R7, R6 ;  /* 0x0000000715157223 */ /* 0x001fe20000010106 */
[----:B--2---:R-:W-:-:S04]  /*2c10*/  FADD.FTZ R3, -R6, R3 ;  /* 0x0000000306037221 */ /* 0x004fc80000010100 */
[----:B------:R-:W-:Y:S01]  /*2c20*/  FMUL.FTZ R0, R3, R0 ;  /* 0x0000000003007220 */ /* 0x000fe20000410000 */
[----:B------:R-:W-:-:S03]  /*2c30*/  IADD3.X R3, R8, UR5, RZ, P0, !PT ;  /* 0x0000000508037c10 */ /* 0x000fc600087fe4ff */
[----:B------:R-:W-:-:S05]  /*2c40*/  FFMA.FTZ R21, R21, R9, -R0 ;  /* 0x0000000915157223 */ /* 0x000fca0000010800 */
[----:B------:R-:W-:Y:S04]  /*2c50*/  STG.E desc[UR16][R2.64], R21 ;  /* 0x0000001502007986 */ /* 0x000fe8000c101910 */
[----:B------:R-:W-:Y:S01]  /*2c60*/  STG.E desc[UR16][R4.64], R6 ;  /* 0x0000000604007986 */ /* 0x000fe2000c101910 */
[----:B------:R-:W-:Y:S05]  /*2c70*/  EXIT ;  /* 0x000000000000794d */ /* 0x000fea0003800000 */
.L_x_253:
        /* <DEDUP_REMOVED lines=16> */
.L_x_263:


//--------------------- .nv.shared._Z28cunn_SoftMaxXEntropyBackwardILi8EN3c108BFloat16Eff26LogSoftMaxBackwardEpilogueEvPT0_S4_PT2_S6_Plfi --------------------------
	.section	.nv.shared._Z28cunn_SoftMaxXEntropyBackwardILi8EN3c108BFloat16Eff26LogSoftMaxBackwardEpilogueEvPT0_S4_PT2_S6_Plfi,"aw",@nobits
	.sectionflags	@""
	.align	16
	.zero		1024


//--------------------- .nv.shared.reserved.0     --------------------------
	.section	.nv.shared.reserved.0,"aw",@nobits
	.weak		__nv_reservedSMEM_offset_0_alias
	.size		__nv_reservedSMEM_offset_0_alias, 0, 0
	.other		__nv_reservedSMEM_offset_0_alias,@"STO_CUDA_RESERVED_SHARED STV_DEFAULT"
__nv_reservedSMEM_offset_0_alias:
	.zero		0


//--------------------- .nv.global                --------------------------
	.section	.nv.global,"aw",@nobits
.nv.global:
	.type		_ZN49_INTERNAL_94f6fc22_18_xentropy_kernel_cu_f9ccfbb24cuda3std3__48in_placeE,@object
	.size		_ZN49_INTERNAL_94f6fc22_18_xentropy_kernel_cu_f9ccfbb24cuda3std3__48in_placeE,(_ZN49_INTERNAL_94f6fc22_18_xentropy_kernel_cu_f9ccfbb24cuda3std6ranges3__45__cpo8distanceE - _ZN49_INTERNAL_94f6fc22_18_xentropy_kernel_cu_f9ccfbb24cuda3std3__48in_placeE)
_ZN49_INTERNAL_94f6fc22_18_xentropy_kernel_cu_f9ccfbb24cuda3std3__48in_placeE:
	.zero		1
	.type		_ZN49_INTERNAL_94f6fc22_18_xentropy_kernel_cu_f9ccfbb24cuda3std6ranges3__45__cpo8distanceE,@object
	.size		_ZN49_INTERNAL_94f6fc22_18_xentropy_kernel_cu_f9ccfbb24cuda3std6ranges3__45__cpo8distanceE,(_ZN49_INTERNAL_94f6fc22_18_xentropy_kernel_cu_f9ccfbb24cuda3std3__45__cpo6cbeginE - _ZN49_INTERNAL_94f6fc22_18_xentropy_kernel_cu_f9ccfbb24cuda3std6ranges3__45__cpo8distanceE)
_ZN49_INTERNAL_94f6fc22_18_xentropy_kernel_cu_f9ccfbb24cuda3std6ranges3__45__cpo8distanceE:
	.zero		1
	.type		_ZN49_INTERNAL_94f6fc22_18_xentropy_kernel_cu_f9ccfbb24cuda3std3__45__cpo6cbeginE,@object
	.size		_ZN49_INTERNAL_94f6fc22_18_xentropy_kernel_cu_f9ccfbb24cuda3std3__45__cpo6cbeginE,(_ZN49_INTERNAL_94f6fc22_18_xentropy_kernel_cu_f9ccfbb24cuda3std6ranges3__45__cpo7advanceE - _ZN49_INTERNAL_94f6fc22_18_xentropy_kernel_cu_f9ccfbb24cuda3std3__45__cpo6cbeginE)
_ZN49_INTERNAL_94f6fc22_18_xentropy_kernel_cu_f9ccfbb24cuda3std3__45__cpo6cbeginE:
	.zero		1
	.type		_ZN49_INTERNAL_94f6fc22_18_xentropy_kernel_cu_f9ccfbb24cuda3std6ranges3__45__cpo7advanceE,@object
	.size		_ZN49_INTERNAL_94f6fc22_18_xentropy_kernel_cu_f9ccfbb24cuda3std6ranges3__45__cpo7advanceE,(_ZN49_INTERNAL_94f6fc22_18_xentropy_kernel_cu_f9ccfbb24cuda3std3__45__cpo7crbeginE - _ZN49_INTERNAL_94f6fc22_18_xentropy_kernel_cu_f9ccfbb24cuda3std6ranges3__45__cpo7advanceE)
_ZN49_INTERNAL_94f6fc22_18_xentropy_kernel_cu_f9ccfbb24cuda3std6ranges3__45__cpo7advanceE:
	.zero		1
	.type		_ZN49_INTERNAL_94f6fc22_18_xentropy_kernel_cu_f9ccfbb24cuda3std3__45__cpo7crbeginE,@object
	.size		_ZN49_INTERNAL_94f6fc22_18_xentropy_kernel_cu_f9ccfbb24cuda3std3__45__cpo7crbeginE,(_ZN49_INTERNAL_94f6fc22_18_xentropy_kernel_cu_f9ccfbb24cuda3std6ranges3__45__cpo4dataE - _ZN49_INTERNAL_94f6fc22_18_xentropy_kernel_cu_f9ccfbb24cuda3std3__45__cpo7crbeginE)
_ZN49_INTERNAL_94f6fc22_18_xentropy_kernel_cu_f9ccfbb24cuda3std3__45__cpo7crbeginE:
	.zero		1
	.type		_ZN49_INTERNAL_94f6fc22_18_xentropy_kernel_cu_f9ccfbb24cuda3std6ranges3__45__cpo4dataE,@object
	.size		_ZN49_INTERNAL_94f6fc22_18_xentropy_kernel_cu_f9ccfbb24cuda3std6ranges3__45__cpo4dataE,(_ZN49_INTERNAL_94f6fc22_18_xentropy_kernel_cu_f9ccfbb24cuda3std6ranges3__45__cpo5beginE - _ZN49_INTERNAL_94f6fc22_18_xentropy_kernel_cu_f9ccfbb24cuda3std6ranges3__45__cpo4dataE)
_ZN49_INTERNAL_94f6fc22_18_xentropy_kernel_cu_f9ccfbb24cuda3std6ranges3__45__cpo4dataE:
	.zero		1
	.type		_ZN49_INTERNAL_94f6fc22_18_xentropy_kernel_cu_f9ccfbb24cuda3std6ranges3__45__cpo5beginE,@object
	.size		_ZN49_INTERNAL_94f6fc22_18_xentropy_kernel_cu_f9ccfbb24cuda3std6ranges3__45__cpo5beginE,(_ZN49_INTERNAL_94f6fc22_18_xentropy_kernel_cu_f9ccfbb24cuda3std3__451_GLOBAL__N__94f6fc22_18_xentropy_kernel_cu_f9ccfbb26ignoreE - _ZN49_INTERNAL_94f6fc22_18_xentropy_kernel_cu_f9ccfbb24cuda3std6ranges3__45__cpo5beginE)
_ZN49_INTERNAL_94f6fc22_18_xentropy_kernel_cu_f9ccfbb24cuda3std6ranges3__45__cpo5beginE:
	.zero		1
	.type		_ZN49_INTERNAL_94f6fc22_18_xentropy_kernel_cu_f9ccfbb24cuda3std3__451_GLOBAL__N__94f6fc22_18_xentropy_kernel_cu_f9ccfbb26ignoreE,@object
	.size		_ZN49_INTERNAL_94f6fc22_18_xentropy_kernel_cu_f9ccfbb24cuda3std3__451_GLOBAL__N__94f6fc22_18_xentropy_kernel_cu_f9ccfbb26ignoreE,(_ZN49_INTERNAL_94f6fc22_18_xentropy_kernel_cu_f9ccfbb24cuda3std6ranges3__45__cpo4sizeE - _ZN49_INTERNAL_94f6fc22_18_xentropy_kernel_cu_f9ccfbb24cuda3std3__451_GLOBAL__N__94f6fc22_18_xentropy_kernel_cu_f9ccfbb26ignoreE)
_ZN49_INTERNAL_94f6fc22_18_xentropy_kernel_cu_f9ccfbb24cuda3std3__451_GLOBAL__N__94f6fc22_18_xentropy_kernel_cu_f9ccfbb26ignoreE:
	.zero		1
	.type		_ZN49_INTERNAL_94f6fc22_18_xentropy_kernel_cu_f9ccfbb24cuda3std6ranges3__45__cpo4sizeE,@object
	.size		_ZN49_INTERNAL_94f6fc22_18_xentropy_kernel_cu_f9ccfbb24cuda3std6ranges3__45__cpo4sizeE,(_ZN49_INTERNAL_94f6fc22_18_xentropy_kernel_cu_f9ccfbb24cuda3std3__45__cpo5beginE - _ZN49_INTERNAL_94f6fc22_18_xentropy_kernel_cu_f9ccfbb24cuda3std6ranges3__45__cpo4sizeE)
_ZN49_INTERNAL_94f6fc22_18_xentropy_kernel_cu_f9ccfbb24cuda3std6ranges3__45__cpo4sizeE:
	.zero		1
	.type		_ZN49_INTERNAL_94f6fc22_18_xentropy_kernel_cu_f9ccfbb24cuda3std3__45__cpo5beginE,@object
	.size		_ZN49_INTERNAL_94f6fc22_18_xentropy_kernel_cu_f9ccfbb24cuda3std3__45__cpo5beginE,(_ZN49_INTERNAL_94f6fc22_18_xentropy_kernel_cu_f9ccfbb24cuda3std6ranges3__45__cpo6cbeginE - _ZN49_INTERNAL_94f6fc22_18_xentropy_kernel_cu_f9ccfbb24cuda3std3__45__cpo5beginE)
_ZN49_INTERNAL_94f6fc22_18_xentropy_kernel_cu_f9ccfbb24cuda3std3__45__cpo5beginE:
	.zero		1
	.type		_ZN49_INTERNAL_94f6fc22_18_xentropy_kernel_cu_f9ccfbb24cuda3std6ranges3__45__cpo6cbeginE,@object
	.size		_ZN49_INTERNAL_94f6fc22_18_xentropy_kernel_cu_f9ccfbb24cuda3std6ranges3__45__cpo6cbeginE,(_ZN49_INTERNAL_94f6fc22_18_xentropy_kernel_cu_f9ccfbb24cuda3std3__45__cpo6rbeginE - _ZN49_INTERNAL_94f6fc22_18_xentropy_kernel_cu_f9ccfbb24cuda3std6ranges3__45__cpo6cbeginE)
_ZN49_INTERNAL_94f6fc22_18_xentropy_kernel_cu_f9ccfbb24cuda3std6ranges3__45__cpo6cbeginE:
	.zero		1
	.type		_ZN49_INTERNAL_94f6fc22_18_xentropy_kernel_cu_f9ccfbb24cuda3std3__45__cpo6rbeginE,@object
	.size		_ZN49_INTERNAL_94f6fc22_18_xentropy_kernel_cu_f9ccfbb24cuda3std3__45__cpo6rbeginE,(_ZN49_INTERNAL_94f6fc22_18_xentropy_kernel_cu_f9ccfbb24cuda3std6ranges3__45__cpo4nextE - _ZN49_INTERNAL_94f6fc22_18_xentropy_kernel_cu_f9ccfbb24cuda3std3__45__cpo6rbeginE)
_ZN49_INTERNAL_94f6fc22_18_xentropy_kernel_cu_f9ccfbb24cuda3std3__45__cpo6rbeginE:
	.zero		1
	.type		_ZN49_INTERNAL_94f6fc22_18_xentropy_kernel_cu_f9ccfbb24cuda3std6ranges3__45__cpo4nextE,@object
	.size		_ZN49_INTERNAL_94f6fc22_18_xentropy_kernel_cu_f9ccfbb24cuda3std6ranges3__45__cpo4nextE,(_ZN49_INTERNAL_94f6fc22_18_xentropy_kernel_cu_f9ccfbb24cuda3std6ranges3__45__cpo4swapE - _ZN49_INTERNAL_94f6fc22_18_xentropy_kernel_cu_f9ccfbb24cuda3std6ranges3__45__cpo4nextE)
_ZN49_INTERNAL_94f6fc22_18_xentropy_kernel_cu_f9ccfbb24cuda3std6ranges3__45__cpo4nextE:
	.zero		1
	.type		_ZN49_INTERNAL_94f6fc22_18_xentropy_kernel_cu_f9ccfbb24cuda3std6ranges3__45__cpo4swapE,@object
	.size		_ZN49_INTERNAL_94f6fc22_18_xentropy_kernel_cu_f9ccfbb24cuda3std6ranges3__45__cpo4swapE,(_ZN49_INTERNAL_94f6fc22_18_xentropy_kernel_cu_f9ccfbb24cuda3std3__420unreachable_sentinelE - _ZN49_INTERNAL_94f6fc22_18_xentropy_kernel_cu_f9ccfbb24cuda3std6ranges3__45__cpo4swapE)
_ZN49_INTERNAL_94f6fc22_18_xentropy_kernel_cu_f9ccfbb24cuda3std6ranges3__45__cpo4swapE:
	.zero		1
	.type		_ZN49_INTERNAL_94f6fc22_18_xentropy_kernel_cu_f9ccfbb24cuda3std3__420unreachable_sentinelE,@object
	.size		_ZN49_INTERNAL_94f6fc22_18_xentropy_kernel_cu_f9ccfbb24cuda3std3__420unreachable_sentinelE,(_ZN49_INTERNAL_94f6fc22_18_xentropy_kernel_cu_f9ccfbb26thrust23THRUST_300001_SM_900_NS6system6detail10sequential3seqE - _ZN49_INTERNAL_94f6fc22_18_xentropy_kernel_cu_f9ccfbb24cuda3std3__420unreachable_sentinelE)
_ZN49_INTERNAL_94f6fc22_18_xentropy_kernel_cu_f9ccfbb24cuda3std3__420unreachable_sentinelE:
	.zero		1
	.type		_ZN49_INTERNAL_94f6fc22_18_xentropy_kernel_cu_f9ccfbb26thrust23THRUST_300001_SM_900_NS6system6detail10sequential3seqE,@object
	.size		_ZN49_INTERNAL_94f6fc22_18_xentropy_kernel_cu_f9ccfbb26thrust23THRUST_300001_SM_900_NS6system6detail10sequential3seqE,(_ZN49_INTERNAL_94f6fc22_18_xentropy_kernel_cu_f9ccfbb24cuda3std3__45__cpo4cendE - _ZN49_INTERNAL_94f6fc22_18_xentropy_kernel_cu_f9ccfbb26thrust23THRUST_300001_SM_900_NS6system6detail10sequential3seqE)
_ZN49_INTERNAL_94f6fc22_18_xentropy_kernel_cu_f9ccfbb26thrust23THRUST_300001_SM_900_NS6system6detail10sequential3seqE:
	.zero		1
	.type		_ZN49_INTERNAL_94f6fc22_18_xentropy_kernel_cu_f9ccfbb24cuda3std3__45__cpo4cendE,@object
	.size		_ZN49_INTERNAL_94f6fc22_18_xentropy_kernel_cu_f9ccfbb24cuda3std3__45__cpo4cendE,(_ZN49_INTERNAL_94f6fc22_18_xentropy_kernel_cu_f9ccfbb24cuda3std6ranges3__45__cpo9iter_swapE - _ZN49_INTERNAL_94f6fc22_18_xentropy_kernel_cu_f9ccfbb24cuda3std3__45__cpo4cendE)
_ZN49_INTERNAL_94f6fc22_18_xentropy_kernel_cu_f9ccfbb24cuda3std3__45__cpo4cendE:
	.zero		1
	.type		_ZN49_INTERNAL_94f6fc22_18_xentropy_kernel_cu_f9ccfbb24cuda3std6ranges3__45__cpo9iter_swapE,@object
	.size		_ZN49_INTERNAL_94f6fc22_18_xentropy_kernel_cu_f9ccfbb24cuda3std6ranges3__45__cpo9iter_swapE,(_ZN49_INTERNAL_94f6fc22_18_xentropy_kernel_cu_f9ccfbb24cuda3std3__45__cpo5crendE - _ZN49_INTERNAL_94f6fc22_18_xentropy_kernel_cu_f9ccfbb24cuda3std6ranges3__45__cpo9iter_swapE)
_ZN49_INTERNAL_94f6fc22_18_xentropy_kernel_cu_f9ccfbb24cuda3std6ranges3__45__cpo9iter_swapE:
	.zero		1
	.type		_ZN49_INTERNAL_94f6fc22_18_xentropy_kernel_cu_f9ccfbb24cuda3std3__45__cpo5crendE,@object
	.size		_ZN49_INTERNAL_94f6fc22_18_xentropy_kernel_cu_f9ccfbb24cuda3std3__45__cpo5crendE,(_ZN49_INTERNAL_94f6fc22_18_xentropy_kernel_cu_f9ccfbb24cuda3std6ranges3__45__cpo5cdataE - _ZN49_INTERNAL_94f6fc22_18_xentropy_kernel_cu_f9ccfbb24cuda3std3__45__cpo5crendE)
_ZN49_INTERNAL_94f6fc22_18_xentropy_kernel_cu_f9ccfbb24cuda3std3__45__cpo5crendE:
	.zero		1
	.type		_ZN49_INTERNAL_94f6fc22_18_xentropy_kernel_cu_f9ccfbb24cuda3std6ranges3__45__cpo5cdataE,@object
	.size		_ZN49_INTERNAL_94f6fc22_18_xentropy_kernel_cu_f9ccfbb24cuda3std6ranges3__45__cpo5cdataE,(_ZN49_INTERNAL_94f6fc22_18_xentropy_kernel_cu_f9ccfbb24cuda3std6ranges3__45__cpo3endE - _ZN49_INTERNAL_94f6fc22_18_xentropy_kernel_cu_f9ccfbb24cuda3std6ranges3__45__cpo5cdataE)
_ZN49_INTERNAL_94f6fc22_18_xentropy_kernel_cu_f9ccfbb24cuda3std6ranges3__45__cpo5cdataE:
	.zero		1
	.type		_ZN49_INTERNAL_94f6fc22_18_xentropy_kernel_cu_f9ccfbb24cuda3std6ranges3__45__cpo3endE,@object
	.size		_ZN49_INTERNAL_94f6fc22_18_xentropy_kernel_cu_f9ccfbb24cuda3std6ranges3__45__cpo3endE,(_ZN49_INTERNAL_94f6fc22_18_xentropy_kernel_cu_f9ccfbb24cuda3std3__419piecewise_constructE - _ZN49_INTERNAL_94f6fc22_18_xentropy_kernel_cu_f9ccfbb24cuda3std6ranges3__45__cpo3endE)
_ZN49_INTERNAL_94f6fc22_18_xentropy_kernel_cu_f9ccfbb24cuda3std6ranges3__45__cpo3endE:
	.zero		1
	.type		_ZN49_INTERNAL_94f6fc22_18_xentropy_kernel_cu_f9ccfbb24cuda3std3__419piecewise_constructE,@object
	.size		_ZN49_INTERNAL_94f6fc22_18_xentropy_kernel_cu_f9ccfbb24cuda3std3__419piecewise_constructE,(_ZN49_INTERNAL_94f6fc22_18_xentropy_kernel_cu_f9ccfbb24cuda3std6ranges3__45__cpo5ssizeE - _ZN49_INTERNAL_94f6fc22_18_xentropy_kernel_cu_f9ccfbb24cuda3std3__419piecewise_constructE)
_ZN49_INTERNAL_94f6fc22_18_xentropy_kernel_cu_f9ccfbb24cuda3std3__419piecewise_constructE:
	.zero		1
	.type		_ZN49_INTERNAL_94f6fc22_18_xentropy_kernel_cu_f9ccfbb24cuda3std6ranges3__45__cpo5ssizeE,@object
	.size		_ZN49_INTERNAL_94f6fc22_18_xentropy_kernel_cu_f9ccfbb24cuda3std6ranges3__45__cpo5ssizeE,(_ZN49_INTERNAL_94f6fc22_18_xentropy_kernel_cu_f9ccfbb24cuda3std3__45__cpo3endE - _ZN49_INTERNAL_94f6fc22_18_xentropy_kernel_cu_f9ccfbb24cuda3std6ranges3__45__cpo5ssizeE)
_ZN49_INTERNAL_94f6fc22_18_xentropy_kernel_cu_f9ccfbb24cuda3std6ranges3__45__cpo5ssizeE:
	.zero		1
	.type		_ZN49_INTERNAL_94f6fc22_18_xentropy_kernel_cu_f9ccfbb24cuda3std3__45__cpo3endE,@object
	.size		_ZN49_INTERNAL_94f6fc22_18_xentropy_kernel_cu_f9ccfbb24cuda3std3__45__cpo3endE,(_ZN49_INTERNAL_94f6fc22_18_xentropy_kernel_cu_f9ccfbb24cuda3std6ranges3__45__cpo4cendE - _ZN49_INTERNAL_94f6fc22_18_xentropy_kernel_cu_f9ccfbb24cuda3std3__45__cpo3endE)
_ZN49_INTERNAL_94f6fc22_18_xentropy_kernel_cu_f9ccfbb24cuda3std3__45__cpo3endE:
	.zero		1
	.type		_ZN49_INTERNAL_94f6fc22_18_xentropy_kernel_cu_f9ccfbb24cuda3std6ranges3__45__cpo4cendE,@object
	.size		_ZN49_INTERNAL_94f6fc22_18_xentropy_kernel_cu_f9ccfbb24cuda3std6ranges3__45__cpo4cendE,(_ZN49_INTERNAL_94f6fc22_18_xentropy_kernel_cu_f9ccfbb24cuda3std3__45__cpo4rendE - _ZN49_INTERNAL_94f6fc22_18_xentropy_kernel_cu_f9ccfbb24cuda3std6ranges3__45__cpo4cendE)
_ZN49_INTERNAL_94f6fc22_18_xentropy_kernel_cu_f9ccfbb24cuda3std6ranges3__45__cpo4cendE:
	.zero		1
	.type		_ZN49_INTERNAL_94f6fc22_18_xentropy_kernel_cu_f9ccfbb24cuda3std3__45__cpo4rendE,@object
	.size		_ZN49_INTERNAL_94f6fc22_18_xentropy_kernel_cu_f9ccfbb24cuda3std3__45__cpo4rendE,(_ZN49_INTERNAL_94f6fc22_18_xentropy_kernel_cu_f9ccfbb24cuda3std6ranges3__45__cpo4prevE - _ZN49_INTERNAL_94f6fc22_18_xentropy_kernel_cu_f9ccfbb24cuda3std3__45__cpo4rendE)
_ZN49_INTERNAL_94f6fc22_18_xentropy_kernel_cu_f9ccfbb24cuda3std3__45__cpo4rendE:
	.zero		1
	.type		_ZN49_INTERNAL_94f6fc22_18_xentropy_kernel_cu_f9ccfbb24cuda3std6ranges3__45__cpo4prevE,@object
	.size		_ZN49_INTERNAL_94f6fc22_18_xentropy_kernel_cu_f9ccfbb24cuda3std6ranges3__45__cpo4prevE,(_ZN49_INTERNAL_94f6fc22_18_xentropy_kernel_cu_f9ccfbb24cuda3std6ranges3__45__cpo9iter_moveE - _ZN49_INTERNAL_94f6fc22_18_xentropy_kernel_cu_f9ccfbb24cuda3std6ranges3__45__cpo4prevE)
_ZN49_INTERNAL_94f6fc22_18_xentropy_kernel_cu_f9ccfbb24cuda3std6ranges3__45__cpo4prevE:
	.zero		1
	.type		_ZN49_INTERNAL_94f6fc22_18_xentropy_kernel_cu_f9ccfbb24cuda3std6ranges3__45__cpo9iter_moveE,@object
	.size		_ZN49_INTERNAL_94f6fc22_18_xentropy_kernel_cu_f9ccfbb24cuda3std6ranges3__45__cpo9iter_moveE,(.L_13 - _ZN49_INTERNAL_94f6fc22_18_xentropy_kernel_cu_f9ccfbb24cuda3std6ranges3__45__cpo9iter_moveE)
_ZN49_INTERNAL_94f6fc22_18_xentropy_kernel_cu_f9ccfbb24cuda3std6ranges3__45__cpo9iter_moveE:
	.zero		1
.L_13:


//--------------------- .nv.shared._Z28cunn_SoftMaxXEntropyBackwardILi8EN3c108BFloat16EfS1_26LogSoftMaxBackwardEpilogueEvPT0_S4_PT2_S6_Plfi --------------------------
	.section	.nv.shared._Z28cunn_SoftMaxXEntropyBackwardILi8EN3c108BFloat16EfS1_26LogSoftMaxBackwardEpilogueEvPT0_S4_PT2_S6_Plfi,"aw",@nobits
	.sectionflags	@""
	.align	16
	.zero		1024


//--------------------- .nv.shared._Z28cunn_SoftMaxXEntropyBackwardILi8EN3c104HalfEff26LogSoftMaxBackwardEpilogueEvPT0_S4_PT2_S6_Plfi --------------------------
	.section	.nv.shared._Z28cunn_SoftMaxXEntropyBackwardILi8EN3c104HalfEff26LogSoftMaxBackwardEpilogueEvPT0_S4_PT2_S6_Plfi,"aw",@nobits
	.sectionflags	@""
	.align	16
	.zero		1024


//--------------------- .nv.shared._Z28cunn_SoftMaxXEntropyBackwardILi8EN3c104HalfEfS1_26LogSoftMaxBackwardEpilogueEvPT0_S4_PT2_S6_Plfi --------------------------
	.section	.nv.shared._Z28cunn_SoftMaxXEntropyBackwardILi8EN3c104HalfEfS1_26LogSoftMaxBackwardEpilogueEvPT0_S4_PT2_S6_Plfi,"aw",@nobits
	.sectionflags	@""
	.align	16
	.zero		1024


//--------------------- .nv.shared._Z28cunn_SoftMaxXEntropyBackwardILi4Efff26LogSoftMaxBackwardEpilogueEvPT0_S2_PT2_S4_Plfi --------------------------
	.section	.nv.shared._Z28cunn_SoftMaxXEntropyBackwardILi4Efff26LogSoftMaxBackwardEpilogueEvPT0_S2_PT2_S4_Plfi,"aw",@nobits
	.sectionflags	@""
	.align	16
	.zero		1024


//--------------------- .nv.shared._Z27cunn_SoftMaxXEntropyForwardILi8EN3c108BFloat16Eff25LogSoftMaxForwardEpilogueEvPT1_PT2_PT0_Pllf --------------------------
	.section	.nv.shared._Z27cunn_SoftMaxXEntropyForwardILi8EN3c108BFloat16Eff25LogSoftMaxForwardEpilogueEvPT1_PT2_PT0_Pllf,"aw",@nobits
	.sectionflags	@""
	.align	16
	.zero		1024


//--------------------- .nv.shared._Z27cunn_SoftMaxXEntropyForwardILi8EN3c108BFloat16EfS1_25LogSoftMaxForwardEpilogueEvPT1_PT2_PT0_Pllf --------------------------
	.section	.nv.shared._Z27cunn_SoftMaxXEntropyForwardILi8EN3c108BFloat16EfS1_25LogSoftMaxForwardEpilogueEvPT1_PT2_PT0_Pllf,"aw",@nobits
	.sectionflags	@""
	.align	16
	.zero		1024


//--------------------- .nv.shared._Z27cunn_SoftMaxXEntropyForwardILi8EN3c104HalfEff25LogSoftMaxForwardEpilogueEvPT1_PT2_PT0_Pllf --------------------------
	.section	.nv.shared._Z27cunn_SoftMaxXEntropyForwardILi8EN3c104HalfEff25LogSoftMaxForwardEpilogueEvPT1_PT2_PT0_Pllf,"aw",@nobits
	.sectionflags	@""
	.align	16
	.zero		1024


//--------------------- .nv.shared._Z27cunn_SoftMaxXEntropyForwardILi8EN3c104HalfEfS1_25LogSoftMaxForwardEpilogueEvPT1_PT2_PT0_Pllf --------------------------
	.section	.nv.shared._Z27cunn_SoftMaxXEntropyForwardILi8EN3c104HalfEfS1_25LogSoftMaxForwardEpilogueEvPT1_PT2_PT0_Pllf,"aw",@nobits
	.sectionflags	@""
	.align	16
	.zero		1024


//--------------------- .nv.shared._Z27cunn_SoftMaxXEntropyForwardILi4Efff25LogSoftMaxForwardEpilogueEvPT1_PT2_PT0_Pllf --------------------------
	.section	.nv.shared._Z27cunn_SoftMaxXEntropyForwardILi4Efff25LogSoftMaxForwardEpilogueEvPT1_PT2_PT0_Pllf,"aw",@nobits
	.sectionflags	@""
	.align	16
	.zero		1024


//--------------------- .nv.constant0._Z28cunn_SoftMaxXEntropyBackwardILi8EN3c108BFloat16Eff26LogSoftMaxBackwardEpilogueEvPT0_S4_PT2_S6_Plfi --------------------------
	.section	.nv.constant0._Z28cunn_SoftMaxXEntropyBackwardILi8EN3c108BFloat16Eff26LogSoftMaxBackwardEpilogueEvPT0_S4_PT2_S6_Plfi,"a",@progbits
	.sectionflags	@""
	.align	4
.nv.constant0._Z28cunn_SoftMaxXEntropyBackwardILi8EN3c108BFloat16Eff26LogSoftMaxBackwardEpilogueEvPT0_S4_PT2_S6_Plfi:
	.zero		576


//--------------------- .nv.constant0._Z28cunn_SoftMaxXEntropyBackwardILi8EN3c108BFloat16EfS1_26LogSoftMaxBackwardEpilogueEvPT0_S4_PT2_S6_Plfi --------------------------
	.section	.nv.constant0._Z28cunn_SoftMaxXEntropyBackwardILi8EN3c108BFloat16EfS1_26LogSoftMaxBackwardEpilogueEvPT0_S4_PT2_S6_Plfi,"a",@progbits
	.sectionflags	@""
	.align	4
.nv.constant0._Z28cunn_SoftMaxXEntropyBackwardILi8EN3c108BFloat16EfS1_26LogSoftMaxBackwardEpilogueEvPT0_S4_PT2_S6_Plfi:
	.zero		576


//--------------------- .nv.constant0._Z28cunn_SoftMaxXEntropyBackwardILi8EN3c104HalfEff26LogSoftMaxBackwardEpilogueEvPT0_S4_PT2_S6_Plfi --------------------------
	.section	.nv.constant0._Z28cunn_SoftMaxXEntropyBackwardILi8EN3c104HalfEff26LogSoftMaxBackwardEpilogueEvPT0_S4_PT2_S6_Plfi,"a",@progbits
	.sectionflags	@""
	.align	4
.nv.constant0._Z28cunn_SoftMaxXEntropyBackwardILi8EN3c104HalfEff26LogSoftMaxBackwardEpilogueEvPT0_S4_PT2_S6_Plfi:
	.zero		576


//--------------------- .nv.constant0._Z28cunn_SoftMaxXEntropyBackwardILi8EN3c104HalfEfS1_26LogSoftMaxBackwardEpilogueEvPT0_S4_PT2_S6_Plfi --------------------------
	.section	.nv.constant0._Z28cunn_SoftMaxXEntropyBackwardILi8EN3c104HalfEfS1_26LogSoftMaxBackwardEpilogueEvPT0_S4_PT2_S6_Plfi,"a",@progbits
	.sectionflags	@""
	.align	4
.nv.constant0._Z28cunn_SoftMaxXEntropyBackwardILi8EN3c104HalfEfS1_26LogSoftMaxBackwardEpilogueEvPT0_S4_PT2_S6_Plfi:
	.zero		576


//--------------------- .nv.constant0._Z28cunn_SoftMaxXEntropyBackwardILi4Efff26LogSoftMaxBackwardEpilogueEvPT0_S2_PT2_S4_Plfi --------------------------
	.section	.nv.constant0._Z28cunn_SoftMaxXEntropyBackwardILi4Efff26LogSoftMaxBackwardEpilogueEvPT0_S2_PT2_S4_Plfi,"a",@progbits
	.sectionflags	@""
	.align	4
.nv.constant0._Z28cunn_SoftMaxXEntropyBackwardILi4Efff26LogSoftMaxBackwardEpilogueEvPT0_S2_PT2_S4_Plfi:
	.zero		576


//--------------------- .nv.constant0._Z27cunn_SoftMaxXEntropyForwardILi8EN3c108BFloat16Eff25LogSoftMaxForwardEpilogueEvPT1_PT2_PT0_Pllf --------------------------
	.section	.nv.constant0._Z27cunn_SoftMaxXEntropyForwardILi8EN3c108BFloat16Eff25LogSoftMaxForwardEpilogueEvPT1_PT2_PT0_Pllf,"a",@progbits
	.sectionflags	@""
	.align	4
.nv.constant0._Z27cunn_SoftMaxXEntropyForwardILi8EN3c108BFloat16Eff25LogSoftMaxForwardEpilogueEvPT1_PT2_PT0_Pllf:
	.zero		572


//--------------------- .nv.constant0._Z27cunn_SoftMaxXEntropyForwardILi8EN3c108BFloat16EfS1_25LogSoftMaxForwardEpilogueEvPT1_PT2_PT0_Pllf --------------------------
	.section	.nv.constant0._Z27cunn_SoftMaxXEntropyForwardILi8EN3c108BFloat16EfS1_25LogSoftMaxForwardEpilogueEvPT1_PT2_PT0_Pllf,"a",@progbits
	.sectionflags	@""
	.align	4
.nv.constant0._Z27cunn_SoftMaxXEntropyForwardILi8EN3c108BFloat16EfS1_25LogSoftMaxForwardEpilogueEvPT1_PT2_PT0_Pllf:
	.zero		572


//--------------------- .nv.constant0._Z27cunn_SoftMaxXEntropyForwardILi8EN3c104HalfEff25LogSoftMaxForwardEpilogueEvPT1_PT2_PT0_Pllf --------------------------
	.section	.nv.constant0._Z27cunn_SoftMaxXEntropyForwardILi8EN3c104HalfEff25LogSoftMaxForwardEpilogueEvPT1_PT2_PT0_Pllf,"a",@progbits
	.sectionflags	@""
	.align	4
.nv.constant0._Z27cunn_SoftMaxXEntropyForwardILi8EN3c104HalfEff25LogSoftMaxForwardEpilogueEvPT1_PT2_PT0_Pllf:
	.zero		572


//--------------------- .nv.constant0._Z27cunn_SoftMaxXEntropyForwardILi8EN3c104HalfEfS1_25LogSoftMaxForwardEpilogueEvPT1_PT2_PT0_Pllf --------------------------
	.section	.nv.constant0._Z27cunn_SoftMaxXEntropyForwardILi8EN3c104HalfEfS1_25LogSoftMaxForwardEpilogueEvPT1_PT2_PT0_Pllf,"a",@progbits
	.sectionflags	@""
	.align	4
.nv.constant0._Z27cunn_SoftMaxXEntropyForwardILi8EN3c104HalfEfS1_25LogSoftMaxForwardEpilogueEvPT1_PT2_PT0_Pllf:
	.zero		572


//--------------------- .nv.constant0._Z27cunn_SoftMaxXEntropyForwardILi4Efff25LogSoftMaxForwardEpilogueEvPT1_PT2_PT0_Pllf --------------------------
	.section	.nv.constant0._Z27cunn_SoftMaxXEntropyForwardILi4Efff25LogSoftMaxForwardEpilogueEvPT1_PT2_PT0_Pllf,"a",@progbits
	.sectionflags	@""
	.align	4
.nv.constant0._Z27cunn_SoftMaxXEntropyForwardILi4Efff25LogSoftMaxForwardEpilogueEvPT1_PT2_PT0_Pllf:
	.zero		572


//--------------------- SYMBOLS --------------------------

	.type		.nv.reservedSmem.offset0,@object
	.size		.nv.reservedSmem.offset0,0x4
